	.target	sm_90a

	.elftype	@"ET_EXEC"


//--------------------- .note.nv.tkinfo           --------------------------
	.section	.note.nv.tkinfo,"",@"SHT_NOTE"
	.sectionflags	@"SHF_NOTE_NV_TKINFO"
	.tkinfo
        /*0018*/ 	.word	0x00000002
        /*0030*/ 	.string	""
        /*0030*/ 	.string	"ptxas"
        /*0030*/ 	.string	"Cuda compilation tools, release 13.0, V13.0.88"
        /*0030*/ 	.string	"Build cuda_13.0.r13.0/compiler.36424714_0"
        /*0030*/ 	.string	"-v  -suppress-debug-info  -lineinfo  -arch sm_90a "



//--------------------- .note.nv.cuinfo           --------------------------
	.section	.note.nv.cuinfo,"",@"SHT_NOTE"
	.sectionflags	@"SHF_NOTE_NV_CUINFO"
        /*0018*/ 	.short	0x0002
        /*001a*/ 	.short	0x005a
        /*001c*/ 	.short	0x0082
	.zero		2


//--------------------- .nv.info                  --------------------------
	.section	.nv.info,"",@"SHT_CUDA_INFO"
	.align	4


	//----- nvinfo : EIATTR_REGCOUNT
	.align		4
        /*0000*/ 	.byte	0x04, 0x2f
        /*0002*/ 	.short	(.L_1 - .L_0)
	.align		4
.L_0:
        /*0004*/ 	.word	index@(matmul_kernel)
        /*0008*/ 	.word	0x00000020


	//----- nvinfo : EIATTR_FRAME_SIZE
	.align		4
.L_1:
        /*000c*/ 	.byte	0x04, 0x11
        /*000e*/ 	.short	(.L_3 - .L_2)
	.align		4
.L_2:
        /*0010*/ 	.word	index@(matmul_kernel)
        /*0014*/ 	.word	0x00001c80


	//----- nvinfo : EIATTR_MIN_STACK_SIZE
	.align		4
.L_3:
        /*0018*/ 	.byte	0x04, 0x12
        /*001a*/ 	.short	(.L_5 - .L_4)
	.align		4
.L_4:
        /*001c*/ 	.word	index@(matmul_kernel)
        /*0020*/ 	.word	0x00001c80
.L_5:


//--------------------- .nv.compat                --------------------------
	.section	.nv.compat,"",@"SHT_CUDA_COMPAT_INFO"
	.align	4
        /*0000*/ 	.byte	0x02, 0x09, 0x01, 0x00, 0x02, 0x02, 0x02, 0x00, 0x02, 0x05, 0x05, 0x00, 0x03, 0x07, 0x01, 0x01
        /*0010*/ 	.byte	0x02, 0x03, 0x00, 0x00, 0x02, 0x06, 0x01, 0x00, 0x04, 0x0b, 0x08, 0x00, 0x00, 0x00, 0x00, 0x00
        /*0020*/ 	.byte	0x00, 0x00, 0x00, 0x00


//--------------------- .nv.info.matmul_kernel    --------------------------
	.section	.nv.info.matmul_kernel,"",@"SHT_CUDA_INFO"
	.sectionflags	@""
	.align	4


	//----- nvinfo : EIATTR_CUDA_API_VERSION
	.align		4
        /*0000*/ 	.byte	0x04, 0x37
        /*0002*/ 	.short	(.L_7 - .L_6)
.L_6:
        /*0004*/ 	.word	0x00000082


	//----- nvinfo : EIATTR_KPARAM_INFO
	.align		4
.L_7:
        /*0008*/ 	.byte	0x04, 0x17
        /*000a*/ 	.short	(.L_9 - .L_8)
.L_8:
        /*000c*/ 	.word	0x00000000
        /*0010*/ 	.short	0x000d
        /*0012*/ 	.short	0x0048
        /*0014*/ 	.byte	0x00, 0xf4, 0x21, 0x00


	//----- nvinfo : EIATTR_KPARAM_INFO
	.align		4
.L_9:
        /*0018*/ 	.byte	0x04, 0x17
        /*001a*/ 	.short	(.L_11 - .L_10)
.L_10:
        /*001c*/ 	.word	0x00000000
        /*0020*/ 	.short	0x000c
        /*0022*/ 	.short	0x0040
        /*0024*/ 	.byte	0x00, 0xf4, 0x21, 0x00


	//----- nvinfo : EIATTR_KPARAM_INFO
	.align		4
.L_11:
        /*0028*/ 	.byte	0x04, 0x17
        /*002a*/ 	.short	(.L_13 - .L_12)
.L_12:
        /*002c*/ 	.word	0x00000000
        /*0030*/ 	.short	0x000b
        /*0032*/ 	.short	0x0038
        /*0034*/ 	.byte	0x00, 0xf0, 0x11, 0x00


	//----- nvinfo : EIATTR_KPARAM_INFO
	.align		4
.L_13:
        /*0038*/ 	.byte	0x04, 0x17
        /*003a*/ 	.short	(.L_15 - .L_14)
.L_14:
        /*003c*/ 	.word	0x00000000
        /*0040*/ 	.short	0x000a
        /*0042*/ 	.short	0x0034
        /*0044*/ 	.byte	0x00, 0xf0, 0x11, 0x00


	//----- nvinfo : EIATTR_KPARAM_INFO
	.align		4
.L_15:
        /*0048*/ 	.byte	0x04, 0x17
        /*004a*/ 	.short	(.L_17 - .L_16)
.L_16:
        /*004c*/ 	.word	0x00000000
        /*0050*/ 	.short	0x0009
        /*0052*/ 	.short	0x0030
        /*0054*/ 	.byte	0x00, 0xf0, 0x11, 0x00


	//----- nvinfo : EIATTR_KPARAM_INFO
	.align		4
.L_17:
        /*0058*/ 	.byte	0x04, 0x17
        /*005a*/ 	.short	(.L_19 - .L_18)
.L_18:
        /*005c*/ 	.word	0x00000000
        /*0060*/ 	.short	0x0008
        /*0062*/ 	.short	0x002c
        /*0064*/ 	.byte	0x00, 0xf0, 0x11, 0x00


	//----- nvinfo : EIATTR_KPARAM_INFO
	.align		4
.L_19:
        /*0068*/ 	.byte	0x04, 0x17
        /*006a*/ 	.short	(.L_21 - .L_20)
.L_20:
        /*006c*/ 	.word	0x00000000
        /*0070*/ 	.short	0x0007
        /*0072*/ 	.short	0x0028
        /*0074*/ 	.byte	0x00, 0xf0, 0x11, 0x00


	//----- nvinfo : EIATTR_KPARAM_INFO
	.align		4
.L_21:
        /*0078*/ 	.byte	0x04, 0x17
        /*007a*/ 	.short	(.L_23 - .L_22)
.L_22:
        /*007c*/ 	.word	0x00000000
        /*0080*/ 	.short	0x0006
        /*0082*/ 	.short	0x0024
        /*0084*/ 	.byte	0x00, 0xf0, 0x11, 0x00


	//----- nvinfo : EIATTR_KPARAM_INFO
	.align		4
.L_23:
        /*0088*/ 	.byte	0x04, 0x17
        /*008a*/ 	.short	(.L_25 - .L_24)
.L_24:
        /*008c*/ 	.word	0x00000000
        /*0090*/ 	.short	0x0005
        /*0092*/ 	.short	0x0020
        /*0094*/ 	.byte	0x00, 0xf0, 0x11, 0x00


	//----- nvinfo : EIATTR_KPARAM_INFO
	.align		4
.L_25:
        /*0098*/ 	.byte	0x04, 0x17
        /*009a*/ 	.short	(.L_27 - .L_26)
.L_26:
        /*009c*/ 	.word	0x00000000
        /*00a0*/ 	.short	0x0004
        /*00a2*/ 	.short	0x001c
        /*00a4*/ 	.byte	0x00, 0xf0, 0x11, 0x00


	//----- nvinfo : EIATTR_KPARAM_INFO
	.align		4
.L_27:
        /*00a8*/ 	.byte	0x04, 0x17
        /*00aa*/ 	.short	(.L_29 - .L_28)
.L_28:
        /*00ac*/ 	.word	0x00000000
        /*00b0*/ 	.short	0x0003
        /*00b2*/ 	.short	0x0018
        /*00b4*/ 	.byte	0x00, 0xf0, 0x11, 0x00


	//----- nvinfo : EIATTR_KPARAM_INFO
	.align		4
.L_29:
        /*00b8*/ 	.byte	0x04, 0x17
        /*00ba*/ 	.short	(.L_31 - .L_30)
.L_30:
        /*00bc*/ 	.word	0x00000000
        /*00c0*/ 	.short	0x0002
        /*00c2*/ 	.short	0x0010
        /*00c4*/ 	.byte	0x00, 0xf4, 0x21, 0x00


	//----- nvinfo : EIATTR_KPARAM_INFO
	.align		4
.L_31:
        /*00c8*/ 	.byte	0x04, 0x17
        /*00ca*/ 	.short	(.L_33 - .L_32)
.L_32:
        /*00cc*/ 	.word	0x00000000
        /*00d0*/ 	.short	0x0001
        /*00d2*/ 	.short	0x0008
        /*00d4*/ 	.byte	0x00, 0xf4, 0x21, 0x00


	//----- nvinfo : EIATTR_KPARAM_INFO
	.align		4
.L_33:
        /*00d8*/ 	.byte	0x04, 0x17
        /*00da*/ 	.short	(.L_35 - .L_34)
.L_34:
        /*00dc*/ 	.word	0x00000000
        /*00e0*/ 	.short	0x0000
        /*00e2*/ 	.short	0x0000
        /*00e4*/ 	.byte	0x00, 0xf4, 0x21, 0x00


	//----- nvinfo : EIATTR_SPARSE_MMA_MASK
	.align		4
.L_35:
        /*00e8*/ 	.byte	0x03, 0x50
        /*00ea*/ 	.short	0x0000


	//----- nvinfo : EIATTR_MAXREG_COUNT
	.align		4
        /*00ec*/ 	.byte	0x03, 0x1b
        /*00ee*/ 	.short	0x00ff


	//----- nvinfo : EIATTR_NUM_BARRIERS
	.align		4
        /*00f0*/ 	.byte	0x02, 0x4c
        /*00f2*/ 	.byte	0x01
	.zero		1


	//----- nvinfo : EIATTR_ANNOTATIONS
	.align		4
        /*00f4*/ 	.byte	0x04, 0x55
        /*00f6*/ 	.short	(.L_37 - .L_36)


	//   ....[0]....
.L_36:
        /*00f8*/ 	.word	0x00000001
        /*00fc*/ 	.byte	0x30, 0x05, 0x00, 0x00, 0x01, 0x00, 0x00, 0x00, 0x40, 0x05, 0x00, 0x00, 0x01, 0x00, 0x00, 0x00
        /* <DEDUP_REMOVED lines=3467> */
        /*d9bc*/ 	.byte	0x50, 0x66, 0x03, 0x00, 0x01, 0x00, 0x00, 0x00, 0xb0, 0x66, 0x03, 0x00


	//----- nvinfo : EIATTR_MERCURY_ISA_VERSION
	.align		4
.L_37:
        /*d9c8*/ 	.byte	0x03, 0x5f
        /*d9ca*/ 	.short	0x0101


	//----- nvinfo : EIATTR_EXIT_INSTR_OFFSETS
	.align		4
        /*d9cc*/ 	.byte	0x04, 0x1c
        /*d9ce*/ 	.short	(.L_39 - .L_38)


	//   ....[0]....
.L_38:
        /*d9d0*/ 	.word	0x000369d0


	//   ....[1]....
        /*d9d4*/ 	.word	0x000369f0


	//----- nvinfo : EIATTR_REQNTID
	.align		4
.L_39:
        /*d9d8*/ 	.byte	0x04, 0x10
        /*d9da*/ 	.short	(.L_41 - .L_40)
.L_40:
        /*d9dc*/ 	.word	0x00000040
        /*d9e0*/ 	.word	0x00000001
        /*d9e4*/ 	.word	0x00000001


	//----- nvinfo : EIATTR_CBANK_PARAM_SIZE
	.align		4
.L_41:
        /*d9e8*/ 	.byte	0x03, 0x19
        /*d9ea*/ 	.short	0x0050


	//----- nvinfo : EIATTR_PARAM_CBANK
	.align		4
        /*d9ec*/ 	.byte	0x04, 0x0a
        /*d9ee*/ 	.short	(.L_43 - .L_42)
	.align		4
.L_42:
        /*d9f0*/ 	.word	index@(.nv.constant0.matmul_kernel)
        /*d9f4*/ 	.short	0x0210
        /*d9f6*/ 	.short	0x0050


	//----- nvinfo : EIATTR_SW_WAR
	.align		4
.L_43:
        /*d9f8*/ 	.byte	0x04, 0x36
        /*d9fa*/ 	.short	(.L_45 - .L_44)
.L_44:
        /*d9fc*/ 	.word	0x00000008
.L_45:


//--------------------- .nv.callgraph             --------------------------
	.section	.nv.callgraph,"",@"SHT_CUDA_CALLGRAPH"
	.align	4
	.sectionentsize	8
	.align		4
        /*0000*/ 	.word	0x00000000
	.align		4
        /*0004*/ 	.word	0xffffffff
	.align		4
        /*0008*/ 	.word	0x00000000
	.align		4
        /*000c*/ 	.word	0xfffffffe
	.align		4
        /*0010*/ 	.word	0x00000000
	.align		4
        /*0014*/ 	.word	0xfffffffd
	.align		4
        /*0018*/ 	.word	0x00000000
	.align		4
        /*001c*/ 	.word	0xfffffffc


//--------------------- .text.matmul_kernel       --------------------------
	.section	.text.matmul_kernel,"ax",@progbits
	.align	128
        .global         matmul_kernel
        .type           matmul_kernel,@function
        .size           matmul_kernel,(.L_x_4 - matmul_kernel)
        .other          matmul_kernel,@"STO_CUDA_ENTRY STV_DEFAULT"
matmul_kernel:
.text.matmul_kernel:
[----:B------:R-:W0:Y:S08]  /*0000*/  LDC R1, c[0x0][0x28] ;  /* 0x00000a00ff017b82 */ /* 0x000e300000000800 */
[----:B------:R-:W1:Y:S01]  /*0010*/  LDC.64 R2, c[0x0][0x228] ;  /* 0x00008a00ff027b82 */ /* 0x000e620000000a00 */
[----:B0-----:R-:W-:Y:S01]  /*0020*/  VIADD R1, R1, 0xffffe380 ;  /* 0xffffe38001017836 */ /* 0x001fe20000000000 */
[----:B------:R-:W-:Y:S01]  /*0030*/  ULDC.64 UR8, c[0x0][0x208] ;  /* 0x0000820000087ab9 */ /* 0x000fe20000000a00 */
[----:B-1----:R-:W-:-:S05]  /*0040*/  VIADD R0, R3, 0x7f ;  /* 0x0000007f03007836 */ /* 0x002fca0000000000 */
[----:B------:R-:W-:-:S04]  /*0050*/  SHF.R.S32.HI R5, RZ, 0x1f, R0 ;  /* 0x0000001fff057819 */ /* 0x000fc80000011400 */
[----:B------:R-:W-:-:S04]  /*0060*/  LEA.HI R5, R5, R0, RZ, 0x7 ;  /* 0x0000000005057211 */ /* 0x000fc800078f38ff */
[----:B------:R-:W-:Y:S02]  /*0070*/  SHF.R.S32.HI R0, RZ, 0x7, R5 ;  /* 0x00000007ff007819 */ /* 0x000fe40000011405 */
[----:B------:R-:W0:Y:S03]  /*0080*/  S2R R5, SR_CTAID.X ;  /* 0x0000000000057919 */ /* 0x000e260000002500 */
[----:B------:R-:W-:-:S05]  /*0090*/  IMAD.SHL.U32 R0, R0, 0x8, RZ ;  /* 0x0000000800007824 */ /* 0x000fca00078e00ff */
[-C--:B------:R-:W-:Y:S02]  /*00a0*/  IABS R9, R0.reuse ;  /* 0x0000000000097213 */ /* 0x080fe40000000000 */
[----:B------:R-:W-:Y:S02]  /*00b0*/  IABS R12, R0 ;  /* 0x00000000000c7213 */ /* 0x000fe40000000000 */
[----:B------:R-:W1:Y:S08]  /*00c0*/  I2F.RP R4, R9 ;  /* 0x0000000900047306 */ /* 0x000e700000209400 */
[----:B-1----:R-:W1:Y:S01]  /*00d0*/  MUFU.RCP R4, R4 ;  /* 0x0000000400047308 */ /* 0x002e620000001000 */
[----:B0-----:R-:W-:Y:S01]  /*00e0*/  IABS R10, R5 ;  /* 0x00000005000a7213 */ /* 0x001fe20000000000 */
[----:B-1----:R-:W-:-:S02]  /*00f0*/  VIADD R6, R4, 0xffffffe ;  /* 0x0ffffffe04067836 */ /* 0x002fc40000000000 */
[----:B------:R-:W-:-:S04]  /*0100*/  IMAD.MOV R4, RZ, RZ, -R12 ;  /* 0x000000ffff047224 */ /* 0x000fc800078e0a0c */
[----:B------:R0:W1:Y:S02]  /*0110*/  F2I.FTZ.U32.TRUNC.NTZ R7, R6 ;  /* 0x0000000600077305 */ /* 0x000064000021f000 */
[----:B0-----:R-:W-:Y:S02]  /*0120*/  IMAD.MOV.U32 R6, RZ, RZ, RZ ;  /* 0x000000ffff067224 */ /* 0x001fe400078e00ff */
[----:B-1----:R-:W-:-:S04]  /*0130*/  IMAD.MOV R8, RZ, RZ, -R7 ;  /* 0x000000ffff087224 */ /* 0x002fc800078e0a07 */
[----:B------:R-:W-:Y:S02]  /*0140*/  IMAD R11, R8, R9, RZ ;  /* 0x00000009080b7224 */ /* 0x000fe400078e02ff */
[----:B------:R-:W-:Y:S02]  /*0150*/  IMAD.MOV.U32 R8, RZ, RZ, R10 ;  /* 0x000000ffff087224 */ /* 0x000fe400078e000a */
[----:B------:R-:W-:-:S06]  /*0160*/  IMAD.HI.U32 R7, R7, R11, R6 ;  /* 0x0000000b07077227 */ /* 0x000fcc00078e0006 */
[----:B------:R-:W-:-:S04]  /*0170*/  IMAD.HI.U32 R7, R7, R8, RZ ;  /* 0x0000000807077227 */ /* 0x000fc800078e00ff */
[----:B------:R-:W-:-:S05]  /*0180*/  IMAD R4, R7, R4, R8 ;  /* 0x0000000407047224 */ /* 0x000fca00078e0208 */
[----:B------:R-:W-:-:S13]  /*0190*/  ISETP.GT.U32.AND P1, PT, R9, R4, PT ;  /* 0x000000040900720c */ /* 0x000fda0003f24070 */
[----:B------:R-:W-:Y:S02]  /*01a0*/  @!P1 IMAD.IADD R4, R4, 0x1, -R9 ;  /* 0x0000000104049824 */ /* 0x000fe400078e0a09 */
[----:B------:R-:W-:Y:S01]  /*01b0*/  @!P1 VIADD R7, R7, 0x1 ;  /* 0x0000000107079836 */ /* 0x000fe20000000000 */
[----:B------:R-:W-:Y:S02]  /*01c0*/  ISETP.NE.AND P1, PT, R0, RZ, PT ;  /* 0x000000ff0000720c */ /* 0x000fe40003f25270 */
[----:B------:R-:W-:Y:S02]  /*01d0*/  ISETP.GE.U32.AND P0, PT, R4, R9, PT ;  /* 0x000000090400720c */ /* 0x000fe40003f06070 */
[----:B------:R-:W-:-:S04]  /*01e0*/  LOP3.LUT R4, R5, R0, RZ, 0x3c, !PT ;  /* 0x0000000005047212 */ /* 0x000fc800078e3cff */
[----:B------:R-:W-:Y:S01]  /*01f0*/  ISETP.GE.AND P2, PT, R4, RZ, PT ;  /* 0x000000ff0400720c */ /* 0x000fe20003f46270 */
[----:B------:R-:W-:-:S06]  /*0200*/  VIADD R4, R2, 0x1f ;  /* 0x0000001f02047836 */ /* 0x000fcc0000000000 */
[----:B------:R-:W-:-:S04]  /*0210*/  @P0 VIADD R7, R7, 0x1 ;  /* 0x0000000107070836 */ /* 0x000fc80000000000 */
[----:B------:R-:W-:Y:S01]  /*0220*/  IMAD.MOV.U32 R6, RZ, RZ, R7 ;  /* 0x000000ffff067224 */ /* 0x000fe200078e0007 */
[----:B------:R-:W-:-:S03]  /*0230*/  SHF.R.S32.HI R7, RZ, 0x1f, R4 ;  /* 0x0000001fff077819 */ /* 0x000fc60000011404 */
[----:B------:R-:W-:Y:S01]  /*0240*/  @!P2 IMAD.MOV R6, RZ, RZ, -R6 ;  /* 0x000000ffff06a224 */ /* 0x000fe200078e0a06 */
[----:B------:R-:W-:Y:S02]  /*0250*/  @!P1 LOP3.LUT R6, RZ, R0, RZ, 0x33, !PT ;  /* 0x00000000ff069212 */ /* 0x000fe400078e33ff */
[----:B------:R-:W-:-:S03]  /*0260*/  LEA.HI R7, R7, R4, RZ, 0x5 ;  /* 0x0000000407077211 */ /* 0x000fc600078f28ff */
[----:B------:R-:W-:Y:S02]  /*0270*/  IMAD.SHL.U32 R4, R6, 0x8, RZ ;  /* 0x0000000806047824 */ /* 0x000fe400078e00ff */
[----:B------:R-:W-:-:S03]  /*0280*/  IMAD.MOV R6, RZ, RZ, -R6 ;  /* 0x000000ffff067224 */ /* 0x000fc600078e0a06 */
[----:B------:R-:W-:Y:S01]  /*0290*/  LEA.HI.SX32 R7, R7, -R4, 0x1b ;  /* 0x8000000407077211 */ /* 0x000fe200078fdaff */
[----:B------:R-:W-:Y:S02]  /*02a0*/  IMAD R15, R0, R6, R5 ;  /* 0x00000006000f7224 */ /* 0x000fe400078e0205 */
[----:B------:R-:W-:Y:S01]  /*02b0*/  IMAD.MOV.U32 R6, RZ, RZ, RZ ;  /* 0x000000ffff067224 */ /* 0x000fe200078e00ff */
[----:B------:R-:W-:Y:S02]  /*02c0*/  VIMNMX R8, R7, 0x8, PT ;  /* 0x0000000807087848 */ /* 0x000fe40003fe0100 */
[----:B------:R-:W-:Y:S02]  /*02d0*/  IABS R13, R15 ;  /* 0x0000000f000d7213 */ /* 0x000fe40000000000 */
[----:B------:R-:W-:-:S04]  /*02e0*/  IABS R11, R8 ;  /* 0x00000008000b7213 */ /* 0x000fc80000000000 */
[----:B------:R-:W0:Y:S08]  /*02f0*/  I2F.RP R9, R11 ;  /* 0x0000000b00097306 */ /* 0x000e300000209400 */
[----:B0-----:R-:W0:Y:S02]  /*0300*/  MUFU.RCP R9, R9 ;  /* 0x0000000900097308 */ /* 0x001e240000001000 */
[----:B0-----:R-:W-:-:S02]  /*0310*/  VIADD R7, R9, 0xffffffe ;  /* 0x0ffffffe09077836 */ /* 0x001fc40000000000 */
[----:B------:R-:W0:Y:S04]  /*0320*/  S2R R9, SR_TID.X ;  /* 0x0000000000097919 */ /* 0x000e280000002100 */
[----:B------:R-:W1:Y:S02]  /*0330*/  F2I.FTZ.U32.TRUNC.NTZ R7, R7 ;  /* 0x0000000700077305 */ /* 0x000e64000021f000 */
[----:B-1----:R-:W-:-:S04]  /*0340*/  IMAD.MOV R10, RZ, RZ, -R7 ;  /* 0x000000ffff0a7224 */ /* 0x002fc800078e0a07 */
[----:B------:R-:W-:-:S04]  /*0350*/  IMAD.MOV.U32 R0, RZ, RZ, R10 ;  /* 0x000000ffff007224 */ /* 0x000fc800078e000a */
[----:B------:R-:W-:Y:S01]  /*0360*/  IMAD R5, R0, R11, RZ ;  /* 0x0000000b00057224 */ /* 0x000fe200078e02ff */
[----:B------:R-:W-:-:S03]  /*0370*/  IABS R0, R8 ;  /* 0x0000000800007213 */ /* 0x000fc60000000000 */
[----:B------:R-:W-:Y:S02]  /*0380*/  IMAD.HI.U32 R6, R7, R5, R6 ;  /* 0x0000000507067227 */ /* 0x000fe400078e0006 */
[----:B------:R-:W1:Y:S02]  /*0390*/  LDC R7, c[0x0][0x230] ;  /* 0x00008c00ff077b82 */ /* 0x000e640000000800 */
[----:B------:R-:W-:Y:S02]  /*03a0*/  IMAD.MOV R0, RZ, RZ, -R0 ;  /* 0x000000ffff007224 */ /* 0x000fe400078e0a00 */
[----:B------:R-:W-:-:S04]  /*03b0*/  IMAD.HI.U32 R6, R6, R13, RZ ;  /* 0x0000000d06067227 */ /* 0x000fc800078e00ff */
[----:B------:R-:W-:-:S05]  /*03c0*/  IMAD R0, R6, R0, R13 ;  /* 0x0000000006007224 */ /* 0x000fca00078e020d */
[----:B------:R-:W-:Y:S01]  /*03d0*/  ISETP.GT.U32.AND P1, PT, R11, R0, PT ;  /* 0x000000000b00720c */ /* 0x000fe20003f24070 */
[----:B-1----:R-:W-:-:S12]  /*03e0*/  VIADD R7, R7, 0x7f ;  /* 0x0000007f07077836 */ /* 0x002fd80000000000 */
[----:B------:R-:W-:Y:S02]  /*03f0*/  @!P1 IMAD.IADD R0, R0, 0x1, -R11 ;  /* 0x0000000100009824 */ /* 0x000fe400078e0a0b */
[----:B------:R-:W-:Y:S01]  /*0400*/  @!P1 VIADD R6, R6, 0x1 ;  /* 0x0000000106069836 */ /* 0x000fe20000000000 */
[----:B------:R-:W-:Y:S02]  /*0410*/  ISETP.NE.AND P1, PT, R8, RZ, PT ;  /* 0x000000ff0800720c */ /* 0x000fe40003f25270 */
[----:B------:R-:W-:Y:S02]  /*0420*/  ISETP.GE.U32.AND P0, PT, R0, R11, PT ;  /* 0x0000000b0000720c */ /* 0x000fe40003f06070 */
[----:B------:R-:W-:-:S04]  /*0430*/  LOP3.LUT R0, R15, R8, RZ, 0x3c, !PT ;  /* 0x000000080f007212 */ /* 0x000fc800078e3cff */
[----:B------:R-:W-:Y:S02]  /*0440*/  ISETP.GE.AND P2, PT, R0, RZ, PT ;  /* 0x000000ff0000720c */ /* 0x000fe40003f46270 */
[----:B0-----:R-:W-:-:S05]  /*0450*/  LOP3.LUT R0, R9, 0x1f, RZ, 0xc0, !PT ;  /* 0x0000001f09007812 */ /* 0x001fca00078ec0ff */
[----:B------:R-:W-:Y:S01]  /*0460*/  @P0 VIADD R6, R6, 0x1 ;  /* 0x0000000106060836 */ /* 0x000fe20000000000 */
[----:B------:R-:W-:-:S05]  /*0470*/  ISETP.GT.AND P0, PT, R7, 0x7f, PT ;  /* 0x0000007f0700780c */ /* 0x000fca0003f04270 */
[----:B------:R-:W-:Y:S01]  /*0480*/  @!P2 IMAD.MOV R6, RZ, RZ, -R6 ;  /* 0x000000ffff06a224 */ /* 0x000fe200078e0a06 */
[----:B------:R-:W-:-:S05]  /*0490*/  @!P1 LOP3.LUT R6, RZ, R8, RZ, 0x33, !PT ;  /* 0x00000008ff069212 */ /* 0x000fca00078e33ff */
[----:B------:R-:W-:Y:S02]  /*04a0*/  IMAD.MOV R5, RZ, RZ, -R6 ;  /* 0x000000ffff057224 */ /* 0x000fe400078e0a06 */
[----:B------:R-:W-:Y:S02]  /*04b0*/  IMAD.SHL.U32 R27, R6, 0x80, RZ ;  /* 0x00000080061b7824 */ /* 0x000fe400078e00ff */
[----:B------:R-:W-:Y:S01]  /*04c0*/  IMAD R5, R8, R5, R15 ;  /* 0x0000000508057224 */ /* 0x000fe200078e020f */
[----:B------:R-:W-:-:S03]  /*04d0*/  SHF.R.U32.HI R8, RZ, 0x5, R9 ;  /* 0x00000005ff087819 */ /* 0x000fc60000011609 */
[----:B------:R-:W-:Y:S01]  /*04e0*/  IMAD.IADD R5, R4, 0x1, R5 ;  /* 0x0000000104057824 */ /* 0x000fe200078e0205 */
[----:B------:R-:W-:-:S03]  /*04f0*/  SGXT.U32 R16, R8, 0x1 ;  /* 0x000000010810781a */ /* 0x000fc60000000000 */
[----:B------:R-:W-:Y:S01]  /*0500*/  IMAD R14, R5, 0x20, R0 ;  /* 0x00000020050e7824 */ /* 0x000fe200078e0200 */
[----:B------:R-:W-:Y:S02]  /*0510*/  LOP3.LUT R0, R9, 0x20, RZ, 0xc0, !PT ;  /* 0x0000002009007812 */ /* 0x000fe400078ec0ff */
[----:B------:R-:W-:Y:S02]  /*0520*/  LOP3.LUT R26, R16, 0x7e, RZ, 0xfc, !PT ;  /* 0x0000007e101a7812 */ /* 0x000fe400078efcff */
[----:B------:R0:W-:Y:S04]  /*0530*/  STL [R1+0x10a4], R14 ;  /* 0x0010a40e01007387 */ /* 0x0001e80000100800 */
[----:B------:R0:W-:Y:S01]  /*0540*/  STL [R1+0x1f0], R27 ;  /* 0x0001f01b01007387 */ /* 0x0001e20000100800 */
[----:B------:R-:W-:Y:S05]  /*0550*/  @P0 BRA `(.L_x_0) ;  /* 0x00000004000c0947 */ /* 0x000fea0003800000 */
[----:B------:R-:W-:Y:S01]  /*0560*/  IMAD.SHL.U32 R0, R0, 0x20, RZ ;  /* 0x0000002000007824 */ /* 0x000fe200078e00ff */
[----:B------:R2:W-:Y:S04]  /*0570*/  STL [R1+0x280], RZ ;  /* 0x000280ff01007387 */ /* 0x0005e80000100800 */
[----:B------:R2:W-:Y:S04]  /*0580*/  STL [R1+0x10a8], R0 ;  /* 0x0010a80001007387 */ /* 0x0005e80000100800 */
[----:B------:R2:W-:Y:S04]  /*0590*/  STL [R1+0x284], RZ ;  /* 0x000284ff01007387 */ /* 0x0005e80000100800 */
        /* <DEDUP_REMOVED lines=61> */
[----:B------:R2:W-:Y:S01]  /*0970*/  STL [R1+0x1ec], RZ ;  /* 0x0001ecff01007387 */ /* 0x0005e20000100800 */
[----:B------:R-:W-:Y:S05]  /*0980*/  BRA `(.L_x_1) ;  /* 0x00000320005c7947 */ /* 0x000fea0003800000 */
.L_x_0:
[----:B------:R-:W-:Y:S01]  /*0990*/  IABS R8, R2 ;  /* 0x0000000200087213 */ /* 0x000fe20000000000 */
[C---:B------:R-:W-:Y:S01]  /*09a0*/  VIADD R10, R27.reuse, 0x7f ;  /* 0x0000007f1b0a7836 */ /* 0x040fe20000000000 */
[----:B------:R-:W-:Y:S01]  /*09b0*/  IABS R13, R3 ;  /* 0x00000003000d7213 */ /* 0x000fe20000000000 */
[----:B------:R-:W-:Y:S01]  /*09c0*/  ULDC UR4, c[0x0][0x234] ;  /* 0x00008d0000047ab9 */ /* 0x000fe20000000800 */
[----:B------:R-:W1:Y:S01]  /*09d0*/  I2F.RP R0, R8 ;  /* 0x0000000800007306 */ /* 0x000e620000209400 */
[----:B------:R-:W-:Y:S01]  /*09e0*/  IABS R19, R27 ;  /* 0x0000001b00137213 */ /* 0x000fe20000000000 */
[C---:B------:R-:W-:Y:S01]  /*09f0*/  VIADD R21, R27.reuse, 0x76 ;  /* 0x000000761b157836 */ /* 0x040fe20000000000 */
[----:B------:R-:W-:Y:S01]  /*0a00*/  ISETP.GE.AND P3, PT, R14, RZ, PT ;  /* 0x000000ff0e00720c */ /* 0x000fe20003f66270 */
[C---:B------:R-:W-:Y:S01]  /*0a10*/  VIADD R16, R27.reuse, 0x75 ;  /* 0x000000751b107836 */ /* 0x040fe20000000000 */
[----:B------:R-:W-:Y:S01]  /*0a20*/  ISETP.NE.AND P5, PT, R2, RZ, PT ;  /* 0x000000ff0200720c */ /* 0x000fe20003fa5270 */
[C---:B------:R-:W-:Y:S01]  /*0a30*/  VIADD R22, R27.reuse, 0x58 ;  /* 0x000000581b167836 */ /* 0x040fe20000000000 */
[----:B------:R-:W-:Y:S01]  /*0a40*/  ISETP.GE.AND P1, PT, R10, RZ, PT ;  /* 0x000000ff0a00720c */ /* 0x000fe20003f26270 */
[----:B------:R-:W2:Y:S01]  /*0a50*/  I2F.RP R9, R13 ;  /* 0x0000000d00097306 */ /* 0x000ea20000209400 */
[----:B------:R-:W-:Y:S01]  /*0a60*/  VIADD R28, R27, 0x3 ;  /* 0x000000031b1c7836 */ /* 0x000fe20000000000 */
[----:B------:R-:W-:Y:S01]  /*0a70*/  ULDC UR7, c[0x0][0x238] ;  /* 0x00008e0000077ab9 */ /* 0x000fe20000000800 */
[----:B------:R-:W-:Y:S01]  /*0a80*/  ULDC UR6, c[0x0][0x238] ;  /* 0x00008e0000067ab9 */ /* 0x000fe20000000800 */
[----:B------:R-:W-:Y:S01]  /*0a90*/  ULDC UR10, c[0x0][0x23c] ;  /* 0x00008f00000a7ab9 */ /* 0x000fe20000000800 */
[----:B------:R-:W-:-:S03]  /*0aa0*/  ULDC UR11, c[0x0][0x238] ;  /* 0x00008e00000b7ab9 */ /* 0x000fc60000000800 */
[----:B-1----:R-:W1:Y:S08]  /*0ab0*/  MUFU.RCP R0, R0 ;  /* 0x0000000000007308 */ /* 0x002e700000001000 */
[----:B--2---:R-:W2:Y:S01]  /*0ac0*/  MUFU.RCP R9, R9 ;  /* 0x0000000900097308 */ /* 0x004ea20000001000 */
[----:B-1----:R-:W-:Y:S01]  /*0ad0*/  VIADD R4, R0, 0xffffffe ;  /* 0x0ffffffe00047836 */ /* 0x002fe20000000000 */
[----:B------:R-:W-:-:S06]  /*0ae0*/  IABS R0, R14 ;  /* 0x0000000e00007213 */ /* 0x000fcc0000000000 */
[----:B------:R1:W3:Y:S01]  /*0af0*/  F2I.FTZ.U32.TRUNC.NTZ R5, R4 ;  /* 0x0000000400057305 */ /* 0x0002e2000021f000 */
[----:B--2---:R-:W-:-:S07]  /*0b00*/  VIADD R6, R9, 0xffffffe ;  /* 0x0ffffffe09067836 */ /* 0x004fce0000000000 */
[----:B------:R2:W4:Y:S01]  /*0b10*/  F2I.FTZ.U32.TRUNC.NTZ R7, R6 ;  /* 0x0000000600077305 */ /* 0x000522000021f000 */
[----:B-1----:R-:W-:Y:S02]  /*0b20*/  IMAD.MOV.U32 R4, RZ, RZ, RZ ;  /* 0x000000ffff047224 */ /* 0x002fe400078e00ff */
[----:B---3--:R-:W-:Y:S02]  /*0b30*/  IMAD.MOV R11, RZ, RZ, -R5 ;  /* 0x000000ffff0b7224 */ /* 0x008fe400078e0a05 */
[----:B--2---:R-:W-:Y:S02]  /*0b40*/  IMAD.MOV.U32 R6, RZ, RZ, RZ ;  /* 0x000000ffff067224 */ /* 0x004fe400078e00ff */
[----:B------:R-:W-:-:S04]  /*0b50*/  IMAD R11, R11, R8, RZ ;  /* 0x000000080b0b7224 */ /* 0x000fc800078e02ff */
[----:B------:R-:W-:-:S04]  /*0b60*/  IMAD.HI.U32 R5, R5, R11, R4 ;  /* 0x0000000b05057227 */ /* 0x000fc800078e0004 */
[----:B----4-:R-:W-:Y:S02]  /*0b70*/  IMAD.MOV R4, RZ, RZ, -R7 ;  /* 0x000000ffff047224 */ /* 0x010fe400078e0a07 */
[----:B------:R-:W-:-:S04]  /*0b80*/  IMAD.HI.U32 R5, R5, R0, RZ ;  /* 0x0000000005057227 */ /* 0x000fc800078e00ff */
[----:B------:R-:W-:Y:S02]  /*0b90*/  IMAD.MOV R5, RZ, RZ, -R5 ;  /* 0x000000ffff057224 */ /* 0x000fe400078e0a05 */
[----:B------:R-:W-:Y:S02]  /*0ba0*/  VIADD R11, R27, 0x7e ;  /* 0x0000007e1b0b7836 */ /* 0x000fe40000000000 */
[C---:B------:R-:W-:Y:S02]  /*0bb0*/  IMAD R5, R8.reuse, R5, R0 ;  /* 0x0000000508057224 */ /* 0x040fe400078e0200 */
[----:B------:R-:W-:Y:S01]  /*0bc0*/  IMAD.MOV.U32 R0, RZ, RZ, R4 ;  /* 0x000000ffff007224 */ /* 0x000fe200078e0004 */
[----:B------:R-:W-:Y:S02]  /*0bd0*/  ISETP.GE.AND P6, PT, R11, RZ, PT ;  /* 0x000000ff0b00720c */ /* 0x000fe40003fc6270 */
[----:B------:R-:W-:Y:S01]  /*0be0*/  ISETP.GT.U32.AND P0, PT, R8, R5, PT ;  /* 0x000000050800720c */ /* 0x000fe20003f04070 */
[----:B------:R-:W-:-:S04]  /*0bf0*/  IMAD R9, R0, R13, RZ ;  /* 0x0000000d00097224 */ /* 0x000fc800078e02ff */
[----:B------:R-:W-:Y:S01]  /*0c00*/  IMAD.HI.U32 R0, R7, R9, R6 ;  /* 0x0000000907007227 */ /* 0x000fe200078e0006 */
[----:B------:R-:W-:-:S05]  /*0c10*/  IABS R7, R10 ;  /* 0x0000000a00077213 */ /* 0x000fca0000000000 */
[----:B------:R-:W-:-:S04]  /*0c20*/  IMAD.HI.U32 R6, R0, R19, RZ ;  /* 0x0000001300067227 */ /* 0x000fc800078e00ff */
[----:B------:R-:W-:Y:S02]  /*0c30*/  @!P0 IMAD.IADD R5, R5, 0x1, -R8 ;  /* 0x0000000105058824 */ /* 0x000fe400078e0a08 */
[----:B------:R-:W-:Y:S02]  /*0c40*/  IMAD.MOV R6, RZ, RZ, -R6 ;  /* 0x000000ffff067224 */ /* 0x000fe400078e0a06 */
[----:B------:R-:W-:Y:S01]  /*0c50*/  IMAD.HI.U32 R4, R0, R7, RZ ;  /* 0x0000000700047227 */ /* 0x000fe200078e00ff */
[----:B------:R-:W-:-:S03]  /*0c60*/  ISETP.GT.U32.AND P0, PT, R8, R5, PT ;  /* 0x000000050800720c */ /* 0x000fc60003f04070 */
[----:B------:R-:W-:Y:S01]  /*0c70*/  IMAD R19, R13, R6, R19 ;  /* 0x000000060d137224 */ /* 0x000fe200078e0213 */
[----:B------:R-:W-:Y:S01]  /*0c80*/  IABS R6, R11 ;  /* 0x0000000b00067213 */ /* 0x000fe20000000000 */
[----:B------:R-:W-:-:S03]  /*0c90*/  IMAD.MOV R4, RZ, RZ, -R4 ;  /* 0x000000ffff047224 */ /* 0x000fc600078e0a04 */
[C---:B------:R-:W-:Y:S01]  /*0ca0*/  ISETP.GT.U32.AND P4, PT, R13.reuse, R19, PT ;  /* 0x000000130d00720c */ /* 0x040fe20003f84070 */
[----:B------:R-:W-:Y:S02]  /*0cb0*/  IMAD R4, R13, R4, R7 ;  /* 0x000000040d047224 */ /* 0x000fe400078e0207 */
[----:B------:R-:W-:Y:S02]  /*0cc0*/  VIADD R7, R27, 0x7d ;  /* 0x0000007d1b077836 */ /* 0x000fe40000000000 */
[----:B------:R-:W-:Y:S01]  /*0cd0*/  @!P0 IMAD.IADD R5, R5, 0x1, -R8 ;  /* 0x0000000105058824 */ /* 0x000fe200078e0a08 */
[----:B------:R-:W-:Y:S01]  /*0ce0*/  ISETP.GT.U32.AND P0, PT, R13, R4, PT ;  /* 0x000000040d00720c */ /* 0x000fe20003f04070 */
[----:B------:R-:W-:Y:S01]  /*0cf0*/  IMAD.MOV.U32 R8, RZ, RZ, R6 ;  /* 0x000000ffff087224 */ /* 0x000fe200078e0006 */
[----:B------:R-:W-:Y:S01]  /*0d00*/  IABS R9, R7 ;  /* 0x0000000700097213 */ /* 0x000fe20000000000 */
[----:B------:R-:W-:Y:S01]  /*0d10*/  @!P3 IMAD.MOV R5, RZ, RZ, -R5 ;  /* 0x000000ffff05b224 */ /* 0x000fe200078e0a05 */
[----:B------:R-:W-:Y:S01]  /*0d20*/  @!P5 LOP3.LUT R5, RZ, R2, RZ, 0x33, !PT ;  /* 0x00000002ff05d212 */ /* 0x000fe200078e33ff */
[----:B------:R-:W-:Y:S01]  /*0d30*/  IMAD.HI.U32 R6, R0, R8, RZ ;  /* 0x0000000800067227 */ /* 0x000fe200078e00ff */
[----:B------:R-:W-:-:S03]  /*0d40*/  ISETP.GE.AND P2, PT, R7, RZ, PT ;  /* 0x000000ff0700720c */ /* 0x000fc60003f46270 */
[----:B------:R-:W-:Y:S02]  /*0d50*/  IMAD.MOV R6, RZ, RZ, -R6 ;  /* 0x000000ffff067224 */ /* 0x000fe400078e0a06 */
[----:B------:R-:W-:Y:S02]  /*0d60*/  @!P4 IMAD.IADD R19, R19, 0x1, -R13 ;  /* 0x000000011313c824 */ /* 0x000fe400078e0a0d */
[----:B------:R-:W-:Y:S01]  /*0d70*/  IMAD R5, R5, UR4, RZ ;  /* 0x0000000405057c24 */ /* 0x000fe2000f8e02ff */
[----:B------:R-:W-:Y:S01]  /*0d80*/  ULDC.64 UR4, c[0x0][0x210] ;  /* 0x0000840000047ab9 */ /* 0x000fe20000000a00 */
[C---:B------:R-:W-:Y:S01]  /*0d90*/  IMAD R6, R13.reuse, R6, R8 ;  /* 0x000000060d067224 */ /* 0x040fe200078e0208 */
[----:B------:R-:W-:Y:S01]  /*0da0*/  ISETP.GT.U32.AND P4, PT, R13, R19, PT ;  /* 0x000000130d00720c */ /* 0x000fe20003f84070 */
[----:B------:R-:W-:Y:S01]  /*0db0*/  IMAD.HI.U32 R7, R0, R9, RZ ;  /* 0x0000000900077227 */ /* 0x000fe200078e00ff */
[----:B------:R-:W-:Y:S01]  /*0dc0*/  IADD3 R12, P5, R5, UR4, RZ ;  /* 0x00000004050c7c10 */ /* 0x000fe2000ffbe0ff */
[----:B------:R-:W-:-:S02]  /*0dd0*/  ULDC UR4, c[0x0][0x238] ;  /* 0x00008e0000047ab9 */ /* 0x000fc40000000800 */
[----:B------:R-:W-:Y:S01]  /*0de0*/  @!P0 IMAD.IADD R4, R4, 0x1, -R13 ;  /* 0x0000000104048824 */ /* 0x000fe200078e0a0d */
[----:B------:R-:W-:Y:S01]  /*0df0*/  ISETP.GT.U32.AND P0, PT, R13, R6, PT ;  /* 0x000000060d00720c */ /* 0x000fe20003f04070 */
[----:B------:R-:W-:Y:S01]  /*0e00*/  IMAD.MOV R2, RZ, RZ, -R7 ;  /* 0x000000ffff027224 */ /* 0x000fe200078e0a07 */
[----:B0-----:R-:W-:Y:S01]  /*0e10*/  LEA.HI.X.SX32 R14, R5, UR5, 0x1, P5 ;  /* 0x00000005050e7c11 */ /* 0x001fe2000a8f0eff */
[----:B------:R-:W-:Y:S01]  /*0e20*/  STL [R1+0x119c], R12 ;  /* 0x00119c0c01007387 */ /* 0x000fe20000100800 */
[C---:B------:R-:W-:Y:S01]  /*0e30*/  ISETP.GT.U32.AND P3, PT, R13.reuse, R4, PT ;  /* 0x000000040d00720c */ /* 0x040fe20003f64070 */
[----:B------:R-:W-:Y:S01]  /*0e40*/  IMAD R8, R13, R2, R9 ;  /* 0x000000020d087224 */ /* 0x000fe200078e0209 */
[C---:B------:R-:W-:Y:S01]  /*0e50*/  ISETP.GE.AND P5, PT, R27.reuse, RZ, PT ;  /* 0x000000ff1b00720c */ /* 0x040fe20003fa6270 */
[----:B------:R-:W-:Y:S01]  /*0e60*/  VIADD R2, R27, 0x7c ;  /* 0x0000007c1b027836 */ /* 0x000fe20000000000 */
[----:B------:R0:W-:Y:S01]  /*0e70*/  STL [R1+0x11a0], R14 ;  /* 0x0011a00e01007387 */ /* 0x0001e20000100800 */
[--C-:B------:R-:W-:Y:S01]  /*0e80*/  @!P4 IMAD.IADD R19, R19, 0x1, -R13.reuse ;  /* 0x000000011313c824 */ /* 0x100fe200078e0a0d */
[----:B------:R-:W-:Y:S01]  /*0e90*/  ISETP.GT.U32.AND P4, PT, R13, R8, PT ;  /* 0x000000080d00720c */ /* 0x000fe20003f84070 */
[----:B------:R-:W-:Y:S01]  /*0ea0*/  VIADD R9, R27, 0x7b ;  /* 0x0000007b1b097836 */ /* 0x000fe20000000000 */
[----:B------:R-:W-:Y:S01]  /*0eb0*/  IABS R7, R2 ;  /* 0x0000000200077213 */ /* 0x000fe20000000000 */
[----:B------:R-:W-:-:S03]  /*0ec0*/  @!P0 IMAD.IADD R6, R6, 0x1, -R13 ;  /* 0x0000000106068824 */ /* 0x000fc600078e0a0d */
[----:B------:R-:W-:Y:S01]  /*0ed0*/  IABS R18, R9 ;  /* 0x0000000900127213 */ /* 0x000fe20000000000 */
[----:B------:R-:W-:Y:S01]  /*0ee0*/  @!P3 IMAD.IADD R4, R4, 0x1, -R13 ;  /* 0x000000010404b824 */ /* 0x000fe200078e0a0d */
[----:B------:R-:W-:Y:S01]  /*0ef0*/  ISETP.GE.AND P3, PT, R2, RZ, PT ;  /* 0x000000ff0200720c */ /* 0x000fe20003f66270 */
[----:B------:R-:W-:Y:S01]  /*0f00*/  @!P5 IMAD.MOV R19, RZ, RZ, -R19 ;  /* 0x000000ffff13d224 */ /* 0x000fe200078e0a13 */
[----:B------:R-:W-:Y:S01]  /*0f10*/  ISETP.GT.U32.AND P5, PT, R13, R6, PT ;  /* 0x000000060d00720c */ /* 0x000fe20003fa4070 */
[----:B------:R-:W-:Y:S01]  /*0f20*/  IMAD.HI.U32 R2, R0, R7, RZ ;  /* 0x0000000700027227 */ /* 0x000fe200078e00ff */
[----:B------:R-:W-:-:S03]  /*0f30*/  ISETP.GE.AND P0, PT, R9, RZ, PT ;  /* 0x000000ff0900720c */ /* 0x000fc60003f06270 */
[----:B------:R-:W-:Y:S02]  /*0f40*/  IMAD.MOV R2, RZ, RZ, -R2 ;  /* 0x000000ffff027224 */ /* 0x000fe400078e0a02 */
[----:B------:R-:W-:Y:S02]  /*0f50*/  @!P4 IMAD.IADD R8, R8, 0x1, -R13 ;  /* 0x000000010808c824 */ /* 0x000fe400078e0a0d */
[C---:B------:R-:W-:Y:S02]  /*0f60*/  IMAD R2, R13.reuse, R2, R7 ;  /* 0x000000020d027224 */ /* 0x040fe400078e0207 */
[----:B------:R-:W-:Y:S01]  /*0f70*/  IMAD.HI.U32 R5, R0, R18, RZ ;  /* 0x0000001200057227 */ /* 0x000fe200078e00ff */
[----:B------:R-:W-:-:S03]  /*0f80*/  ISETP.GT.U32.AND P4, PT, R13, R8, PT ;  /* 0x000000080d00720c */ /* 0x000fc60003f84070 */
[----:B------:R-:W-:Y:S01]  /*0f90*/  @!P5 IMAD.IADD R6, R6, 0x1, -R13 ;  /* 0x000000010606d824 */ /* 0x000fe200078e0a0d */
[----:B------:R-:W-:Y:S01]  /*0fa0*/  ISETP.GT.U32.AND P5, PT, R13, R2, PT ;  /* 0x000000020d00720c */ /* 0x000fe20003fa4070 */
[----:B------:R-:W-:Y:S02]  /*0fb0*/  IMAD.MOV R5, RZ, RZ, -R5 ;  /* 0x000000ffff057224 */ /* 0x000fe400078e0a05 */
[----:B------:R-:W-:Y:S02]  /*0fc0*/  IMAD.MOV.U32 R15, RZ, RZ, R4 ;  /* 0x000000ffff0f7224 */ /* 0x000fe400078e0004 */
[----:B------:R-:W-:Y:S02]  /*0fd0*/  VIADD R4, R27, 0x7a ;  /* 0x0000007a1b047836 */ /* 0x000fe40000000000 */
[C---:B------:R-:W-:Y:S02]  /*0fe0*/  IMAD R18, R13.reuse, R5, R18 ;  /* 0x000000050d127224 */ /* 0x040fe400078e0212 */
[----:B0-----:R-:W-:Y:S01]  /*0ff0*/  IMAD.MOV.U32 R14, RZ, RZ, R6 ;  /* 0x000000ffff0e7224 */ /* 0x001fe200078e0006 */
[----:B------:R-:W-:Y:S01]  /*1000*/  IABS R11, R4 ;  /* 0x00000004000b7213 */ /* 0x000fe20000000000 */
[----:B------:R-:W-:Y:S01]  /*1010*/  @!P1 IMAD.MOV R15, RZ, RZ, -R15 ;  /* 0x000000ffff0f9224 */ /* 0x000fe200078e0a0f */
[----:B------:R-:W-:Y:S01]  /*1020*/  ISETP.GE.AND P1, PT, R4, RZ, PT ;  /* 0x000000ff0400720c */ /* 0x000fe20003f26270 */
[----:B------:R-:W-:Y:S01]  /*1030*/  @!P6 IMAD.MOV R14, RZ, RZ, -R14 ;  /* 0x000000ffff0ee224 */ /* 0x000fe200078e0a0e */
[----:B------:R-:W-:Y:S01]  /*1040*/  ISETP.GT.U32.AND P6, PT, R13, R18, PT ;  /* 0x000000120d00720c */ /* 0x000fe20003fc4070 */
[----:B------:R-:W-:Y:S01]  /*1050*/  VIADD R4, R27, 0x79 ;  /* 0x000000791b047836 */ /* 0x000fe20000000000 */
[----:B------:R0:W-:Y:S01]  /*1060*/  STL [R1+0x1e4], R15 ;  /* 0x0001e40f01007387 */ /* 0x0001e20000100800 */
[----:B------:R-:W-:-:S02]  /*1070*/  @!P4 IMAD.IADD R8, R8, 0x1, -R13 ;  /* 0x000000010808c824 */ /* 0x000fc400078e0a0d */
[----:B------:R-:W-:Y:S01]  /*1080*/  @!P5 IMAD.IADD R2, R2, 0x1, -R13 ;  /* 0x000000010202d824 */ /* 0x000fe200078e0a0d */
[----:B------:R-:W-:Y:S01]  /*1090*/  IABS R5, R4 ;  /* 0x0000000400057213 */ /* 0x000fe20000000000 */
[----:B------:R-:W-:Y:S01]  /*10a0*/  VIADD R9, R27, 0x78 ;  /* 0x000000781b097836 */ /* 0x000fe20000000000 */
[----:B------:R-:W-:Y:S01]  /*10b0*/  ISETP.GE.AND P4, PT, R4, RZ, PT ;  /* 0x000000ff0400720c */ /* 0x000fe20003f86270 */
[----:B------:R-:W-:Y:S01]  /*10c0*/  IMAD.MOV.U32 R12, RZ, RZ, R8 ;  /* 0x000000ffff0c7224 */ /* 0x000fe200078e0008 */
[----:B------:R-:W-:Y:S01]  /*10d0*/  ISETP.GT.U32.AND P5, PT, R13, R2, PT ;  /* 0x000000020d00720c */ /* 0x000fe20003fa4070 */
[C---:B------:R-:W-:Y:S01]  /*10e0*/  IMAD.HI.U32 R7, R0.reuse, R11, RZ ;  /* 0x0000000b00077227 */ /* 0x040fe200078e00ff */
[----:B------:R-:W-:Y:S01]  /*10f0*/  STL [R1+0x1e0], R14 ;  /* 0x0001e00e01007387 */ /* 0x000fe20000100800 */
[----:B0-----:R-:W-:Y:S02]  /*1100*/  IABS R15, R21 ;  /* 0x00000015000f7213 */ /* 0x001fe40000000000 */
[----:B------:R-:W-:Y:S01]  /*1110*/  @!P2 IMAD.MOV R12, RZ, RZ, -R12 ;  /* 0x000000ffff0ca224 */ /* 0x000fe200078e0a0c */
[----:B------:R-:W-:Y:S01]  /*1120*/  ISETP.GE.AND P2, PT, R9, RZ, PT ;  /* 0x000000ff0900720c */ /* 0x000fe20003f46270 */
[----:B------:R-:W-:Y:S01]  /*1130*/  VIADD R4, R27, 0x77 ;  /* 0x000000771b047836 */ /* 0x000fe20000000000 */
[----:B------:R-:W-:Y:S01]  /*1140*/  IABS R9, R9 ;  /* 0x0000000900097213 */ /* 0x000fe20000000000 */
[----:B------:R-:W-:Y:S01]  /*1150*/  IMAD.MOV R10, RZ, RZ, -R7 ;  /* 0x000000ffff0a7224 */ /* 0x000fe200078e0a07 */
[----:B------:R0:W-:Y:S01]  /*1160*/  STL [R1+0x1dc], R12 ;  /* 0x0001dc0c01007387 */ /* 0x0001e20000100800 */
[----:B------:R-:W-:Y:S01]  /*1170*/  IMAD.HI.U32 R6, R0, R5, RZ ;  /* 0x0000000500067227 */ /* 0x000fe200078e00ff */
[----:B------:R-:W-:-:S03]  /*1180*/  IABS R7, R4 ;  /* 0x0000000400077213 */ /* 0x000fc60000000000 */
[----:B------:R-:W-:Y:S02]  /*1190*/  @!P6 IMAD.IADD R18, R18, 0x1, -R13 ;  /* 0x000000011212e824 */ /* 0x000fe400078e0a0d */
[C---:B------:R-:W-:Y:S02]  /*11a0*/  IMAD R11, R13.reuse, R10, R11 ;  /* 0x0000000a0d0b7224 */ /* 0x040fe400078e020b */
[----:B------:R-:W-:Y:S01]  /*11b0*/  IMAD.MOV R6, RZ, RZ, -R6 ;  /* 0x000000ffff067224 */ /* 0x000fe200078e0a06 */
[C---:B------:R-:W-:Y:S01]  /*11c0*/  ISETP.GT.U32.AND P6, PT, R13.reuse, R18, PT ;  /* 0x000000120d00720c */ /* 0x040fe20003fc4070 */
[----:B------:R-:W-:Y:S02]  /*11d0*/  IMAD.MOV.U32 R10, RZ, RZ, R9 ;  /* 0x000000ffff0a7224 */ /* 0x000fe400078e0009 */
[----:B------:R-:W-:Y:S02]  /*11e0*/  IMAD R8, R13, R6, R5 ;  /* 0x000000060d087224 */ /* 0x000fe400078e0205 */
[----:B------:R-:W-:-:S02]  /*11f0*/  IMAD.MOV.U32 R9, RZ, RZ, R7 ;  /* 0x000000ffff097224 */ /* 0x000fc400078e0007 */
[----:B------:R-:W-:-:S04]  /*1200*/  IMAD.HI.U32 R5, R0, R10, RZ ;  /* 0x0000000a00057227 */ /* 0x000fc800078e00ff */
[----:B------:R-:W-:Y:S01]  /*1210*/  @!P5 IMAD.IADD R2, R2, 0x1, -R13 ;  /* 0x000000010202d824 */ /* 0x000fe200078e0a0d */
[----:B------:R-:W-:Y:S01]  /*1220*/  ISETP.GT.U32.AND P5, PT, R13, R11, PT ;  /* 0x0000000b0d00720c */ /* 0x000fe20003fa4070 */
[----:B------:R-:W-:-:S04]  /*1230*/  IMAD.HI.U32 R6, R0, R9, RZ ;  /* 0x0000000900067227 */ /* 0x000fc800078e00ff */
[----:B------:R-:W-:Y:S02]  /*1240*/  IMAD.MOV R7, RZ, RZ, -R5 ;  /* 0x000000ffff077224 */ /* 0x000fe400078e0a05 */
[----:B------:R-:W-:Y:S02]  /*1250*/  IMAD.MOV R6, RZ, RZ, -R6 ;  /* 0x000000ffff067224 */ /* 0x000fe400078e0a06 */
[C---:B------:R-:W-:Y:S02]  /*1260*/  IMAD R10, R13.reuse, R7, R10 ;  /* 0x000000070d0a7224 */ /* 0x040fe400078e020a */
[----:B0-----:R-:W-:Y:S02]  /*1270*/  IMAD.MOV.U32 R12, RZ, RZ, R2 ;  /* 0x000000ffff0c7224 */ /* 0x001fe400078e0002 */
[C---:B------:R-:W-:Y:S02]  /*1280*/  IMAD R9, R13.reuse, R6, R9 ;  /* 0x000000060d097224 */ /* 0x040fe400078e0209 */
[--C-:B------:R-:W-:Y:S01]  /*1290*/  @!P6 IMAD.IADD R18, R18, 0x1, -R13.reuse ;  /* 0x000000011212e824 */ /* 0x100fe200078e0a0d */
[C---:B------:R-:W-:Y:S01]  /*12a0*/  ISETP.GT.U32.AND P6, PT, R13.reuse, R10, PT ;  /* 0x0000000a0d00720c */ /* 0x040fe20003fc4070 */
[----:B------:R-:W-:Y:S01]  /*12b0*/  @!P3 IMAD.MOV R12, RZ, RZ, -R12 ;  /* 0x000000ffff0cb224 */ /* 0x000fe200078e0a0c */
[----:B------:R-:W-:Y:S01]  /*12c0*/  ISETP.GT.U32.AND P3, PT, R13, R8, PT ;  /* 0x000000080d00720c */ /* 0x000fe20003f64070 */
[----:B------:R-:W-:Y:S01]  /*12d0*/  @!P5 IMAD.IADD R11, R11, 0x1, -R13 ;  /* 0x000000010b0bd824 */ /* 0x000fe200078e0a0d */
[----:B------:R-:W-:Y:S01]  /*12e0*/  ISETP.GT.U32.AND P5, PT, R13, R9, PT ;  /* 0x000000090d00720c */ /* 0x000fe20003fa4070 */
[----:B------:R-:W-:Y:S01]  /*12f0*/  IMAD.MOV.U32 R5, RZ, RZ, R15 ;  /* 0x000000ffff057224 */ /* 0x000fe200078e000f */
[----:B------:R-:W-:Y:S01]  /*1300*/  IABS R15, R16 ;  /* 0x00000010000f7213 */ /* 0x000fe20000000000 */
[----:B------:R0:W-:Y:S01]  /*1310*/  STL [R1+0x1d4], R12 ;  /* 0x0001d40c01007387 */ /* 0x0001e20000100800 */
[----:B------:R-:W-:-:S02]  /*1320*/  VIADD R6, R27, 0x73 ;  /* 0x000000731b067836 */ /* 0x000fc40000000000 */
[----:B------:R-:W-:-:S04]  /*1330*/  IMAD.HI.U32 R2, R0, R5, RZ ;  /* 0x0000000500027227 */ /* 0x000fc800078e00ff */
[--C-:B------:R-:W-:Y:S02]  /*1340*/  @!P6 IMAD.IADD R10, R10, 0x1, -R13.reuse ;  /* 0x000000010a0ae824 */ /* 0x100fe400078e0a0d */
[----:B------:R-:W-:Y:S02]  /*1350*/  IMAD.MOV R2, RZ, RZ, -R2 ;  /* 0x000000ffff027224 */ /* 0x000fe400078e0a02 */
[--C-:B------:R-:W-:Y:S01]  /*1360*/  @!P3 IMAD.IADD R8, R8, 0x1, -R13.reuse ;  /* 0x000000010808b824 */ /* 0x100fe200078e0a0d */
[----:B------:R-:W-:Y:S01]  /*1370*/  ISETP.GT.U32.AND P3, PT, R13, R11, PT ;  /* 0x0000000b0d00720c */ /* 0x000fe20003f64070 */
[----:B------:R-:W-:Y:S01]  /*1380*/  @!P5 IMAD.IADD R9, R9, 0x1, -R13 ;  /* 0x000000010909d824 */ /* 0x000fe200078e0a0d */
[C---:B------:R-:W-:Y:S01]  /*1390*/  ISETP.GT.U32.AND P5, PT, R13.reuse, R10, PT ;  /* 0x0000000a0d00720c */ /* 0x040fe20003fa4070 */
[C---:B------:R-:W-:Y:S01]  /*13a0*/  IMAD R2, R13.reuse, R2, R5 ;  /* 0x000000020d027224 */ /* 0x040fe200078e0205 */
[----:B------:R-:W-:Y:S01]  /*13b0*/  ISETP.GT.U32.AND P6, PT, R13, R8, PT ;  /* 0x000000080d00720c */ /* 0x000fe20003fc4070 */
[----:B------:R-:W-:-:S04]  /*13c0*/  IMAD.HI.U32 R5, R0, R15, RZ ;  /* 0x0000000f00057227 */ /* 0x000fc800078e00ff */
[----:B0-----:R-:W-:Y:S01]  /*13d0*/  IMAD.MOV.U32 R12, RZ, RZ, R18 ;  /* 0x000000ffff0c7224 */ /* 0x001fe200078e0012 */
[----:B------:R-:W-:Y:S01]  /*13e0*/  IABS R18, R6 ;  /* 0x0000000600127213 */ /* 0x000fe20000000000 */
[----:B------:R-:W-:Y:S02]  /*13f0*/  IMAD.MOV R5, RZ, RZ, -R5 ;  /* 0x000000ffff057224 */ /* 0x000fe400078e0a05 */
[----:B------:R-:W-:Y:S01]  /*1400*/  @!P0 IMAD.MOV R12, RZ, RZ, -R12 ;  /* 0x000000ffff0c8224 */ /* 0x000fe200078e0a0c */
[C---:B------:R-:W-:Y:S01]  /*1410*/  ISETP.GT.U32.AND P0, PT, R13.reuse, R9, PT ;  /* 0x000000090d00720c */ /* 0x040fe20003f04070 */
[----:B------:R-:W-:Y:S02]  /*1420*/  IMAD R15, R13, R5, R15 ;  /* 0x000000050d0f7224 */ /* 0x000fe400078e020f */
[--C-:B------:R-:W-:Y:S01]  /*1430*/  @!P3 IMAD.IADD R11, R11, 0x1, -R13.reuse ;  /* 0x000000010b0bb824 */ /* 0x100fe200078e0a0d */
[C---:B------:R-:W-:Y:S01]  /*1440*/  ISETP.GT.U32.AND P3, PT, R13.reuse, R2, PT ;  /* 0x000000020d00720c */ /* 0x040fe20003f64070 */
[--C-:B------:R-:W-:Y:S01]  /*1450*/  @!P5 IMAD.IADD R10, R10, 0x1, -R13.reuse ;  /* 0x000000010a0ad824 */ /* 0x100fe200078e0a0d */
[----:B------:R-:W-:Y:S01]  /*1460*/  ISETP.GT.U32.AND P5, PT, R13, R15, PT ;  /* 0x0000000f0d00720c */ /* 0x000fe20003fa4070 */
[----:B------:R-:W-:Y:S01]  /*1470*/  @!P6 IMAD.IADD R8, R8, 0x1, -R13 ;  /* 0x000000010808e824 */ /* 0x000fe200078e0a0d */
[----:B------:R-:W-:Y:S01]  /*1480*/  ISETP.GE.AND P6, PT, R4, RZ, PT ;  /* 0x000000ff0400720c */ /* 0x000fe20003fc6270 */
[----:B------:R-:W-:Y:S01]  /*1490*/  VIADD R4, R27, 0x72 ;  /* 0x000000721b047836 */ /* 0x000fe20000000000 */
[----:B------:R0:W-:Y:S01]  /*14a0*/  STL [R1+0x1d0], R12 ;  /* 0x0001d00c01007387 */ /* 0x0001e20000100800 */
[----:B------:R-:W-:-:S04]  /*14b0*/  IMAD.HI.U32 R5, R0, R18, RZ ;  /* 0x0000001200057227 */ /* 0x000fc800078e00ff */
[--C-:B------:R-:W-:Y:S01]  /*14c0*/  @!P0 IMAD.IADD R9, R9, 0x1, -R13.reuse ;  /* 0x0000000109098824 */ /* 0x100fe200078e0a0d */
[----:B------:R-:W-:Y:S01]  /*14d0*/  ISETP.GE.AND P0, PT, R21, RZ, PT ;  /* 0x000000ff1500720c */ /* 0x000fe20003f06270 */
[--C-:B------:R-:W-:Y:S01]  /*14e0*/  @!P3 IMAD.IADD R2, R2, 0x1, -R13.reuse ;  /* 0x000000010202b824 */ /* 0x100fe200078e0a0d */
[----:B------:R-:W-:Y:S01]  /*14f0*/  IABS R21, R4 ;  /* 0x0000000400157213 */ /* 0x000fe20000000000 */
[----:B------:R-:W-:Y:S01]  /*1500*/  @!P5 IMAD.IADD R15, R15, 0x1, -R13 ;  /* 0x000000010f0fd824 */ /* 0x000fe200078e0a0d */
[----:B------:R-:W-:Y:S01]  /*1510*/  ISETP.GE.AND P3, PT, R16, RZ, PT ;  /* 0x000000ff1000720c */ /* 0x000fe20003f66270 */
[----:B------:R-:W-:Y:S02]  /*1520*/  VIADD R7, R27, 0x74 ;  /* 0x000000741b077836 */ /* 0x000fe40000000000 */
[----:B------:R-:W-:Y:S01]  /*1530*/  IMAD.MOV.U32 R16, RZ, RZ, R21 ;  /* 0x000000ffff107224 */ /* 0x000fe200078e0015 */
[----:B------:R-:W-:Y:S01]  /*1540*/  ISETP.GT.U32.AND P5, PT, R13, R15, PT ;  /* 0x0000000f0d00720c */ /* 0x000fe20003fa4070 */
[----:B------:R-:W-:Y:S01]  /*1550*/  IMAD.MOV R5, RZ, RZ, -R5 ;  /* 0x000000ffff057224 */ /* 0x000fe200078e0a05 */
[----:B------:R-:W-:Y:S01]  /*1560*/  IABS R20, R7 ;  /* 0x0000000700147213 */ /* 0x000fe20000000000 */
[----:B------:R-:W-:-:S02]  /*1570*/  IMAD.MOV.U32 R14, RZ, RZ, R11 ;  /* 0x000000ffff0e7224 */ /* 0x000fc400078e000b */
[----:B------:R-:W-:-:S04]  /*1580*/  IMAD.HI.U32 R11, R0, R16, RZ ;  /* 0x00000010000b7227 */ /* 0x000fc800078e00ff */
[C---:B------:R-:W-:Y:S02]  /*1590*/  IMAD R18, R13.reuse, R5, R18 ;  /* 0x000000050d127224 */ /* 0x040fe400078e0212 */
[----:B------:R-:W-:Y:S01]  /*15a0*/  @!P1 IMAD.MOV R14, RZ, RZ, -R14 ;  /* 0x000000ffff0e9224 */ /* 0x000fe200078e0a0e */
[----:B------:R-:W-:Y:S01]  /*15b0*/  ISETP.GT.U32.AND P1, PT, R13, R2, PT ;  /* 0x000000020d00720c */ /* 0x000fe20003f24070 */
[----:B0-----:R-:W-:Y:S02]  /*15c0*/  IMAD.MOV.U32 R12, RZ, RZ, R8 ;  /* 0x000000ffff0c7224 */ /* 0x001fe400078e0008 */
[----:B------:R-:W-:Y:S01]  /*15d0*/  IMAD.MOV R8, RZ, RZ, -R11 ;  /* 0x000000ffff087224 */ /* 0x000fe200078e0a0b */
[----:B------:R0:W-:Y:S01]  /*15e0*/  STL [R1+0x1cc], R14 ;  /* 0x0001cc0e01007387 */ /* 0x0001e20000100800 */
[----:B------:R-:W-:-:S04]  /*15f0*/  IMAD.HI.U32 R17, R0, R20, RZ ;  /* 0x0000001400117227 */ /* 0x000fc800078e00ff */
[----:B------:R-:W-:Y:S01]  /*1600*/  @!P6 IMAD.MOV R9, RZ, RZ, -R9 ;  /* 0x000000ffff09e224 */ /* 0x000fe200078e0a09 */
[C---:B------:R-:W-:Y:S01]  /*1610*/  ISETP.GT.U32.AND P6, PT, R13.reuse, R18, PT ;  /* 0x000000120d00720c */ /* 0x040fe20003fc4070 */
[----:B------:R-:W-:Y:S02]  /*1620*/  IMAD R16, R13, R8, R16 ;  /* 0x000000080d107224 */ /* 0x000fe400078e0210 */
[----:B------:R-:W-:Y:S02]  /*1630*/  IMAD.MOV R17, RZ, RZ, -R17 ;  /* 0x000000ffff117224 */ /* 0x000fe400078e0a11 */
[----:B------:R-:W-:Y:S02]  /*1640*/  @!P4 IMAD.MOV R12, RZ, RZ, -R12 ;  /* 0x000000ffff0cc224 */ /* 0x000fe400078e0a0c */
[--C-:B------:R-:W-:Y:S01]  /*1650*/  @!P5 IMAD.IADD R15, R15, 0x1, -R13.reuse ;  /* 0x000000010f0fd824 */ /* 0x100fe200078e0a0d */
[C---:B------:R-:W-:Y:S01]  /*1660*/  ISETP.GT.U32.AND P5, PT, R13.reuse, R16, PT ;  /* 0x000000100d00720c */ /* 0x040fe20003fa4070 */
[----:B------:R-:W-:Y:S01]  /*1670*/  IMAD R20, R13, R17, R20 ;  /* 0x000000110d147224 */ /* 0x000fe200078e0214 */
[----:B------:R-:W-:Y:S01]  /*1680*/  STL [R1+0x1c8], R12 ;  /* 0x0001c80c01007387 */ /* 0x000fe20000100800 */
[----:B------:R-:W-:Y:S01]  /*1690*/  @!P2 IMAD.MOV R10, RZ, RZ, -R10 ;  /* 0x000000ffff0aa224 */ /* 0x000fe200078e0a0a */
[----:B------:R-:W-:Y:S01]  /*16a0*/  ISETP.GE.AND P2, PT, R7, RZ, PT ;  /* 0x000000ff0700720c */ /* 0x000fe20003f46270 */
[--C-:B------:R-:W-:Y:S01]  /*16b0*/  @!P1 IMAD.IADD R2, R2, 0x1, -R13.reuse ;  /* 0x0000000102029824 */ /* 0x100fe200078e0a0d */
[----:B------:R-:W-:Y:S01]  /*16c0*/  ISETP.GT.U32.AND P4, PT, R13, R20, PT ;  /* 0x000000140d00720c */ /* 0x000fe20003f84070 */
[----:B------:R-:W-:Y:S01]  /*16d0*/  @!P6 IMAD.IADD R18, R18, 0x1, -R13 ;  /* 0x000000011212e824 */ /* 0x000fe200078e0a0d */
[----:B------:R-:W-:Y:S01]  /*16e0*/  STL [R1+0x1c4], R10 ;  /* 0x0001c40a01007387 */ /* 0x000fe20000100800 */
[----:B------:R-:W-:Y:S01]  /*16f0*/  ISETP.GE.AND P1, PT, R6, RZ, PT ;  /* 0x000000ff0600720c */ /* 0x000fe20003f26270 */
[----:B------:R-:W-:-:S02]  /*1700*/  VIADD R6, R27, 0x70 ;  /* 0x000000701b067836 */ /* 0x000fc40000000000 */
[----:B------:R1:W-:Y:S01]  /*1710*/  STL [R1+0x1c0], R9 ;  /* 0x0001c00901007387 */ /* 0x0003e20000100800 */
[--C-:B------:R-:W-:Y:S02]  /*1720*/  @!P5 IMAD.IADD R16, R16, 0x1, -R13.reuse ;  /* 0x000000011010d824 */ /* 0x100fe400078e0a0d */
[C---:B------:R-:W-:Y:S01]  /*1730*/  VIADD R5, R27.reuse, 0x71 ;  /* 0x000000711b057836 */ /* 0x040fe20000000000 */
[----:B------:R-:W-:Y:S01]  /*1740*/  IABS R8, R6 ;  /* 0x0000000600087213 */ /* 0x000fe20000000000 */
[----:B------:R-:W-:Y:S01]  /*1750*/  VIADD R7, R27, 0x6f ;  /* 0x0000006f1b077836 */ /* 0x000fe20000000000 */
[C---:B------:R-:W-:Y:S01]  /*1760*/  ISETP.GT.U32.AND P5, PT, R13.reuse, R16, PT ;  /* 0x000000100d00720c */ /* 0x040fe20003fa4070 */
[----:B------:R-:W-:Y:S01]  /*1770*/  @!P4 IMAD.IADD R20, R20, 0x1, -R13 ;  /* 0x000000011414c824 */ /* 0x000fe200078e0a0d */
[----:B------:R-:W-:Y:S01]  /*1780*/  IABS R11, R5 ;  /* 0x00000005000b7213 */ /* 0x000fe20000000000 */
[----:B0-----:R-:W-:Y:S01]  /*1790*/  IMAD.MOV.U32 R14, RZ, RZ, R15 ;  /* 0x000000ffff0e7224 */ /* 0x001fe200078e000f */
[----:B------:R-:W-:Y:S01]  /*17a0*/  ISETP.GE.AND P4, PT, R4, RZ, PT ;  /* 0x000000ff0400720c */ /* 0x000fe20003f86270 */
[----:B-1----:R-:W-:Y:S01]  /*17b0*/  IMAD.MOV.U32 R9, RZ, RZ, R2 ;  /* 0x000000ffff097224 */ /* 0x002fe200078e0002 */
[----:B------:R-:W-:Y:S01]  /*17c0*/  ISETP.GT.U32.AND P6, PT, R13, R20, PT ;  /* 0x000000140d00720c */ /* 0x000fe20003fc4070 */
[----:B------:R-:W-:Y:S01]  /*17d0*/  IMAD.HI.U32 R4, R0, R11, RZ ;  /* 0x0000000b00047227 */ /* 0x000fe200078e00ff */
[----:B------:R-:W-:-:S03]  /*17e0*/  IABS R17, R7 ;  /* 0x0000000700117213 */ /* 0x000fc60000000000 */
[----:B------:R-:W-:Y:S01]  /*17f0*/  @!P0 IMAD.MOV R9, RZ, RZ, -R9 ;  /* 0x000000ffff098224 */ /* 0x000fe200078e0a09 */
[C---:B------:R-:W-:Y:S01]  /*1800*/  ISETP.GT.U32.AND P0, PT, R13.reuse, R18, PT ;  /* 0x000000120d00720c */ /* 0x040fe20003f04070 */
[----:B------:R-:W-:Y:S02]  /*1810*/  IMAD.MOV R4, RZ, RZ, -R4 ;  /* 0x000000ffff047224 */ /* 0x000fe400078e0a04 */
[----:B------:R-:W-:Y:S01]  /*1820*/  @!P5 IMAD.IADD R16, R16, 0x1, -R13 ;  /* 0x000000011010d824 */ /* 0x000fe200078e0a0d */
[----:B------:R0:W-:Y:S01]  /*1830*/  STL [R1+0x1bc], R9 ;  /* 0x0001bc0901007387 */ /* 0x0001e20000100800 */
[----:B------:R-:W-:Y:S02]  /*1840*/  IMAD R11, R13, R4, R11 ;  /* 0x000000040d0b7224 */ /* 0x000fe400078e020b */
[----:B------:R-:W-:Y:S02]  /*1850*/  @!P6 IMAD.IADD R20, R20, 0x1, -R13 ;  /* 0x000000011414e824 */ /* 0x000fe400078e0a0d */
[----:B------:R-:W-:Y:S01]  /*1860*/  VIADD R2, R27, 0x6e ;  /* 0x0000006e1b027836 */ /* 0x000fe20000000000 */
[----:B------:R-:W-:Y:S01]  /*1870*/  ISETP.GT.U32.AND P6, PT, R13, R11, PT ;  /* 0x0000000b0d00720c */ /* 0x000fe20003fc4070 */
[----:B------:R-:W-:-:S02]  /*1880*/  @!P3 IMAD.MOV R14, RZ, RZ, -R14 ;  /* 0x000000ffff0eb224 */ /* 0x000fc400078e0a0e */
[----:B------:R-:W-:Y:S01]  /*1890*/  @!P0 IMAD.IADD R18, R18, 0x1, -R13 ;  /* 0x0000000112128824 */ /* 0x000fe200078e0a0d */
[----:B------:R-:W-:Y:S01]  /*18a0*/  ISETP.GE.AND P0, PT, R5, RZ, PT ;  /* 0x000000ff0500720c */ /* 0x000fe20003f06270 */
[----:B0-----:R-:W-:Y:S01]  /*18b0*/  IMAD.HI.U32 R9, R0, R8, RZ ;  /* 0x0000000800097227 */ /* 0x001fe200078e00ff */
[----:B------:R-:W-:Y:S01]  /*18c0*/  IABS R4, R2 ;  /* 0x0000000200047213 */ /* 0x000fe20000000000 */
[----:B------:R0:W-:Y:S02]  /*18d0*/  STL [R1+0x1b8], R14 ;  /* 0x0001b80e01007387 */ /* 0x0001e40000100800 */
[----:B------:R-:W-:Y:S02]  /*18e0*/  IMAD.MOV R9, RZ, RZ, -R9 ;  /* 0x000000ffff097224 */ /* 0x000fe400078e0a09 */
[----:B------:R-:W-:Y:S02]  /*18f0*/  IMAD.MOV.U32 R12, RZ, RZ, R20 ;  /* 0x000000ffff0c7224 */ /* 0x000fe400078e0014 */
[----:B------:R-:W-:-:S02]  /*1900*/  IMAD R5, R13, R9, R8 ;  /* 0x000000090d057224 */ /* 0x000fc400078e0208 */
[----:B------:R-:W-:Y:S02]  /*1910*/  VIADD R9, R27, 0x6d ;  /* 0x0000006d1b097836 */ /* 0x000fe40000000000 */
[----:B------:R-:W-:Y:S01]  /*1920*/  @!P6 IMAD.IADD R11, R11, 0x1, -R13 ;  /* 0x000000010b0be824 */ /* 0x000fe200078e0a0d */
[----:B------:R-:W-:Y:S01]  /*1930*/  ISETP.GT.U32.AND P5, PT, R13, R5, PT ;  /* 0x000000050d00720c */ /* 0x000fe20003fa4070 */
[----:B------:R-:W-:Y:S01]  /*1940*/  IMAD.HI.U32 R21, R0, R17, RZ ;  /* 0x0000001100157227 */ /* 0x000fe200078e00ff */
[----:B------:R-:W-:Y:S02]  /*1950*/  IABS R10, R9 ;  /* 0x00000009000a7213 */ /* 0x000fe40000000000 */
[----:B------:R-:W-:Y:S01]  /*1960*/  ISETP.GE.AND P6, PT, R6, RZ, PT ;  /* 0x000000ff0600720c */ /* 0x000fe20003fc6270 */
[----:B------:R-:W-:Y:S02]  /*1970*/  @!P2 IMAD.MOV R12, RZ, RZ, -R12 ;  /* 0x000000ffff0ca224 */ /* 0x000fe400078e0a0c */
[----:B------:R-:W-:-:S03]  /*1980*/  IMAD.HI.U32 R15, R0, R10, RZ ;  /* 0x0000000a000f7227 */ /* 0x000fc600078e00ff */
[----:B------:R1:W-:Y:S01]  /*1990*/  STL [R1+0x1b4], R12 ;  /* 0x0001b40c01007387 */ /* 0x0003e20000100800 */
[----:B------:R-:W-:Y:S02]  /*19a0*/  IMAD.MOV R15, RZ, RZ, -R15 ;  /* 0x000000ffff0f7224 */ /* 0x000fe400078e0a0f */
[----:B------:R-:W-:Y:S01]  /*19b0*/  @!P5 IMAD.IADD R5, R5, 0x1, -R13 ;  /* 0x000000010505d824 */ /* 0x000fe200078e0a0d */
[----:B------:R-:W-:Y:S01]  /*19c0*/  ISETP.GT.U32.AND P5, PT, R13, R11, PT ;  /* 0x0000000b0d00720c */ /* 0x000fe20003fa4070 */
[----:B------:R-:W-:-:S03]  /*19d0*/  IMAD.HI.U32 R8, R0, R4, RZ ;  /* 0x0000000400087227 */ /* 0x000fc600078e00ff */
[C---:B------:R-:W-:Y:S01]  /*19e0*/  ISETP.GT.U32.AND P3, PT, R13.reuse, R5, PT ;  /* 0x000000050d00720c */ /* 0x040fe20003f64070 */
[----:B------:R-:W-:Y:S02]  /*19f0*/  IMAD.MOV R21, RZ, RZ, -R21 ;  /* 0x000000ffff157224 */ /* 0x000fe400078e0a15 */
[C---:B------:R-:W-:Y:S02]  /*1a00*/  IMAD R10, R13.reuse, R15, R10 ;  /* 0x0000000f0d0a7224 */ /* 0x040fe400078e020a */
[----:B0-----:R-:W-:Y:S02]  /*1a10*/  IMAD.MOV.U32 R14, RZ, RZ, R18 ;  /* 0x000000ffff0e7224 */ /* 0x001fe400078e0012 */
[----:B-1----:R-:W-:Y:S02]  /*1a20*/  IMAD.MOV.U32 R12, RZ, RZ, R16 ;  /* 0x000000ffff0c7224 */ /* 0x002fe400078e0010 */
[----:B------:R-:W-:Y:S02]  /*1a30*/  IMAD.MOV R8, RZ, RZ, -R8 ;  /* 0x000000ffff087224 */ /* 0x000fe400078e0a08 */
[----:B------:R-:W-:-:S02]  /*1a40*/  IMAD R17, R13, R21, R17 ;  /* 0x000000150d117224 */ /* 0x000fc400078e0211 */
[--C-:B------:R-:W-:Y:S01]  /*1a50*/  @!P3 IMAD.IADD R5, R5, 0x1, -R13.reuse ;  /* 0x000000010505b824 */ /* 0x100fe200078e0a0d */
[C---:B------:R-:W-:Y:S01]  /*1a60*/  ISETP.GT.U32.AND P3, PT, R13.reuse, R10, PT ;  /* 0x0000000a0d00720c */ /* 0x040fe20003f64070 */
[----:B------:R-:W-:Y:S01]  /*1a70*/  @!P1 IMAD.MOV R14, RZ, RZ, -R14 ;  /* 0x000000ffff0e9224 */ /* 0x000fe200078e0a0e */
[----:B------:R-:W-:Y:S01]  /*1a80*/  ISETP.GT.U32.AND P2, PT, R13, R17, PT ;  /* 0x000000110d00720c */ /* 0x000fe20003f44070 */
[----:B------:R-:W-:Y:S01]  /*1a90*/  @!P4 IMAD.MOV R12, RZ, RZ, -R12 ;  /* 0x000000ffff0cc224 */ /* 0x000fe200078e0a0c */
[----:B------:R-:W-:Y:S01]  /*1aa0*/  ISETP.GE.AND P1, PT, R7, RZ, PT ;  /* 0x000000ff0700720c */ /* 0x000fe20003f26270 */
[----:B------:R-:W-:Y:S01]  /*1ab0*/  IMAD R4, R13, R8, R4 ;  /* 0x000000080d047224 */ /* 0x000fe200078e0204 */
[----:B------:R-:W-:Y:S01]  /*1ac0*/  STL [R1+0x1b0], R14 ;  /* 0x0001b00e01007387 */ /* 0x000fe20000100800 */
[----:B------:R-:W-:Y:S01]  /*1ad0*/  @!P5 IMAD.IADD R11, R11, 0x1, -R13 ;  /* 0x000000010b0bd824 */ /* 0x000fe200078e0a0d */
[----:B------:R-:W-:Y:S01]  /*1ae0*/  ISETP.GE.AND P5, PT, R2, RZ, PT ;  /* 0x000000ff0200720c */ /* 0x000fe20003fa6270 */
[----:B------:R-:W-:Y:S01]  /*1af0*/  VIADD R2, R27, 0x6b ;  /* 0x0000006b1b027836 */ /* 0x000fe20000000000 */
[----:B------:R0:W-:Y:S01]  /*1b00*/  STL [R1+0x1ac], R12 ;  /* 0x0001ac0c01007387 */ /* 0x0001e20000100800 */
[----:B------:R-:W-:Y:S01]  /*1b10*/  ISETP.GT.U32.AND P4, PT, R13, R4, PT ;  /* 0x000000040d00720c */ /* 0x000fe20003f84070 */
[----:B------:R-:W-:-:S02]  /*1b20*/  VIADD R6, R27, 0x6c ;  /* 0x0000006c1b067836 */ /* 0x000fc40000000000 */
[--C-:B------:R-:W-:Y:S01]  /*1b30*/  @!P3 IMAD.IADD R10, R10, 0x1, -R13.reuse ;  /* 0x000000010a0ab824 */ /* 0x100fe200078e0a0d */
[----:B------:R-:W-:Y:S01]  /*1b40*/  IABS R15, R2 ;  /* 0x00000002000f7213 */ /* 0x000fe20000000000 */
[----:B------:R-:W-:Y:S01]  /*1b50*/  @!P2 IMAD.IADD R17, R17, 0x1, -R13 ;  /* 0x000000011111a824 */ /* 0x000fe200078e0a0d */
[----:B------:R-:W-:Y:S01]  /*1b60*/  IABS R8, R6 ;  /* 0x0000000600087213 */ /* 0x000fe20000000000 */
[----:B------:R-:W-:Y:S01]  /*1b70*/  VIADD R21, R27, 0x59 ;  /* 0x000000591b157836 */ /* 0x000fe20000000000 */
[----:B------:R-:W-:Y:S01]  /*1b80*/  ISETP.GT.U32.AND P3, PT, R13, R10, PT ;  /* 0x0000000a0d00720c */ /* 0x000fe20003f64070 */
[----:B0-----:R-:W-:Y:S01]  /*1b90*/  IMAD.MOV.U32 R12, RZ, RZ, R11 ;  /* 0x000000ffff0c7224 */ /* 0x001fe200078e000b */
[----:B------:R-:W-:Y:S01]  /*1ba0*/  ISETP.GE.AND P2, PT, R9, RZ, PT ;  /* 0x000000ff0900720c */ /* 0x000fe20003f46270 */
[----:B------:R-:W-:-:S04]  /*1bb0*/  IMAD.HI.U32 R7, R0, R8, RZ ;  /* 0x0000000800077227 */ /* 0x000fc800078e00ff */
[----:B------:R-:W-:Y:S02]  /*1bc0*/  @!P0 IMAD.MOV R12, RZ, RZ, -R12 ;  /* 0x000000ffff0c8224 */ /* 0x000fe400078e0a0c */
[----:B------:R-:W-:Y:S01]  /*1bd0*/  @!P4 IMAD.IADD R4, R4, 0x1, -R13 ;  /* 0x000000010404c824 */ /* 0x000fe200078e0a0d */
[C---:B------:R-:W-:Y:S01]  /*1be0*/  ISETP.GT.U32.AND P4, PT, R13.reuse, R17, PT ;  /* 0x000000110d00720c */ /* 0x040fe20003f84070 */
[----:B------:R-:W-:Y:S01]  /*1bf0*/  IMAD.MOV R7, RZ, RZ, -R7 ;  /* 0x000000ffff077224 */ /* 0x000fe200078e0a07 */
[----:B------:R0:W-:Y:S01]  /*1c00*/  STL [R1+0x1a8], R12 ;  /* 0x0001a80c01007387 */ /* 0x0001e20000100800 */
[----:B------:R-:W-:Y:S01]  /*1c10*/  @!P3 IMAD.IADD R10, R10, 0x1, -R13 ;  /* 0x000000010a0ab824 */ /* 0x000fe200078e0a0d */
[C---:B------:R-:W-:Y:S01]  /*1c20*/  ISETP.GT.U32.AND P0, PT, R13.reuse, R4, PT ;  /* 0x000000040d00720c */ /* 0x040fe20003f04070 */
[----:B------:R-:W-:Y:S02]  /*1c30*/  IMAD R8, R13, R7, R8 ;  /* 0x000000070d087224 */ /* 0x000fe400078e0208 */
[----:B------:R-:W-:-:S02]  /*1c40*/  VIADD R9, R27, 0x6a ;  /* 0x0000006a1b097836 */ /* 0x000fc40000000000 */
[----:B------:R-:W-:Y:S02]  /*1c50*/  @!P2 IMAD.MOV R10, RZ, RZ, -R10 ;  /* 0x000000ffff0aa224 */ /* 0x000fe400078e0a0a */
[----:B------:R-:W-:Y:S01]  /*1c60*/  VIADD R20, R27, 0x56 ;  /* 0x000000561b147836 */ /* 0x000fe20000000000 */
[----:B------:R-:W-:Y:S01]  /*1c70*/  IABS R11, R9 ;  /* 0x00000009000b7213 */ /* 0x000fe20000000000 */
[----:B0-----:R-:W-:Y:S02]  /*1c80*/  IMAD.MOV.U32 R12, RZ, RZ, R5 ;  /* 0x000000ffff0c7224 */ /* 0x001fe400078e0005 */
[----:B------:R-:W-:-:S04]  /*1c90*/  IMAD.HI.U32 R5, R0, R15, RZ ;  /* 0x0000000f00057227 */ /* 0x000fc800078e00ff */
[----:B------:R-:W-:Y:S02]  /*1ca0*/  IMAD.MOV R5, RZ, RZ, -R5 ;  /* 0x000000ffff057224 */ /* 0x000fe400078e0a05 */
[----:B------:R-:W-:Y:S01]  /*1cb0*/  @!P4 IMAD.IADD R17, R17, 0x1, -R13 ;  /* 0x000000011111c824 */ /* 0x000fe200078e0a0d */
[C---:B------:R-:W-:Y:S01]  /*1cc0*/  ISETP.GT.U32.AND P4, PT, R13.reuse, R8, PT ;  /* 0x000000080d00720c */ /* 0x040fe20003f84070 */
[----:B------:R-:W-:Y:S02]  /*1cd0*/  IMAD R15, R13, R5, R15 ;  /* 0x000000050d0f7224 */ /* 0x000fe400078e020f */
[----:B------:R-:W-:Y:S01]  /*1ce0*/  @!P6 IMAD.MOV R12, RZ, RZ, -R12 ;  /* 0x000000ffff0ce224 */ /* 0x000fe200078e0a0c */
[----:B------:R-:W-:Y:S01]  /*1cf0*/  ISETP.GE.AND P6, PT, R6, RZ, PT ;  /* 0x000000ff0600720c */ /* 0x000fe20003fc6270 */
[----:B------:R-:W-:Y:S01]  /*1d00*/  VIADD R5, R27, 0x69 ;  /* 0x000000691b057836 */ /* 0x000fe20000000000 */
[----:B------:R-:W-:Y:S01]  /*1d10*/  ISETP.GT.U32.AND P3, PT, R13, R15, PT ;  /* 0x0000000f0d00720c */ /* 0x000fe20003f64070 */
[----:B------:R-:W-:Y:S01]  /*1d20*/  @!P0 IMAD.IADD R4, R4, 0x1, -R13 ;  /* 0x0000000104048824 */ /* 0x000fe200078e0a0d */
[----:B------:R0:W-:Y:S01]  /*1d30*/  STL [R1+0x1a4], R12 ;  /* 0x0001a40c01007387 */ /* 0x0001e20000100800 */
[----:B------:R-:W-:Y:S01]  /*1d40*/  ISETP.GE.AND P0, PT, R2, RZ, PT ;  /* 0x000000ff0200720c */ /* 0x000fe20003f06270 */
[----:B------:R-:W-:Y:S01]  /*1d50*/  IMAD.HI.U32 R16, R0, R11, RZ ;  /* 0x0000000b00107227 */ /* 0x000fe200078e00ff */
[----:B------:R-:W-:-:S02]  /*1d60*/  IABS R2, R5 ;  /* 0x0000000500027213 */ /* 0x000fc40000000000 */
[----:B------:R-:W-:Y:S01]  /*1d70*/  ISETP.GE.AND P2, PT, R5, RZ, PT ;  /* 0x000000ff0500720c */ /* 0x000fe20003f46270 */
[----:B------:R-:W-:Y:S02]  /*1d80*/  IMAD.MOV R16, RZ, RZ, -R16 ;  /* 0x000000ffff107224 */ /* 0x000fe400078e0a10 */
[----:B------:R-:W-:Y:S01]  /*1d90*/  @!P4 IMAD.IADD R8, R8, 0x1, -R13 ;  /* 0x000000010808c824 */ /* 0x000fe200078e0a0d */
[----:B------:R-:W-:Y:S01]  /*1da0*/  ISETP.GE.AND P4, PT, R9, RZ, PT ;  /* 0x000000ff0900720c */ /* 0x000fe20003f86270 */
[----:B0-----:R-:W-:Y:S02]  /*1db0*/  IMAD.MOV.U32 R12, RZ, RZ, R17 ;  /* 0x000000ffff0c7224 */ /* 0x001fe400078e0011 */
[----:B------:R-:W-:Y:S02]  /*1dc0*/  @!P3 IMAD.IADD R15, R15, 0x1, -R13 ;  /* 0x000000010f0fb824 */ /* 0x000fe400078e0a0d */
[----:B------:R-:W-:Y:S01]  /*1dd0*/  @!P1 IMAD.MOV R12, RZ, RZ, -R12 ;  /* 0x000000ffff0c9224 */ /* 0x000fe200078e0a0c */
[C---:B------:R-:W-:Y:S01]  /*1de0*/  ISETP.GT.U32.AND P1, PT, R13.reuse, R8, PT ;  /* 0x000000080d00720c */ /* 0x040fe20003f24070 */
[----:B------:R-:W-:Y:S01]  /*1df0*/  IMAD.HI.U32 R9, R0, R2, RZ ;  /* 0x0000000200097227 */ /* 0x000fe200078e00ff */
[----:B------:R-:W-:-:S02]  /*1e00*/  ISETP.GT.U32.AND P3, PT, R13, R15, PT ;  /* 0x0000000f0d00720c */ /* 0x000fc40003f64070 */
[----:B------:R0:W-:Y:S01]  /*1e10*/  STL [R1+0x1a0], R12 ;  /* 0x0001a00c01007387 */ /* 0x0001e20000100800 */
[----:B------:R-:W-:Y:S02]  /*1e20*/  VIADD R6, R27, 0x68 ;  /* 0x000000681b067836 */ /* 0x000fe40000000000 */
[----:B------:R-:W-:Y:S02]  /*1e30*/  IMAD R11, R13, R16, R11 ;  /* 0x000000100d0b7224 */ /* 0x000fe400078e020b */
[----:B------:R-:W-:Y:S01]  /*1e40*/  IMAD.MOV R5, RZ, RZ, -R9 ;  /* 0x000000ffff057224 */ /* 0x000fe200078e0a09 */
[----:B------:R-:W-:Y:S01]  /*1e50*/  IABS R7, R6 ;  /* 0x0000000600077213 */ /* 0x000fe20000000000 */
[----:B------:R-:W-:Y:S02]  /*1e60*/  VIADD R9, R27, 0x67 ;  /* 0x000000671b097836 */ /* 0x000fe40000000000 */
[----:B------:R-:W-:Y:S02]  /*1e70*/  IMAD R2, R13, R5, R2 ;  /* 0x000000050d027224 */ /* 0x000fe400078e0202 */
[----:B0-----:R-:W-:-:S02]  /*1e80*/  IMAD.MOV.U32 R12, RZ, RZ, R4 ;  /* 0x000000ffff0c7224 */ /* 0x001fc400078e0004 */
[----:B------:R-:W-:-:S04]  /*1e90*/  IMAD.HI.U32 R4, R0, R7, RZ ;  /* 0x0000000700047227 */ /* 0x000fc800078e00ff */
[----:B------:R-:W-:Y:S01]  /*1ea0*/  @!P5 IMAD.MOV R12, RZ, RZ, -R12 ;  /* 0x000000ffff0cd224 */ /* 0x000fe200078e0a0c */
[----:B------:R-:W-:Y:S01]  /*1eb0*/  ISETP.GT.U32.AND P5, PT, R13, R11, PT ;  /* 0x0000000b0d00720c */ /* 0x000fe20003fa4070 */
[--C-:B------:R-:W-:Y:S01]  /*1ec0*/  @!P3 IMAD.IADD R15, R15, 0x1, -R13.reuse ;  /* 0x000000010f0fb824 */ /* 0x100fe200078e0a0d */
[C---:B------:R-:W-:Y:S01]  /*1ed0*/  ISETP.GT.U32.AND P3, PT, R13.reuse, R2, PT ;  /* 0x000000020d00720c */ /* 0x040fe20003f64070 */
[----:B------:R-:W-:Y:S01]  /*1ee0*/  IMAD.MOV R4, RZ, RZ, -R4 ;  /* 0x000000ffff047224 */ /* 0x000fe200078e0a04 */
[----:B------:R0:W-:Y:S01]  /*1ef0*/  STL [R1+0x19c], R12 ;  /* 0x00019c0c01007387 */ /* 0x0001e20000100800 */
[----:B------:R-:W-:Y:S01]  /*1f00*/  @!P1 IMAD.IADD R8, R8, 0x1, -R13 ;  /* 0x0000000108089824 */ /* 0x000fe200078e0a0d */
[----:B------:R-:W-:Y:S01]  /*1f10*/  ISETP.GE.AND P1, PT, R6, RZ, PT ;  /* 0x000000ff0600720c */ /* 0x000fe20003f26270 */
[----:B------:R-:W-:Y:S01]  /*1f20*/  IMAD R7, R13, R4, R7 ;  /* 0x000000040d077224 */ /* 0x000fe200078e0207 */
[----:B------:R1:W-:Y:S01]  /*1f30*/  STL [R1+0x198], R10 ;  /* 0x0001980a01007387 */ /* 0x0003e20000100800 */
[----:B------:R-:W-:Y:S01]  /*1f40*/  IMAD.MOV.U32 R14, RZ, RZ, R8 ;  /* 0x000000ffff0e7224 */ /* 0x000fe200078e0008 */
[----:B------:R-:W-:Y:S01]  /*1f50*/  IABS R6, R9 ;  /* 0x0000000900067213 */ /* 0x000fe20000000000 */
[----:B------:R-:W-:-:S02]  /*1f60*/  VIADD R5, R27, 0x66 ;  /* 0x000000661b057836 */ /* 0x000fc40000000000 */
[--C-:B------:R-:W-:Y:S02]  /*1f70*/  @!P5 IMAD.IADD R11, R11, 0x1, -R13.reuse ;  /* 0x000000010b0bd824 */ /* 0x100fe400078e0a0d */
[----:B------:R-:W-:Y:S01]  /*1f80*/  @!P6 IMAD.MOV R14, RZ, RZ, -R14 ;  /* 0x000000ffff0ee224 */ /* 0x000fe200078e0a0e */
[C---:B------:R-:W-:Y:S01]  /*1f90*/  ISETP.GT.U32.AND P6, PT, R13.reuse, R7, PT ;  /* 0x000000070d00720c */ /* 0x040fe20003fc4070 */
[----:B------:R-:W-:Y:S01]  /*1fa0*/  @!P3 IMAD.IADD R2, R2, 0x1, -R13 ;  /* 0x000000010202b824 */ /* 0x000fe200078e0a0d */
[C---:B------:R-:W-:Y:S01]  /*1fb0*/  ISETP.GT.U32.AND P5, PT, R13.reuse, R11, PT ;  /* 0x0000000b0d00720c */ /* 0x040fe20003fa4070 */
[----:B0-----:R-:W-:Y:S01]  /*1fc0*/  IMAD.MOV.U32 R12, RZ, RZ, R15 ;  /* 0x000000ffff0c7224 */ /* 0x001fe200078e000f */
[----:B-1----:R-:W-:Y:S01]  /*1fd0*/  IABS R10, R5 ;  /* 0x00000005000a7213 */ /* 0x002fe20000000000 */
[----:B------:R-:W-:Y:S01]  /*1fe0*/  IMAD.HI.U32 R15, R0, R6, RZ ;  /* 0x00000006000f7227 */ /* 0x000fe200078e00ff */
[----:B------:R-:W-:Y:S01]  /*1ff0*/  ISETP.GT.U32.AND P3, PT, R13, R2, PT ;  /* 0x000000020d00720c */ /* 0x000fe20003f64070 */
[----:B------:R-:W-:Y:S02]  /*2000*/  STL [R1+0x194], R14 ;  /* 0x0001940e01007387 */ /* 0x000fe40000100800 */
[----:B------:R-:W-:Y:S01]  /*2010*/  @!P0 IMAD.MOV R12, RZ, RZ, -R12 ;  /* 0x000000ffff0c8224 */ /* 0x000fe200078e0a0c */
[----:B------:R-:W-:Y:S01]  /*2020*/  ISETP.GE.AND P0, PT, R9, RZ, PT ;  /* 0x000000ff0900720c */ /* 0x000fe20003f06270 */
[----:B------:R-:W-:-:S02]  /*2030*/  IMAD.MOV.U32 R9, RZ, RZ, R10 ;  /* 0x000000ffff097224 */ /* 0x000fc400078e000a */
[--C-:B------:R-:W-:Y:S01]  /*2040*/  @!P6 IMAD.IADD R7, R7, 0x1, -R13.reuse ;  /* 0x000000010707e824 */ /* 0x100fe200078e0a0d */
[----:B------:R0:W-:Y:S01]  /*2050*/  STL [R1+0x190], R12 ;  /* 0x0001900c01007387 */ /* 0x0001e20000100800 */
[----:B------:R-:W-:Y:S01]  /*2060*/  @!P5 IMAD.IADD R11, R11, 0x1, -R13 ;  /* 0x000000010b0bd824 */ /* 0x000fe200078e0a0d */
[----:B------:R-:W-:Y:S01]  /*2070*/  ISETP.GE.AND P5, PT, R5, RZ, PT ;  /* 0x000000ff0500720c */ /* 0x000fe20003fa6270 */
[----:B------:R-:W-:Y:S01]  /*2080*/  IMAD.HI.U32 R5, R0, R9, RZ ;  /* 0x0000000900057227 */ /* 0x000fe200078e00ff */
[----:B------:R-:W-:-:S03]  /*2090*/  ISETP.GT.U32.AND P6, PT, R13, R7, PT ;  /* 0x000000070d00720c */ /* 0x000fc60003fc4070 */
[----:B------:R-:W-:Y:S02]  /*20a0*/  VIADD R4, R27, 0x65 ;  /* 0x000000651b047836 */ /* 0x000fe40000000000 */
[----:B------:R-:W-:Y:S02]  /*20b0*/  IMAD.MOV R15, RZ, RZ, -R15 ;  /* 0x000000ffff0f7224 */ /* 0x000fe400078e0a0f */
[----:B------:R-:W-:Y:S01]  /*20c0*/  IMAD.MOV R5, RZ, RZ, -R5 ;  /* 0x000000ffff057224 */ /* 0x000fe200078e0a05 */
[----:B------:R-:W-:Y:S01]  /*20d0*/  IABS R8, R4 ;  /* 0x0000000400087213 */ /* 0x000fe20000000000 */
[----:B------:R-:W-:Y:S02]  /*20e0*/  @!P3 IMAD.IADD R2, R2, 0x1, -R13 ;  /* 0x000000010202b824 */ /* 0x000fe400078e0a0d */
[----:B0-----:R-:W-:Y:S02]  /*20f0*/  IMAD.MOV.U32 R12, RZ, RZ, R11 ;  /* 0x000000ffff0c7224 */ /* 0x001fe400078e000b */
[----:B------:R-:W-:-:S02]  /*2100*/  IMAD R6, R13, R15, R6 ;  /* 0x0000000f0d067224 */ /* 0x000fc400078e0206 */
[C---:B------:R-:W-:Y:S02]  /*2110*/  IMAD R9, R13.reuse, R5, R9 ;  /* 0x000000050d097224 */ /* 0x040fe400078e0209 */
[----:B------:R-:W-:Y:S01]  /*2120*/  IMAD.MOV.U32 R11, RZ, RZ, R2 ;  /* 0x000000ffff0b7224 */ /* 0x000fe200078e0002 */
[----:B------:R-:W-:Y:S01]  /*2130*/  ISETP.GT.U32.AND P3, PT, R13, R6, PT ;  /* 0x000000060d00720c */ /* 0x000fe20003f64070 */
[----:B------:R-:W-:-:S04]  /*2140*/  IMAD.HI.U32 R10, R0, R8, RZ ;  /* 0x00000008000a7227 */ /* 0x000fc800078e00ff */
[----:B------:R-:W-:Y:S01]  /*2150*/  @!P2 IMAD.MOV R11, RZ, RZ, -R11 ;  /* 0x000000ffff0ba224 */ /* 0x000fe200078e0a0b */
[----:B------:R-:W-:Y:S01]  /*2160*/  ISETP.GT.U32.AND P2, PT, R13, R9, PT ;  /* 0x000000090d00720c */ /* 0x000fe20003f44070 */
[----:B------:R-:W-:Y:S01]  /*2170*/  @!P4 IMAD.MOV R12, RZ, RZ, -R12 ;  /* 0x000000ffff0cc224 */ /* 0x000fe200078e0a0c */
[----:B------:R-:W-:Y:S01]  /*2180*/  ISETP.GE.AND P4, PT, R4, RZ, PT ;  /* 0x000000ff0400720c */ /* 0x000fe20003f86270 */
[----:B------:R-:W-:Y:S02]  /*2190*/  IMAD.MOV R10, RZ, RZ, -R10 ;  /* 0x000000ffff0a7224 */ /* 0x000fe400078e0a0a */
[--C-:B------:R-:W-:Y:S01]  /*21a0*/  @!P6 IMAD.IADD R7, R7, 0x1, -R13.reuse ;  /* 0x000000010707e824 */ /* 0x100fe200078e0a0d */
[----:B------:R0:W-:Y:S01]  /*21b0*/  STL [R1+0x18c], R12 ;  /* 0x00018c0c01007387 */ /* 0x0001e20000100800 */
[----:B------:R-:W-:Y:S02]  /*21c0*/  IMAD R8, R13, R10, R8 ;  /* 0x0000000a0d087224 */ /* 0x000fe400078e0208 */
[----:B------:R-:W-:Y:S01]  /*21d0*/  @!P3 IMAD.IADD R6, R6, 0x1, -R13 ;  /* 0x000000010606b824 */ /* 0x000fe200078e0a0d */
[----:B------:R1:W-:Y:S01]  /*21e0*/  STL [R1+0x188], R11 ;  /* 0x0001880b01007387 */ /* 0x0003e20000100800 */
[----:B------:R-:W-:-:S02]  /*21f0*/  VIADD R17, R27, 0x64 ;  /* 0x000000641b117836 */ /* 0x000fc40000000000 */
[----:B------:R-:W-:Y:S01]  /*2200*/  @!P2 IMAD.IADD R9, R9, 0x1, -R13 ;  /* 0x000000010909a824 */ /* 0x000fe200078e0a0d */
[----:B------:R-:W-:Y:S01]  /*2210*/  ISETP.GT.U32.AND P3, PT, R13, R6, PT ;  /* 0x000000060d00720c */ /* 0x000fe20003f64070 */
[----:B------:R-:W-:Y:S01]  /*2220*/  VIADD R15, R27, 0x63 ;  /* 0x000000631b0f7836 */ /* 0x000fe20000000000 */
[----:B------:R-:W-:Y:S01]  /*2230*/  ISETP.GE.AND P6, PT, R17, RZ, PT ;  /* 0x000000ff1100720c */ /* 0x000fe20003fc6270 */
[----:B0-----:R-:W-:Y:S01]  /*2240*/  IMAD.MOV.U32 R12, RZ, RZ, R7 ;  /* 0x000000ffff0c7224 */ /* 0x001fe200078e0007 */
[----:B------:R-:W-:Y:S01]  /*2250*/  ISETP.GT.U32.AND P2, PT, R13, R9, PT ;  /* 0x000000090d00720c */ /* 0x000fe20003f44070 */
[----:B------:R-:W-:Y:S01]  /*2260*/  VIADD R4, R27, 0x62 ;  /* 0x000000621b047836 */ /* 0x000fe20000000000 */
[----:B------:R-:W-:Y:S01]  /*2270*/  IABS R17, R17 ;  /* 0x0000001100117213 */ /* 0x000fe20000000000 */
[----:B------:R-:W-:Y:S01]  /*2280*/  @!P1 IMAD.MOV R12, RZ, RZ, -R12 ;  /* 0x000000ffff0c9224 */ /* 0x000fe200078e0a0c */
[----:B------:R-:W-:Y:S01]  /*2290*/  ISETP.GT.U32.AND P1, PT, R13, R8, PT ;  /* 0x000000080d00720c */ /* 0x000fe20003f24070 */
[----:B------:R-:W-:Y:S01]  /*22a0*/  VIADD R10, R27, 0x61 ;  /* 0x000000611b0a7836 */ /* 0x000fe20000000000 */
[----:B------:R-:W-:Y:S01]  /*22b0*/  IABS R16, R15 ;  /* 0x0000000f00107213 */ /* 0x000fe20000000000 */
[----:B------:R-:W-:Y:S01]  /*22c0*/  IMAD.HI.U32 R18, R0, R17, RZ ;  /* 0x0000001100127227 */ /* 0x000fe200078e00ff */
[----:B------:R-:W-:Y:S01]  /*22d0*/  IABS R5, R4 ;  /* 0x0000000400057213 */ /* 0x000fe20000000000 */
[----:B------:R0:W-:Y:S01]  /*22e0*/  STL [R1+0x184], R12 ;  /* 0x0001840c01007387 */ /* 0x0001e20000100800 */
[----:B------:R-:W-:Y:S01]  /*22f0*/  IABS R2, R10 ;  /* 0x0000000a00027213 */ /* 0x000fe20000000000 */
[----:B------:R-:W-:-:S02]  /*2300*/  IMAD.MOV R18, RZ, RZ, -R18 ;  /* 0x000000ffff127224 */ /* 0x000fc400078e0a12 */
[----:B-1----:R-:W-:-:S04]  /*2310*/  IMAD.HI.U32 R11, R0, R16, RZ ;  /* 0x00000010000b7227 */ /* 0x002fc800078e00ff */
[--C-:B------:R-:W-:Y:S02]  /*2320*/  @!P1 IMAD.IADD R8, R8, 0x1, -R13.reuse ;  /* 0x0000000108089824 */ /* 0x100fe400078e0a0d */
[--C-:B------:R-:W-:Y:S01]  /*2330*/  @!P3 IMAD.IADD R6, R6, 0x1, -R13.reuse ;  /* 0x000000010606b824 */ /* 0x100fe200078e0a0d */
[----:B------:R-:W-:Y:S01]  /*2340*/  ISETP.GE.AND P3, PT, R15, RZ, PT ;  /* 0x000000ff0f00720c */ /* 0x000fe20003f66270 */
[----:B------:R-:W-:Y:S01]  /*2350*/  @!P2 IMAD.IADD R9, R9, 0x1, -R13 ;  /* 0x000000010909a824 */ /* 0x000fe200078e0a0d */
[----:B------:R-:W-:Y:S01]  /*2360*/  ISETP.GT.U32.AND P1, PT, R13, R8, PT ;  /* 0x000000080d00720c */ /* 0x000fe20003f24070 */
[----:B------:R-:W-:-:S04]  /*2370*/  IMAD.HI.U32 R7, R0, R5, RZ ;  /* 0x0000000500077227 */ /* 0x000fc800078e00ff */
[C---:B------:R-:W-:Y:S02]  /*2380*/  IMAD R15, R13.reuse, R18, R17 ;  /* 0x000000120d0f7224 */ /* 0x040fe400078e0211 */
[----:B------:R-:W-:Y:S02]  /*2390*/  IMAD.MOV R11, RZ, RZ, -R11 ;  /* 0x000000ffff0b7224 */ /* 0x000fe400078e0a0b */
[----:B0-----:R-:W-:Y:S01]  /*23a0*/  IMAD.MOV.U32 R12, RZ, RZ, R9 ;  /* 0x000000ffff0c7224 */ /* 0x001fe200078e0009 */
[C---:B------:R-:W-:Y:S01]  /*23b0*/  ISETP.GT.U32.AND P2, PT, R13.reuse, R15, PT ;  /* 0x0000000f0d00720c */ /* 0x040fe20003f44070 */
[----:B------:R-:W-:Y:S02]  /*23c0*/  IMAD.MOV R7, RZ, RZ, -R7 ;  /* 0x000000ffff077224 */ /* 0x000fe400078e0a07 */
[----:B------:R-:W-:Y:S02]  /*23d0*/  IMAD R16, R13, R11, R16 ;  /* 0x0000000b0d107224 */ /* 0x000fe400078e0210 */
[----:B------:R-:W-:-:S04]  /*23e0*/  IMAD.HI.U32 R11, R0, R2, RZ ;  /* 0x00000002000b7227 */ /* 0x000fc800078e00ff */
[----:B------:R-:W-:Y:S01]  /*23f0*/  @!P5 IMAD.MOV R12, RZ, RZ, -R12 ;  /* 0x000000ffff0cd224 */ /* 0x000fe200078e0a0c */
[----:B------:R-:W-:Y:S01]  /*2400*/  ISETP.GE.AND P5, PT, R4, RZ, PT ;  /* 0x000000ff0400720c */ /* 0x000fe20003fa6270 */
[C---:B------:R-:W-:Y:S02]  /*2410*/  IMAD R4, R13.reuse, R7, R5 ;  /* 0x000000070d047224 */ /* 0x040fe400078e0205 */
[----:B------:R-:W-:Y:S02]  /*2420*/  IMAD.MOV.U32 R14, RZ, RZ, R6 ;  /* 0x000000ffff0e7224 */ /* 0x000fe400078e0006 */
[----:B------:R-:W-:Y:S02]  /*2430*/  IMAD.MOV R6, RZ, RZ, -R11 ;  /* 0x000000ffff067224 */ /* 0x000fe400078e0a0b */
[----:B------:R-:W-:Y:S01]  /*2440*/  @!P1 IMAD.IADD R8, R8, 0x1, -R13 ;  /* 0x0000000108089824 */ /* 0x000fe200078e0a0d */
[C---:B------:R-:W-:Y:S01]  /*2450*/  ISETP.GT.U32.AND P1, PT, R13.reuse, R4, PT ;  /* 0x000000040d00720c */ /* 0x040fe20003f24070 */
[----:B------:R-:W-:Y:S01]  /*2460*/  @!P0 IMAD.MOV R14, RZ, RZ, -R14 ;  /* 0x000000ffff0e8224 */ /* 0x000fe200078e0a0e */
[C---:B------:R-:W-:Y:S01]  /*2470*/  ISETP.GT.U32.AND P0, PT, R13.reuse, R16, PT ;  /* 0x000000100d00720c */ /* 0x040fe20003f04070 */
[----:B------:R-:W-:-:S02]  /*2480*/  IMAD R2, R13, R6, R2 ;  /* 0x000000060d027224 */ /* 0x000fc400078e0202 */
[----:B------:R-:W-:Y:S01]  /*2490*/  IMAD.MOV.U32 R9, RZ, RZ, R8 ;  /* 0x000000ffff097224 */ /* 0x000fe200078e0008 */
[----:B------:R-:W-:Y:S01]  /*24a0*/  STL [R1+0x180], R14 ;  /* 0x0001800e01007387 */ /* 0x000fe20000100800 */
[----:B------:R-:W-:Y:S02]  /*24b0*/  @!P2 IMAD.IADD R15, R15, 0x1, -R13 ;  /* 0x000000010f0fa824 */ /* 0x000fe400078e0a0d */
[----:B------:R-:W-:Y:S01]  /*24c0*/  @!P4 IMAD.MOV R9, RZ, RZ, -R9 ;  /* 0x000000ffff09c224 */ /* 0x000fe200078e0a09 */
[----:B------:R-:W-:Y:S01]  /*24d0*/  ISETP.GT.U32.AND P4, PT, R13, R2, PT ;  /* 0x000000020d00720c */ /* 0x000fe20003f84070 */
[----:B------:R-:W-:Y:S01]  /*24e0*/  VIADD R5, R27, 0x60 ;  /* 0x000000601b057836 */ /* 0x000fe20000000000 */
[----:B------:R-:W-:Y:S01]  /*24f0*/  ISETP.GT.U32.AND P2, PT, R13, R15, PT ;  /* 0x0000000f0d00720c */ /* 0x000fe20003f44070 */
[--C-:B------:R-:W-:Y:S01]  /*2500*/  @!P1 IMAD.IADD R4, R4, 0x1, -R13.reuse ;  /* 0x0000000104049824 */ /* 0x100fe200078e0a0d */
[----:B------:R-:W-:Y:S01]  /*2510*/  STL [R1+0x17c], R12 ;  /* 0x00017c0c01007387 */ /* 0x000fe20000100800 */
[--C-:B------:R-:W-:Y:S01]  /*2520*/  @!P0 IMAD.IADD R16, R16, 0x1, -R13.reuse ;  /* 0x0000000110108824 */ /* 0x100fe200078e0a0d */
[----:B------:R-:W-:Y:S01]  /*2530*/  IABS R11, R5 ;  /* 0x00000005000b7213 */ /* 0x000fe20000000000 */
[----:B------:R-:W-:Y:S01]  /*2540*/  VIADD R6, R27, 0x5f ;  /* 0x0000005f1b067836 */ /* 0x000fe20000000000 */
[----:B------:R-:W-:Y:S01]  /*2550*/  ISETP.GT.U32.AND P1, PT, R13, R4, PT ;  /* 0x000000040d00720c */ /* 0x000fe20003f24070 */
[----:B------:R-:W-:Y:S01]  /*2560*/  VIADD R7, R27, 0x5e ;  /* 0x0000005e1b077836 */ /* 0x000fe20000000000 */
[----:B------:R-:W-:Y:S01]  /*2570*/  ISETP.GT.U32.AND P0, PT, R13, R16, PT ;  /* 0x000000100d00720c */ /* 0x000fe20003f04070 */
[----:B------:R-:W-:Y:S01]  /*2580*/  IMAD.HI.U32 R17, R0, R11, RZ ;  /* 0x0000000b00117227 */ /* 0x000fe200078e00ff */
[----:B------:R-:W-:Y:S01]  /*2590*/  IABS R8, R6 ;  /* 0x0000000600087213 */ /* 0x000fe20000000000 */
[----:B------:R0:W-:Y:S02]  /*25a0*/  STL [R1+0x178], R9 ;  /* 0x0001780901007387 */ /* 0x0001e40000100800 */
[----:B------:R-:W-:-:S02]  /*25b0*/  @!P4 IMAD.IADD R2, R2, 0x1, -R13 ;  /* 0x000000010202c824 */ /* 0x000fc400078e0a0d */
[----:B------:R-:W-:Y:S01]  /*25c0*/  @!P2 IMAD.IADD R15, R15, 0x1, -R13 ;  /* 0x000000010f0fa824 */ /* 0x000fe200078e0a0d */
[----:B------:R-:W-:Y:S01]  /*25d0*/  ISETP.GE.AND P2, PT, R10, RZ, PT ;  /* 0x000000ff0a00720c */ /* 0x000fe20003f46270 */
[----:B------:R-:W-:Y:S01]  /*25e0*/  IMAD.MOV R17, RZ, RZ, -R17 ;  /* 0x000000ffff117224 */ /* 0x000fe200078e0a11 */
[----:B------:R-:W-:Y:S01]  /*25f0*/  ISETP.GT.U32.AND P4, PT, R13, R2, PT ;  /* 0x000000020d00720c */ /* 0x000fe20003f84070 */
[----:B------:R-:W-:Y:S01]  /*2600*/  IMAD.HI.U32 R10, R0, R8, RZ ;  /* 0x00000008000a7227 */ /* 0x000fe200078e00ff */
[----:B0-----:R-:W-:-:S03]  /*2610*/  IABS R9, R7 ;  /* 0x0000000700097213 */ /* 0x001fc60000000000 */
[----:B------:R-:W-:Y:S02]  /*2620*/  IMAD R11, R13, R17, R11 ;  /* 0x000000110d0b7224 */ /* 0x000fe400078e020b */
[----:B------:R-:W-:Y:S02]  /*2630*/  IMAD.MOV R10, RZ, RZ, -R10 ;  /* 0x000000ffff0a7224 */ /* 0x000fe400078e0a0a */
[--C-:B------:R-:W-:Y:S01]  /*2640*/  @!P1 IMAD.IADD R4, R4, 0x1, -R13.reuse ;  /* 0x0000000104049824 */ /* 0x100fe200078e0a0d */
[----:B------:R-:W-:Y:S01]  /*2650*/  ISETP.GE.AND P1, PT, R7, RZ, PT ;  /* 0x000000ff0700720c */ /* 0x000fe20003f26270 */
[--C-:B------:R-:W-:Y:S01]  /*2660*/  @!P0 IMAD.IADD R16, R16, 0x1, -R13.reuse ;  /* 0x0000000110108824 */ /* 0x100fe200078e0a0d */
[C---:B------:R-:W-:Y:S01]  /*2670*/  ISETP.GT.U32.AND P0, PT, R13.reuse, R11, PT ;  /* 0x0000000b0d00720c */ /* 0x040fe20003f04070 */
[----:B------:R-:W-:Y:S02]  /*2680*/  IMAD R7, R13, R10, R8 ;  /* 0x0000000a0d077224 */ /* 0x000fe400078e0208 */
[----:B------:R-:W-:-:S02]  /*2690*/  @!P4 IMAD.IADD R2, R2, 0x1, -R13 ;  /* 0x000000010202c824 */ /* 0x000fc400078e0a0d */
[----:B------:R-:W-:Y:S01]  /*26a0*/  IMAD.MOV.U32 R14, RZ, RZ, R15 ;  /* 0x000000ffff0e7224 */ /* 0x000fe200078e000f */
[----:B------:R-:W-:Y:S01]  /*26b0*/  ISETP.GT.U32.AND P4, PT, R13, R7, PT ;  /* 0x000000070d00720c */ /* 0x000fe20003f84070 */
[----:B------:R-:W-:Y:S01]  /*26c0*/  IMAD.MOV.U32 R12, RZ, RZ, R16 ;  /* 0x000000ffff0c7224 */ /* 0x000fe200078e0010 */
[----:B------:R-:W-:Y:S01]  /*26d0*/  IABS R16, R22 ;  /* 0x0000001600107213 */ /* 0x000fe20000000000 */
[----:B------:R-:W-:Y:S01]  /*26e0*/  @!P6 IMAD.MOV R14, RZ, RZ, -R14 ;  /* 0x000000ffff0ee224 */ /* 0x000fe200078e0a0e */
[----:B------:R-:W-:Y:S01]  /*26f0*/  ISETP.GE.AND P6, PT, R5, RZ, PT ;  /* 0x000000ff0500720c */ /* 0x000fe20003fc6270 */
[----:B------:R-:W-:Y:S02]  /*2700*/  VIADD R5, R27, 0x5d ;  /* 0x0000005d1b057836 */ /* 0x000fe40000000000 */
[----:B------:R-:W-:Y:S01]  /*2710*/  @!P0 IMAD.IADD R11, R11, 0x1, -R13 ;  /* 0x000000010b0b8824 */ /* 0x000fe200078e0a0d */
[----:B------:R0:W-:Y:S01]  /*2720*/  STL [R1+0x174], R14 ;  /* 0x0001740e01007387 */ /* 0x0001e20000100800 */
[----:B------:R-:W-:Y:S01]  /*2730*/  IMAD.HI.U32 R15, R0, R9, RZ ;  /* 0x00000009000f7227 */ /* 0x000fe200078e00ff */
[----:B------:R-:W-:-:S02]  /*2740*/  IABS R8, R5 ;  /* 0x0000000500087213 */ /* 0x000fc40000000000 */
[----:B------:R-:W-:Y:S01]  /*2750*/  ISETP.GT.U32.AND P0, PT, R13, R11, PT ;  /* 0x0000000b0d00720c */ /* 0x000fe20003f04070 */
[----:B------:R-:W-:Y:S02]  /*2760*/  @!P4 IMAD.IADD R7, R7, 0x1, -R13 ;  /* 0x000000010707c824 */ /* 0x000fe400078e0a0d */
[----:B------:R-:W-:Y:S01]  /*2770*/  @!P3 IMAD.MOV R12, RZ, RZ, -R12 ;  /* 0x000000ffff0cb224 */ /* 0x000fe200078e0a0c */
[----:B------:R-:W-:Y:S01]  /*2780*/  ISETP.GE.AND P3, PT, R6, RZ, PT ;  /* 0x000000ff0600720c */ /* 0x000fe20003f66270 */
[----:B------:R-:W-:Y:S01]  /*2790*/  IMAD.MOV R15, RZ, RZ, -R15 ;  /* 0x000000ffff0f7224 */ /* 0x000fe200078e0a0f */
[----:B------:R-:W-:Y:S01]  /*27a0*/  ISETP.GT.U32.AND P4, PT, R13, R7, PT ;  /* 0x000000070d00720c */ /* 0x000fe20003f84070 */
[----:B0-----:R-:W-:Y:S01]  /*27b0*/  IMAD.MOV.U32 R14, RZ, RZ, R4 ;  /* 0x000000ffff0e7224 */ /* 0x001fe200078e0004 */
[----:B------:R0:W-:Y:S01]  /*27c0*/  STL [R1+0x170], R12 ;  /* 0x0001700c01007387 */ /* 0x0001e20000100800 */
[----:B------:R-:W-:Y:S02]  /*27d0*/  VIADD R4, R27, 0x5c ;  /* 0x0000005c1b047836 */ /* 0x000fe40000000000 */
[----:B------:R-:W-:-:S03]  /*27e0*/  IMAD.HI.U32 R6, R0, R8, RZ ;  /* 0x0000000800067227 */ /* 0x000fc600078e00ff */
[----:B------:R-:W-:Y:S01]  /*27f0*/  IABS R23, R4 ;  /* 0x0000000400177213 */ /* 0x000fe20000000000 */
[----:B------:R-:W-:Y:S02]  /*2800*/  IMAD R9, R13, R15, R9 ;  /* 0x0000000f0d097224 */ /* 0x000fe400078e0209 */
[----:B------:R-:W-:Y:S02]  /*2810*/  IMAD.MOV R6, RZ, RZ, -R6 ;  /* 0x000000ffff067224 */ /* 0x000fe400078e0a06 */
[----:B0-----:R-:W-:Y:S02]  /*2820*/  IMAD.MOV.U32 R12, RZ, RZ, R2 ;  /* 0x000000ffff0c7224 */ /* 0x001fe400078e0002 */
[----:B------:R-:W-:Y:S01]  /*2830*/  @!P0 IMAD.IADD R11, R11, 0x1, -R13 ;  /* 0x000000010b0b8824 */ /* 0x000fe200078e0a0d */
[----:B------:R-:W-:Y:S01]  /*2840*/  ISETP.GT.U32.AND P0, PT, R13, R9, PT ;  /* 0x000000090d00720c */ /* 0x000fe20003f04070 */
[----:B------:R-:W-:-:S04]  /*2850*/  IMAD.HI.U32 R2, R0, R23, RZ ;  /* 0x0000001700027227 */ /* 0x000fc800078e00ff */
[----:B------:R-:W-:Y:S02]  /*2860*/  IMAD R8, R13, R6, R8 ;  /* 0x000000060d087224 */ /* 0x000fe400078e0208 */
[----:B------:R-:W-:Y:S01]  /*2870*/  @!P5 IMAD.MOV R14, RZ, RZ, -R14 ;  /* 0x000000ffff0ed224 */ /* 0x000fe200078e0a0e */
[----:B------:R-:W-:Y:S01]  /*2880*/  ISETP.GE.AND P5, PT, R5, RZ, PT ;  /* 0x000000ff0500720c */ /* 0x000fe20003fa6270 */
[----:B------:R-:W-:Y:S02]  /*2890*/  IMAD.MOV R2, RZ, RZ, -R2 ;  /* 0x000000ffff027224 */ /* 0x000fe400078e0a02 */
[----:B------:R-:W-:Y:S01]  /*28a0*/  @!P4 IMAD.IADD R7, R7, 0x1, -R13 ;  /* 0x000000010707c824 */ /* 0x000fe200078e0a0d */
[C---:B------:R-:W-:Y:S01]  /*28b0*/  ISETP.GT.U32.AND P4, PT, R13.reuse, R8, PT ;  /* 0x000000080d00720c */ /* 0x040fe20003f84070 */
[----:B------:R0:W-:Y:S01]  /*28c0*/  STL [R1+0x16c], R14 ;  /* 0x00016c0e01007387 */ /* 0x0001e20000100800 */
[----:B------:R-:W-:Y:S02]  /*28d0*/  IMAD R23, R13, R2, R23 ;  /* 0x000000020d177224 */ /* 0x000fe400078e0217 */
[----:B------:R-:W-:Y:S01]  /*28e0*/  @!P2 IMAD.MOV R12, RZ, RZ, -R12 ;  /* 0x000000ffff0ca224 */ /* 0x000fe200078e0a0c */
[----:B------:R-:W-:Y:S01]  /*28f0*/  ISETP.GE.AND P2, PT, R4, RZ, PT ;  /* 0x000000ff0400720c */ /* 0x000fe20003f46270 */
[----:B------:R-:W-:-:S02]  /*2900*/  @!P0 IMAD.IADD R9, R9, 0x1, -R13 ;  /* 0x0000000109098824 */ /* 0x000fc400078e0a0d */
[C---:B------:R-:W-:Y:S01]  /*2910*/  VIADD R4, R27.reuse, 0x5b ;  /* 0x0000005b1b047836 */ /* 0x040fe20000000000 */
[----:B------:R1:W-:Y:S01]  /*2920*/  STL [R1+0x168], R12 ;  /* 0x0001680c01007387 */ /* 0x0003e20000100800 */
[----:B------:R-:W-:Y:S01]  /*2930*/  VIADD R5, R27, 0x5a ;  /* 0x0000005a1b057836 */ /* 0x000fe20000000000 */
[C---:B------:R-:W-:Y:S01]  /*2940*/  ISETP.GT.U32.AND P0, PT, R13.reuse, R9, PT ;  /* 0x000000090d00720c */ /* 0x040fe20003f04070 */
[----:B0-----:R-:W-:Y:S01]  /*2950*/  IMAD.MOV.U32 R14, RZ, RZ, R11 ;  /* 0x000000ffff0e7224 */ /* 0x001fe200078e000b */
[----:B------:R-:W-:Y:S01]  /*2960*/  IABS R10, R4 ;  /* 0x00000004000a7213 */ /* 0x000fe20000000000 */
[----:B------:R-:W-:Y:S01]  /*2970*/  @!P4 IMAD.IADD R8, R8, 0x1, -R13 ;  /* 0x000000010808c824 */ /* 0x000fe200078e0a0d */
[----:B------:R-:W-:Y:S01]  /*2980*/  IABS R17, R5 ;  /* 0x0000000500117213 */ /* 0x000fe20000000000 */
[----:B------:R-:W-:Y:S01]  /*2990*/  @!P6 IMAD.MOV R14, RZ, RZ, -R14 ;  /* 0x000000ffff0ee224 */ /* 0x000fe200078e0a0e */
[C---:B------:R-:W-:Y:S01]  /*29a0*/  ISETP.GT.U32.AND P6, PT, R13.reuse, R23, PT ;  /* 0x000000170d00720c */ /* 0x040fe20003fc4070 */
[----:B------:R-:W-:Y:S01]  /*29b0*/  IMAD.HI.U32 R6, R0, R10, RZ ;  /* 0x0000000a00067227 */ /* 0x000fe200078e00ff */
[----:B------:R-:W-:-:S02]  /*29c0*/  ISETP.GT.U32.AND P4, PT, R13, R8, PT ;  /* 0x000000080d00720c */ /* 0x000fc40003f84070 */
[----:B------:R-:W-:Y:S01]  /*29d0*/  STL [R1+0x164], R14 ;  /* 0x0001640e01007387 */ /* 0x000fe20000100800 */
[----:B------:R-:W-:Y:S02]  /*29e0*/  IMAD.MOV R6, RZ, RZ, -R6 ;  /* 0x000000ffff067224 */ /* 0x000fe400078e0a06 */
[----:B------:R-:W-:-:S04]  /*29f0*/  IMAD.HI.U32 R2, R0, R17, RZ ;  /* 0x0000001100027227 */ /* 0x000fc800078e00ff */
[--C-:B------:R-:W-:Y:S01]  /*2a00*/  @!P0 IMAD.IADD R9, R9, 0x1, -R13.reuse ;  /* 0x0000000109098824 */ /* 0x100fe200078e0a0d */
[----:B------:R-:W-:Y:S01]  /*2a10*/  ISETP.GE.AND P0, PT, R5, RZ, PT ;  /* 0x000000ff0500720c */ /* 0x000fe20003f06270 */
[----:B------:R-:W-:Y:S01]  /*2a20*/  @!P6 IMAD.IADD R23, R23, 0x1, -R13 ;  /* 0x000000011717e824 */ /* 0x000fe200078e0a0d */
[----:B------:R-:W-:Y:S01]  /*2a30*/  IABS R5, R21 ;  /* 0x0000001500057213 */ /* 0x000fe20000000000 */
[C---:B------:R-:W-:Y:S01]  /*2a40*/  IMAD R10, R13.reuse, R6, R10 ;  /* 0x000000060d0a7224 */ /* 0x040fe200078e020a */
[----:B------:R-:W-:Y:S01]  /*2a50*/  IABS R6, R20 ;  /* 0x0000001400067213 */ /* 0x000fe20000000000 */
[----:B-1----:R-:W-:Y:S01]  /*2a60*/  IMAD.MOV.U32 R12, RZ, RZ, R7 ;  /* 0x000000ffff0c7224 */ /* 0x002fe200078e0007 */
[C---:B------:R-:W-:Y:S01]  /*2a70*/  ISETP.GT.U32.AND P6, PT, R13.reuse, R23, PT ;  /* 0x000000170d00720c */ /* 0x040fe20003fc4070 */
[----:B------:R-:W-:Y:S02]  /*2a80*/  IMAD.MOV R2, RZ, RZ, -R2 ;  /* 0x000000ffff027224 */ /* 0x000fe400078e0a02 */
[----:B------:R-:W-:Y:S01]  /*2a90*/  @!P4 IMAD.IADD R8, R8, 0x1, -R13 ;  /* 0x000000010808c824 */ /* 0x000fe200078e0a0d */
[----:B------:R-:W-:Y:S01]  /*2aa0*/  ISETP.GT.U32.AND P4, PT, R13, R10, PT ;  /* 0x0000000a0d00720c */ /* 0x000fe20003f84070 */
[----:B------:R-:W-:Y:S01]  /*2ab0*/  @!P3 IMAD.MOV R12, RZ, RZ, -R12 ;  /* 0x000000ffff0cb224 */ /* 0x000fe200078e0a0c */
[----:B------:R-:W-:Y:S01]  /*2ac0*/  ISETP.GE.AND P3, PT, R4, RZ, PT ;  /* 0x000000ff0400720c */ /* 0x000fe20003f66270 */
[----:B------:R-:W-:-:S03]  /*2ad0*/  IMAD.HI.U32 R7, R0, R5, RZ ;  /* 0x0000000500077227 */ /* 0x000fc600078e00ff */
[----:B------:R0:W-:Y:S01]  /*2ae0*/  STL [R1+0x160], R12 ;  /* 0x0001600c01007387 */ /* 0x0001e20000100800 */
[----:B------:R-:W-:Y:S02]  /*2af0*/  IMAD R17, R13, R2, R17 ;  /* 0x000000020d117224 */ /* 0x000fe400078e0211 */
[----:B------:R-:W-:Y:S02]  /*2b00*/  IMAD.MOV R7, RZ, RZ, -R7 ;  /* 0x000000ffff077224 */ /* 0x000fe400078e0a07 */
[----:B------:R-:W-:Y:S01]  /*2b10*/  @!P6 IMAD.IADD R23, R23, 0x1, -R13 ;  /* 0x000000011717e824 */ /* 0x000fe200078e0a0d */
[----:B------:R-:W-:Y:S01]  /*2b20*/  ISETP.GT.U32.AND P6, PT, R13, R17, PT ;  /* 0x000000110d00720c */ /* 0x000fe20003fc4070 */
[----:B------:R-:W-:-:S04]  /*2b30*/  IMAD.HI.U32 R25, R0, R16, RZ ;  /* 0x0000001000197227 */ /* 0x000fc800078e00ff */
[----:B0-----:R-:W-:Y:S02]  /*2b40*/  IMAD.MOV.U32 R12, RZ, RZ, R9 ;  /* 0x000000ffff0c7224 */ /* 0x001fe400078e0009 */
[----:B------:R-:W-:Y:S02]  /*2b50*/  VIADD R2, R27, 0x57 ;  /* 0x000000571b027836 */ /* 0x000fe40000000000 */
[C---:B------:R-:W-:Y:S02]  /*2b60*/  IMAD R5, R13.reuse, R7, R5 ;  /* 0x000000070d057224 */ /* 0x040fe400078e0205 */
[----:B------:R-:W-:Y:S01]  /*2b70*/  @!P1 IMAD.MOV R12, RZ, RZ, -R12 ;  /* 0x000000ffff0c9224 */ /* 0x000fe200078e0a0c */
[----:B------:R-:W-:Y:S01]  /*2b80*/  IABS R18, R2 ;  /* 0x0000000200127213 */ /* 0x000fe20000000000 */
[----:B------:R-:W-:Y:S02]  /*2b90*/  IMAD.MOV R25, RZ, RZ, -R25 ;  /* 0x000000ffff197224 */ /* 0x000fe400078e0a19 */
[----:B------:R-:W-:Y:S01]  /*2ba0*/  @!P4 IMAD.IADD R10, R10, 0x1, -R13 ;  /* 0x000000010a0ac824 */ /* 0x000fe200078e0a0d */
[C---:B------:R-:W-:Y:S01]  /*2bb0*/  ISETP.GT.U32.AND P4, PT, R13.reuse, R5, PT ;  /* 0x000000050d00720c */ /* 0x040fe20003f84070 */
[C---:B------:R-:W-:Y:S01]  /*2bc0*/  IMAD R16, R13.reuse, R25, R16 ;  /* 0x000000190d107224 */ /* 0x040fe200078e0210 */
[----:B------:R0:W-:Y:S01]  /*2bd0*/  STL [R1+0x15c], R12 ;  /* 0x00015c0c01007387 */ /* 0x0001e20000100800 */
[----:B------:R-:W-:Y:S01]  /*2be0*/  IMAD.HI.U32 R24, R0, R18, RZ ;  /* 0x0000001200187227 */ /* 0x000fe200078e00ff */
[----:B------:R-:W-:-:S03]  /*2bf0*/  ISETP.GT.U32.AND P1, PT, R13, R10, PT ;  /* 0x0000000a0d00720c */ /* 0x000fc60003f24070 */
[----:B------:R-:W-:Y:S01]  /*2c00*/  @!P6 IMAD.IADD R17, R17, 0x1, -R13 ;  /* 0x000000011111e824 */ /* 0x000fe200078e0a0d */
[----:B------:R-:W-:Y:S01]  /*2c10*/  ISETP.GT.U32.AND P6, PT, R13, R16, PT ;  /* 0x000000100d00720c */ /* 0x000fe20003fc4070 */
[----:B------:R-:W-:Y:S02]  /*2c20*/  VIADD R11, R27, 0x55 ;  /* 0x000000551b0b7836 */ /* 0x000fe40000000000 */
[----:B------:R-:W-:-:S03]  /*2c30*/  IMAD.HI.U32 R7, R0, R6, RZ ;  /* 0x0000000600077227 */ /* 0x000fc600078e00ff */
[----:B------:R-:W-:Y:S01]  /*2c40*/  IABS R4, R11 ;  /* 0x0000000b00047213 */ /* 0x000fe20000000000 */
[----:B0-----:R-:W-:Y:S02]  /*2c50*/  IMAD.MOV.U32 R12, RZ, RZ, R8 ;  /* 0x000000ffff0c7224 */ /* 0x001fe400078e0008 */
[----:B------:R-:W-:Y:S02]  /*2c60*/  IMAD.MOV R24, RZ, RZ, -R24 ;  /* 0x000000ffff187224 */ /* 0x000fe400078e0a18 */
[----:B------:R-:W-:Y:S02]  /*2c70*/  @!P5 IMAD.MOV R12, RZ, RZ, -R12 ;  /* 0x000000ffff0cd224 */ /* 0x000fe400078e0a0c */
[----:B------:R-:W-:Y:S02]  /*2c80*/  IMAD.MOV R25, RZ, RZ, -R7 ;  /* 0x000000ffff197224 */ /* 0x000fe400078e0a07 */
[----:B------:R-:W-:Y:S01]  /*2c90*/  IMAD R7, R13, R24, R18 ;  /* 0x000000180d077224 */ /* 0x000fe200078e0212 */
[----:B------:R0:W-:Y:S01]  /*2ca0*/  STL [R1+0x158], R12 ;  /* 0x0001580c01007387 */ /* 0x0001e20000100800 */
[----:B------:R-:W-:Y:S01]  /*2cb0*/  @!P4 IMAD.IADD R5, R5, 0x1, -R13 ;  /* 0x000000010505c824 */ /* 0x000fe200078e0a0d */
[----:B------:R-:W-:Y:S01]  /*2cc0*/  ISETP.GT.U32.AND P4, PT, R13, R17, PT ;  /* 0x000000110d00720c */ /* 0x000fe20003f84070 */
[----:B------:R-:W-:-:S03]  /*2cd0*/  IMAD.HI.U32 R15, R0, R4, RZ ;  /* 0x00000004000f7227 */ /* 0x000fc600078e00ff */
[C---:B------:R-:W-:Y:S01]  /*2ce0*/  ISETP.GT.U32.AND P5, PT, R13.reuse, R5, PT ;  /* 0x000000050d00720c */ /* 0x040fe20003fa4070 */
[----:B------:R-:W-:Y:S02]  /*2cf0*/  @!P6 IMAD.IADD R16, R16, 0x1, -R13 ;  /* 0x000000011010e824 */ /* 0x000fe400078e0a0d */
[C---:B------:R-:W-:Y:S02]  /*2d00*/  IMAD R6, R13.reuse, R25, R6 ;  /* 0x000000190d067224 */ /* 0x040fe400078e0206 */
[----:B0-----:R-:W-:Y:S01]  /*2d10*/  IMAD.MOV.U32 R12, RZ, RZ, R23 ;  /* 0x000000ffff0c7224 */ /* 0x001fe200078e0017 */
[C---:B------:R-:W-:Y:S01]  /*2d20*/  ISETP.GT.U32.AND P6, PT, R13.reuse, R16, PT ;  /* 0x000000100d00720c */ /* 0x040fe20003fc4070 */
[----:B------:R-:W-:Y:S02]  /*2d30*/  IMAD.MOV R18, RZ, RZ, -R15 ;  /* 0x000000ffff127224 */ /* 0x000fe400078e0a0f */
[----:B------:R-:W-:Y:S01]  /*2d40*/  @!P2 IMAD.MOV R12, RZ, RZ, -R12 ;  /* 0x000000ffff0ca224 */ /* 0x000fe200078e0a0c */
[----:B------:R-:W-:Y:S01]  /*2d50*/  ISETP.GT.U32.AND P2, PT, R13, R7, PT ;  /* 0x000000070d00720c */ /* 0x000fe20003f44070 */
[----:B------:R-:W-:-:S02]  /*2d60*/  VIADD R15, R27, 0x54 ;  /* 0x000000541b0f7836 */ /* 0x000fc40000000000 */
[--C-:B------:R-:W-:Y:S01]  /*2d70*/  @!P1 IMAD.IADD R10, R10, 0x1, -R13.reuse ;  /* 0x000000010a0a9824 */ /* 0x100fe200078e0a0d */
[C---:B------:R-:W-:Y:S01]  /*2d80*/  ISETP.GT.U32.AND P1, PT, R13.reuse, R6, PT ;  /* 0x000000060d00720c */ /* 0x040fe20003f24070 */
[----:B------:R-:W-:Y:S01]  /*2d90*/  IMAD R4, R13, R18, R4 ;  /* 0x000000120d047224 */ /* 0x000fe200078e0204 */
[----:B------:R-:W-:Y:S01]  /*2da0*/  IABS R18, R15 ;  /* 0x0000000f00127213 */ /* 0x000fe20000000000 */
[----:B------:R-:W-:Y:S01]  /*2db0*/  VIADD R9, R27, 0x53 ;  /* 0x000000531b097836 */ /* 0x000fe20000000000 */
[----:B------:R0:W-:Y:S01]  /*2dc0*/  STL [R1+0x154], R12 ;  /* 0x0001540c01007387 */ /* 0x0001e20000100800 */
[--C-:B------:R-:W-:Y:S01]  /*2dd0*/  @!P4 IMAD.IADD R17, R17, 0x1, -R13.reuse ;  /* 0x000000011111c824 */ /* 0x100fe200078e0a0d */
[----:B------:R-:W-:Y:S01]  /*2de0*/  ISETP.GE.AND P4, PT, R21, RZ, PT ;  /* 0x000000ff1500720c */ /* 0x000fe20003f86270 */
[--C-:B------:R-:W-:Y:S01]  /*2df0*/  @!P5 IMAD.IADD R5, R5, 0x1, -R13.reuse ;  /* 0x000000010505d824 */ /* 0x100fe200078e0a0d */
[----:B------:R-:W-:Y:S01]  /*2e00*/  IABS R8, R9 ;  /* 0x0000000900087213 */ /* 0x000fe20000000000 */
[----:B------:R-:W-:Y:S01]  /*2e10*/  @!P2 IMAD.IADD R7, R7, 0x1, -R13 ;  /* 0x000000010707a824 */ /* 0x000fe200078e0a0d */
[----:B------:R-:W-:Y:S01]  /*2e20*/  ISETP.GT.U32.AND P5, PT, R13, R4, PT ;  /* 0x000000040d00720c */ /* 0x000fe20003fa4070 */
[----:B------:R-:W-:Y:S01]  /*2e30*/  IMAD.MOV.U32 R14, RZ, RZ, R10 ;  /* 0x000000ffff0e7224 */ /* 0x000fe200078e000a */
[----:B------:R-:W-:Y:S01]  /*2e40*/  ISETP.GE.AND P2, PT, R2, RZ, PT ;  /* 0x000000ff0200720c */ /* 0x000fe20003f46270 */
[----:B------:R-:W-:-:S04]  /*2e50*/  IMAD.HI.U32 R23, R0, R18, RZ ;  /* 0x0000001200177227 */ /* 0x000fc800078e00ff */
[----:B------:R-:W-:Y:S01]  /*2e60*/  @!P3 IMAD.MOV R14, RZ, RZ, -R14 ;  /* 0x000000ffff0eb224 */ /* 0x000fe200078e0a0e */
[----:B------:R-:W-:Y:S01]  /*2e70*/  ISETP.GT.U32.AND P3, PT, R13, R7, PT ;  /* 0x000000070d00720c */ /* 0x000fe20003f64070 */
[----:B------:R-:W-:-:S03]  /*2e80*/  IMAD.HI.U32 R21, R0, R8, RZ ;  /* 0x0000000800157227 */ /* 0x000fc600078e00ff */
[----:B------:R1:W-:Y:S01]  /*2e90*/  STL [R1+0x150], R14 ;  /* 0x0001500e01007387 */ /* 0x0003e20000100800 */
[----:B------:R-:W-:Y:S02]  /*2ea0*/  IMAD.MOV R23, RZ, RZ, -R23 ;  /* 0x000000ffff177224 */ /* 0x000fe400078e0a17 */
[----:B------:R-:W-:Y:S01]  /*2eb0*/  @!P6 IMAD.IADD R16, R16, 0x1, -R13 ;  /* 0x000000011010e824 */ /* 0x000fe200078e0a0d */
[----:B------:R-:W-:Y:S01]  /*2ec0*/  ISETP.GE.AND P6, PT, R22, RZ, PT ;  /* 0x000000ff1600720c */ /* 0x000fe20003fc6270 */
[----:B0-----:R-:W-:Y:S02]  /*2ed0*/  IMAD.MOV.U32 R12, RZ, RZ, R17 ;  /* 0x000000ffff0c7224 */ /* 0x001fe400078e0011 */
[----:B------:R-:W-:Y:S01]  /*2ee0*/  @!P1 IMAD.IADD R6, R6, 0x1, -R13 ;  /* 0x0000000106069824 */ /* 0x000fe200078e0a0d */
[----:B------:R-:W-:Y:S01]  /*2ef0*/  ISETP.GE.AND P1, PT, R20, RZ, PT ;  /* 0x000000ff1400720c */ /* 0x000fe20003f26270 */
[----:B------:R-:W-:Y:S02]  /*2f00*/  IMAD.MOV R21, RZ, RZ, -R21 ;  /* 0x000000ffff157224 */ /* 0x000fe400078e0a15 */
[----:B------:R-:W-:-:S02]  /*2f10*/  IMAD R2, R13, R23, R18 ;  /* 0x000000170d027224 */ /* 0x000fc400078e0212 */
[----:B-1----:R-:W-:Y:S02]  /*2f20*/  IMAD.MOV.U32 R14, RZ, RZ, R5 ;  /* 0x000000ffff0e7224 */ /* 0x002fe400078e0005 */
[----:B------:R-:W-:Y:S01]  /*2f30*/  @!P0 IMAD.MOV R12, RZ, RZ, -R12 ;  /* 0x000000ffff0c8224 */ /* 0x000fe200078e0a0c */
[C---:B------:R-:W-:Y:S01]  /*2f40*/  ISETP.GT.U32.AND P0, PT, R13.reuse, R6, PT ;  /* 0x000000060d00720c */ /* 0x040fe20003f04070 */
[C---:B------:R-:W-:Y:S02]  /*2f50*/  IMAD R8, R13.reuse, R21, R8 ;  /* 0x000000150d087224 */ /* 0x040fe400078e0208 */
[--C-:B------:R-:W-:Y:S01]  /*2f60*/  @!P5 IMAD.IADD R4, R4, 0x1, -R13.reuse ;  /* 0x000000010404d824 */ /* 0x100fe200078e0a0d */
[----:B------:R0:W-:Y:S01]  /*2f70*/  STL [R1+0x14c], R12 ;  /* 0x00014c0c01007387 */ /* 0x0001e20000100800 */
[----:B------:R-:W-:Y:S01]  /*2f80*/  @!P4 IMAD.MOV R14, RZ, RZ, -R14 ;  /* 0x000000ffff0ec224 */ /* 0x000fe200078e0a0e */
[----:B------:R-:W-:Y:S01]  /*2f90*/  ISETP.GT.U32.AND P4, PT, R13, R2, PT ;  /* 0x000000020d00720c */ /* 0x000fe20003f84070 */
[----:B------:R-:W-:Y:S01]  /*2fa0*/  VIADD R10, R27, 0x52 ;  /* 0x000000521b0a7836 */ /* 0x000fe20000000000 */
[----:B------:R-:W-:Y:S01]  /*2fb0*/  ISETP.GT.U32.AND P5, PT, R13, R4, PT ;  /* 0x000000040d00720c */ /* 0x000fe20003fa4070 */
[----:B------:R-:W-:Y:S01]  /*2fc0*/  @!P3 IMAD.IADD R7, R7, 0x1, -R13 ;  /* 0x000000010707b824 */ /* 0x000fe200078e0a0d */
[----:B------:R-:W-:Y:S01]  /*2fd0*/  ISETP.GT.U32.AND P3, PT, R13, R8, PT ;  /* 0x000000080d00720c */ /* 0x000fe20003f64070 */
[----:B------:R1:W-:Y:S01]  /*2fe0*/  STL [R1+0x148], R14 ;  /* 0x0001480e01007387 */ /* 0x0003e20000100800 */
[----:B------:R-:W-:-:S02]  /*2ff0*/  VIADD R5, R27, 0x51 ;  /* 0x000000511b057836 */ /* 0x000fc40000000000 */
[----:B0-----:R-:W-:Y:S02]  /*3000*/  IMAD.MOV.U32 R12, RZ, RZ, R16 ;  /* 0x000000ffff0c7224 */ /* 0x001fe400078e0010 */
[--C-:B------:R-:W-:Y:S01]  /*3010*/  @!P0 IMAD.IADD R6, R6, 0x1, -R13.reuse ;  /* 0x0000000106068824 */ /* 0x100fe200078e0a0d */
[----:B------:R-:W-:Y:S01]  /*3020*/  ISETP.GE.AND P0, PT, R15, RZ, PT ;  /* 0x000000ff0f00720c */ /* 0x000fe20003f06270 */
[----:B------:R-:W-:Y:S01]  /*3030*/  @!P6 IMAD.MOV R12, RZ, RZ, -R12 ;  /* 0x000000ffff0ce224 */ /* 0x000fe200078e0a0c */
[----:B------:R-:W-:Y:S01]  /*3040*/  ISETP.GE.AND P6, PT, R11, RZ, PT ;  /* 0x000000ff0b00720c */ /* 0x000fe20003fc6270 */
[--C-:B------:R-:W-:Y:S01]  /*3050*/  @!P4 IMAD.IADD R2, R2, 0x1, -R13.reuse ;  /* 0x000000010202c824 */ /* 0x100fe200078e0a0d */
[----:B------:R-:W-:Y:S01]  /*3060*/  IABS R11, R10 ;  /* 0x0000000a000b7213 */ /* 0x000fe20000000000 */
[--C-:B------:R-:W-:Y:S01]  /*3070*/  @!P5 IMAD.IADD R4, R4, 0x1, -R13.reuse ;  /* 0x000000010404d824 */ /* 0x100fe200078e0a0d */
[----:B------:R0:W-:Y:S01]  /*3080*/  STL [R1+0x144], R12 ;  /* 0x0001440c01007387 */ /* 0x0001e20000100800 */
[----:B------:R-:W-:Y:S01]  /*3090*/  @!P3 IMAD.IADD R8, R8, 0x1, -R13 ;  /* 0x000000010808b824 */ /* 0x000fe200078e0a0d */
[----:B------:R-:W-:Y:S01]  /*30a0*/  ISETP.GT.U32.AND P3, PT, R13, R2, PT ;  /* 0x000000020d00720c */ /* 0x000fe20003f64070 */
[----:B------:R-:W-:Y:S01]  /*30b0*/  IMAD.HI.U32 R15, R0, R11, RZ ;  /* 0x0000000b000f7227 */ /* 0x000fe200078e00ff */
[----:B------:R-:W-:-:S02]  /*30c0*/  IABS R18, R5 ;  /* 0x0000000500127213 */ /* 0x000fc40000000000 */
[----:B------:R-:W-:Y:S01]  /*30d0*/  ISETP.GE.AND P5, PT, R9, RZ, PT ;  /* 0x000000ff0900720c */ /* 0x000fe20003fa6270 */
[----:B------:R-:W-:Y:S01]  /*30e0*/  IMAD.MOV R15, RZ, RZ, -R15 ;  /* 0x000000ffff0f7224 */ /* 0x000fe200078e0a0f */
[----:B------:R-:W-:Y:S01]  /*30f0*/  ISETP.GE.AND P4, PT, R10, RZ, PT ;  /* 0x000000ff0a00720c */ /* 0x000fe20003f86270 */
[----:B-1----:R-:W-:Y:S02]  /*3100*/  IMAD.MOV.U32 R14, RZ, RZ, R7 ;  /* 0x000000ffff0e7224 */ /* 0x002fe400078e0007 */
[----:B0-----:R-:W-:Y:S02]  /*3110*/  IMAD.MOV.U32 R12, RZ, RZ, R6 ;  /* 0x000000ffff0c7224 */ /* 0x001fe400078e0006 */
[C---:B------:R-:W-:Y:S02]  /*3120*/  IMAD R15, R13.reuse, R15, R11 ;  /* 0x0000000f0d0f7224 */ /* 0x040fe400078e020b */
[----:B------:R-:W-:Y:S02]  /*3130*/  IMAD.MOV.U32 R6, RZ, RZ, R4 ;  /* 0x000000ffff067224 */ /* 0x000fe400078e0004 */
[----:B------:R-:W-:Y:S01]  /*3140*/  @!P2 IMAD.MOV R14, RZ, RZ, -R14 ;  /* 0x000000ffff0ea224 */ /* 0x000fe200078e0a0e */
[C---:B------:R-:W-:Y:S01]  /*3150*/  ISETP.GT.U32.AND P2, PT, R13.reuse, R8, PT ;  /* 0x000000080d00720c */ /* 0x040fe20003f44070 */
[----:B------:R-:W-:Y:S01]  /*3160*/  @!P6 IMAD.MOV R6, RZ, RZ, -R6 ;  /* 0x000000ffff06e224 */ /* 0x000fe200078e0a06 */
[----:B------:R-:W-:Y:S01]  /*3170*/  ISETP.GT.U32.AND P6, PT, R13, R15, PT ;  /* 0x0000000f0d00720c */ /* 0x000fe20003fc4070 */
[----:B------:R-:W-:Y:S01]  /*3180*/  IMAD.HI.U32 R9, R0, R18, RZ ;  /* 0x0000001200097227 */ /* 0x000fe200078e00ff */
[----:B------:R-:W-:Y:S03]  /*3190*/  STL [R1+0x140], R14 ;  /* 0x0001400e01007387 */ /* 0x000fe60000100800 */
[----:B------:R-:W-:-:S02]  /*31a0*/  @!P3 IMAD.IADD R2, R2, 0x1, -R13 ;  /* 0x000000010202b824 */ /* 0x000fc400078e0a0d */
[----:B------:R-:W-:Y:S02]  /*31b0*/  IMAD.MOV R9, RZ, RZ, -R9 ;  /* 0x000000ffff097224 */ /* 0x000fe400078e0a09 */
[----:B------:R-:W-:Y:S02]  /*31c0*/  VIADD R16, R27, 0x50 ;  /* 0x000000501b107836 */ /* 0x000fe40000000000 */
[----:B------:R-:W-:Y:S02]  /*31d0*/  IMAD.MOV.U32 R7, RZ, RZ, R2 ;  /* 0x000000ffff077224 */ /* 0x000fe400078e0002 */
[----:B------:R-:W-:Y:S01]  /*31e0*/  @!P1 IMAD.MOV R12, RZ, RZ, -R12 ;  /* 0x000000ffff0c9224 */ /* 0x000fe200078e0a0c */
[----:B------:R-:W-:Y:S01]  /*31f0*/  ISETP.GE.AND P3, PT, R16, RZ, PT ;  /* 0x000000ff1000720c */ /* 0x000fe20003f66270 */
[----:B------:R-:W-:Y:S01]  /*3200*/  IMAD R18, R13, R9, R18 ;  /* 0x000000090d127224 */ /* 0x000fe200078e0212 */
[----:B------:R-:W-:Y:S01]  /*3210*/  IABS R16, R16 ;  /* 0x0000001000107213 */ /* 0x000fe20000000000 */
[----:B------:R-:W-:Y:S01]  /*3220*/  @!P6 IMAD.IADD R15, R15, 0x1, -R13 ;  /* 0x000000010f0fe824 */ /* 0x000fe200078e0a0d */
[----:B------:R-:W-:Y:S01]  /*3230*/  STL [R1+0x13c], R12 ;  /* 0x00013c0c01007387 */ /* 0x000fe20000100800 */
[----:B------:R-:W-:Y:S01]  /*3240*/  @!P0 IMAD.MOV R7, RZ, RZ, -R7 ;  /* 0x000000ffff078224 */ /* 0x000fe200078e0a07 */
[----:B------:R-:W-:Y:S01]  /*3250*/  ISETP.GE.AND P1, PT, R5, RZ, PT ;  /* 0x000000ff0500720c */ /* 0x000fe20003f26270 */
[----:B------:R-:W-:Y:S01]  /*3260*/  @!P2 IMAD.IADD R8, R8, 0x1, -R13 ;  /* 0x000000010808a824 */ /* 0x000fe200078e0a0d */
[C---:B------:R-:W-:Y:S01]  /*3270*/  ISETP.GT.U32.AND P2, PT, R13.reuse, R18, PT ;  /* 0x000000120d00720c */ /* 0x040fe20003f44070 */
[----:B------:R0:W-:Y:S01]  /*3280*/  STL [R1+0x138], R6 ;  /* 0x0001380601007387 */ /* 0x0001e20000100800 */
[----:B------:R-:W-:Y:S01]  /*3290*/  ISETP.GT.U32.AND P6, PT, R13, R15, PT ;  /* 0x0000000f0d00720c */ /* 0x000fe20003fc4070 */
[----:B------:R-:W-:-:S02]  /*32a0*/  VIADD R4, R27, 0x4f ;  /* 0x0000004f1b047836 */ /* 0x000fc40000000000 */
[----:B------:R1:W-:Y:S01]  /*32b0*/  STL [R1+0x134], R7 ;  /* 0x0001340701007387 */ /* 0x0003e20000100800 */
[----:B------:R-:W-:Y:S02]  /*32c0*/  @!P5 IMAD.MOV R8, RZ, RZ, -R8 ;  /* 0x000000ffff08d224 */ /* 0x000fe400078e0a08 */
[----:B------:R-:W-:Y:S01]  /*32d0*/  IABS R5, R4 ;  /* 0x0000000400057213 */ /* 0x000fe20000000000 */
[C---:B------:R-:W-:Y:S01]  /*32e0*/  VIADD R11, R27.reuse, 0x4c ;  /* 0x0000004c1b0b7836 */ /* 0x040fe20000000000 */
[----:B------:R-:W-:Y:S01]  /*32f0*/  ISETP.GE.AND P0, PT, R4, RZ, PT ;  /* 0x000000ff0400720c */ /* 0x000fe20003f06270 */
[----:B0-----:R-:W-:Y:S01]  /*3300*/  VIADD R6, R27, 0x4e ;  /* 0x0000004e1b067836 */ /* 0x001fe20000000000 */
[----:B------:R0:W-:Y:S01]  /*3310*/  STL [R1+0x130], R8 ;  /* 0x0001300801007387 */ /* 0x0001e20000100800 */
[----:B------:R-:W-:Y:S01]  /*3320*/  @!P2 IMAD.IADD R18, R18, 0x1, -R13 ;  /* 0x000000011212a824 */ /* 0x000fe200078e0a0d */
[----:B------:R-:W-:Y:S01]  /*3330*/  IABS R17, R11 ;  /* 0x0000000b00117213 */ /* 0x000fe20000000000 */
[----:B-1----:R-:W-:Y:S01]  /*3340*/  IMAD.HI.U32 R7, R0, R16, RZ ;  /* 0x0000001000077227 */ /* 0x002fe200078e00ff */
[----:B------:R-:W-:-:S02]  /*3350*/  IABS R10, R6 ;  /* 0x00000006000a7213 */ /* 0x000fc40000000000 */
[C---:B------:R-:W-:Y:S01]  /*3360*/  ISETP.GT.U32.AND P2, PT, R13.reuse, R18, PT ;  /* 0x000000120d00720c */ /* 0x040fe20003f44070 */
[----:B------:R-:W-:Y:S01]  /*3370*/  IMAD.MOV R7, RZ, RZ, -R7 ;  /* 0x000000ffff077224 */ /* 0x000fe200078e0a07 */
[----:B------:R-:W-:Y:S01]  /*3380*/  ISETP.GE.AND P5, PT, R6, RZ, PT ;  /* 0x000000ff0600720c */ /* 0x000fe20003fa6270 */
[----:B------:R-:W-:Y:S02]  /*3390*/  IMAD.MOV.U32 R2, RZ, RZ, R5 ;  /* 0x000000ffff027224 */ /* 0x000fe400078e0005 */
[----:B------:R-:W-:Y:S02]  /*33a0*/  IMAD R16, R13, R7, R16 ;  /* 0x000000070d107224 */ /* 0x000fe400078e0210 */
[----:B------:R-:W-:Y:S02]  /*33b0*/  @!P6 IMAD.IADD R15, R15, 0x1, -R13 ;  /* 0x000000010f0fe824 */ /* 0x000fe400078e0a0d */
[----:B------:R-:W-:Y:S01]  /*33c0*/  IMAD.HI.U32 R4, R0, R10, RZ ;  /* 0x0000000a00047227 */ /* 0x000fe200078e00ff */
[----:B------:R-:W-:-:S03]  /*33d0*/  ISETP.GT.U32.AND P6, PT, R13, R16, PT ;  /* 0x000000100d00720c */ /* 0x000fc60003fc4070 */
[----:B------:R-:W-:-:S04]  /*33e0*/  IMAD.HI.U32 R5, R0, R2, RZ ;  /* 0x0000000200057227 */ /* 0x000fc800078e00ff */
[----:B------:R-:W-:Y:S02]  /*33f0*/  IMAD.MOV R6, RZ, RZ, -R4 ;  /* 0x000000ffff067224 */ /* 0x000fe400078e0a04 */
[----:B------:R-:W-:Y:S02]  /*3400*/  IMAD.MOV R5, RZ, RZ, -R5 ;  /* 0x000000ffff057224 */ /* 0x000fe400078e0a05 */
[C---:B------:R-:W-:Y:S02]  /*3410*/  IMAD R10, R13.reuse, R6, R10 ;  /* 0x000000060d0a7224 */ /* 0x040fe400078e020a */
[C---:B------:R-:W-:Y:S02]  /*3420*/  IMAD R2, R13.reuse, R5, R2 ;  /* 0x000000050d027224 */ /* 0x040fe400078e0202 */
[--C-:B------:R-:W-:Y:S01]  /*3430*/  @!P6 IMAD.IADD R16, R16, 0x1, -R13.reuse ;  /* 0x000000011010e824 */ /* 0x100fe200078e0a0d */
[C---:B------:R-:W-:Y:S01]  /*3440*/  ISETP.GT.U32.AND P6, PT, R13.reuse, R10, PT ;  /* 0x0000000a0d00720c */ /* 0x040fe20003fc4070 */
[----:B------:R-:W-:Y:S01]  /*3450*/  @!P2 IMAD.IADD R18, R18, 0x1, -R13 ;  /* 0x000000011212a824 */ /* 0x000fe200078e0a0d */
[----:B------:R-:W-:Y:S01]  /*3460*/  ISETP.GT.U32.AND P2, PT, R13, R2, PT ;  /* 0x000000020d00720c */ /* 0x000fe20003f44070 */
[----:B------:R-:W-:-:S02]  /*3470*/  IMAD.MOV.U32 R12, RZ, RZ, R15 ;  /* 0x000000ffff0c7224 */ /* 0x000fc400078e000f */
[----:B------:R-:W-:Y:S02]  /*3480*/  VIADD R4, R27, 0x4d ;  /* 0x0000004d1b047836 */ /* 0x000fe40000000000 */
[----:B------:R-:W-:Y:S01]  /*3490*/  @!P4 IMAD.MOV R12, RZ, RZ, -R12 ;  /* 0x000000ffff0cc224 */ /* 0x000fe200078e0a0c */
[----:B------:R-:W-:Y:S01]  /*34a0*/  ISETP.GT.U32.AND P4, PT, R13, R16, PT ;  /* 0x000000100d00720c */ /* 0x000fe20003f84070 */
[C---:B0-----:R-:W-:Y:S01]  /*34b0*/  VIADD R8, R27.reuse, 0x4b ;  /* 0x0000004b1b087836 */ /* 0x041fe20000000000 */
[----:B------:R-:W-:Y:S01]  /*34c0*/  IABS R7, R4 ;  /* 0x0000000400077213 */ /* 0x000fe20000000000 */
[----:B------:R-:W-:Y:S01]  /*34d0*/  VIADD R5, R27, 0x4a ;  /* 0x0000004a1b057836 */ /* 0x000fe20000000000 */
[----:B------:R0:W-:Y:S01]  /*34e0*/  STL [R1+0x12c], R12 ;  /* 0x00012c0c01007387 */ /* 0x0001e20000100800 */
[----:B------:R-:W-:Y:S01]  /*34f0*/  @!P6 IMAD.IADD R10, R10, 0x1, -R13 ;  /* 0x000000010a0ae824 */ /* 0x000fe200078e0a0d */
[----:B------:R-:W-:Y:S01]  /*3500*/  IABS R9, R8 ;  /* 0x0000000800097213 */ /* 0x000fe20000000000 */
[----:B------:R-:W-:Y:S01]  /*3510*/  IMAD.HI.U32 R15, R0, R7, RZ ;  /* 0x00000007000f7227 */ /* 0x000fe200078e00ff */
[----:B------:R-:W-:-:S02]  /*3520*/  IABS R6, R5 ;  /* 0x0000000500067213 */ /* 0x000fc40000000000 */
[C---:B------:R-:W-:Y:S01]  /*3530*/  ISETP.GT.U32.AND P6, PT, R13.reuse, R10, PT ;  /* 0x0000000a0d00720c */ /* 0x040fe20003fc4070 */
[----:B------:R-:W-:Y:S02]  /*3540*/  @!P2 IMAD.IADD R2, R2, 0x1, -R13 ;  /* 0x000000010202a824 */ /* 0x000fe400078e0a0d */
[----:B------:R-:W-:Y:S02]  /*3550*/  IMAD.MOV R15, RZ, RZ, -R15 ;  /* 0x000000ffff0f7224 */ /* 0x000fe400078e0a0f */
[----:B0-----:R-:W-:Y:S01]  /*3560*/  IMAD.MOV.U32 R12, RZ, RZ, R18 ;  /* 0x000000ffff0c7224 */ /* 0x001fe200078e0012 */
[C---:B------:R-:W-:Y:S01]  /*3570*/  ISETP.GT.U32.AND P2, PT, R13.reuse, R2, PT ;  /* 0x000000020d00720c */ /* 0x040fe20003f44070 */
[----:B------:R-:W-:Y:S02]  /*3580*/  @!P4 IMAD.IADD R16, R16, 0x1, -R13 ;  /* 0x000000011010c824 */ /* 0x000fe400078e0a0d */
[----:B------:R-:W-:Y:S01]  /*3590*/  @!P1 IMAD.MOV R12, RZ, RZ, -R12 ;  /* 0x000000ffff0c9224 */ /* 0x000fe200078e0a0c */
[----:B------:R-:W-:Y:S01]  /*35a0*/  ISETP.GE.AND P1, PT, R4, RZ, PT ;  /* 0x000000ff0400720c */ /* 0x000fe20003f26270 */
[----:B------:R-:W-:-:S02]  /*35b0*/  IMAD R4, R13, R15, R7 ;  /* 0x0000000f0d047224 */ /* 0x000fc400078e0207 */
[C---:B------:R-:W-:Y:S01]  /*35c0*/  IMAD.HI.U32 R7, R0.reuse, R9, RZ ;  /* 0x0000000900077227 */ /* 0x040fe200078e00ff */
[----:B------:R0:W-:Y:S02]  /*35d0*/  STL [R1+0x128], R12 ;  /* 0x0001280c01007387 */ /* 0x0001e40000100800 */
[----:B------:R-:W-:Y:S01]  /*35e0*/  ISETP.GT.U32.AND P4, PT, R13, R4, PT ;  /* 0x000000040d00720c */ /* 0x000fe20003f84070 */
[----:B------:R-:W-:-:S04]  /*35f0*/  IMAD.HI.U32 R18, R0, R17, RZ ;  /* 0x0000001100127227 */ /* 0x000fc800078e00ff */
[----:B------:R-:W-:-:S04]  /*3600*/  IMAD.HI.U32 R15, R0, R6, RZ ;  /* 0x00000006000f7227 */ /* 0x000fc800078e00ff */
[----:B0-----:R-:W-:Y:S02]  /*3610*/  IMAD.MOV.U32 R12, RZ, RZ, R16 ;  /* 0x000000ffff0c7224 */ /* 0x001fe400078e0010 */
[----:B------:R-:W-:Y:S02]  /*3620*/  IMAD.MOV R7, RZ, RZ, -R7 ;  /* 0x000000ffff077224 */ /* 0x000fe400078e0a07 */
[----:B------:R-:W-:Y:S02]  /*3630*/  @!P3 IMAD.MOV R12, RZ, RZ, -R12 ;  /* 0x000000ffff0cb224 */ /* 0x000fe400078e0a0c */
[----:B------:R-:W-:Y:S02]  /*3640*/  IMAD.MOV R18, RZ, RZ, -R18 ;  /* 0x000000ffff127224 */ /* 0x000fe400078e0a12 */
[----:B------:R-:W-:Y:S01]  /*3650*/  IMAD.MOV R15, RZ, RZ, -R15 ;  /* 0x000000ffff0f7224 */ /* 0x000fe200078e0a0f */
[----:B------:R0:W-:Y:S01]  /*3660*/  STL [R1+0x124], R12 ;  /* 0x0001240c01007387 */ /* 0x0001e20000100800 */
[----:B------:R-:W-:-:S02]  /*3670*/  IMAD R9, R13, R7, R9 ;  /* 0x000000070d097224 */ /* 0x000fc400078e0209 */
[--C-:B------:R-:W-:Y:S02]  /*3680*/  @!P6 IMAD.IADD R10, R10, 0x1, -R13.reuse ;  /* 0x000000010a0ae824 */ /* 0x100fe400078e0a0d */
[----:B------:R-:W-:Y:S01]  /*3690*/  VIADD R7, R27, 0x49 ;  /* 0x000000491b077836 */ /* 0x000fe20000000000 */
[----:B------:R-:W-:Y:S01]  /*36a0*/  ISETP.GT.U32.AND P6, PT, R13, R9, PT ;  /* 0x000000090d00720c */ /* 0x000fe20003fc4070 */
[----:B------:R-:W-:Y:S01]  /*36b0*/  @!P2 IMAD.IADD R2, R2, 0x1, -R13 ;  /* 0x000000010202a824 */ /* 0x000fe200078e0a0d */
[----:B------:R-:W-:Y:S01]  /*36c0*/  ISETP.GE.AND P2, PT, R11, RZ, PT ;  /* 0x000000ff0b00720c */ /* 0x000fe20003f46270 */
[C---:B------:R-:W-:Y:S02]  /*36d0*/  IMAD R11, R13.reuse, R18, R17 ;  /* 0x000000120d0b7224 */ /* 0x040fe400078e0211 */
[C---:B------:R-:W-:Y:S01]  /*36e0*/  IMAD R6, R13.reuse, R15, R6 ;  /* 0x0000000f0d067224 */ /* 0x040fe200078e0206 */
[----:B------:R-:W-:Y:S01]  /*36f0*/  IABS R15, R7 ;  /* 0x00000007000f7213 */ /* 0x000fe20000000000 */
[----:B0-----:R-:W-:Y:S01]  /*3700*/  IMAD.MOV.U32 R12, RZ, RZ, R10 ;  /* 0x000000ffff0c7224 */ /* 0x001fe200078e000a */
[----:B------:R-:W-:Y:S01]  /*3710*/  ISETP.GT.U32.AND P3, PT, R13, R11, PT ;  /* 0x0000000b0d00720c */ /* 0x000fe20003f64070 */
[----:B------:R-:W-:-:S02]  /*3720*/  IMAD.MOV.U32 R14, RZ, RZ, R2 ;  /* 0x000000ffff0e7224 */ /* 0x000fc400078e0002 */
[----:B------:R-:W-:Y:S01]  /*3730*/  @!P5 IMAD.MOV R12, RZ, RZ, -R12 ;  /* 0x000000ffff0cd224 */ /* 0x000fe200078e0a0c */
[----:B------:R-:W-:Y:S01]  /*3740*/  ISETP.GT.U32.AND P5, PT, R13, R6, PT ;  /* 0x000000060d00720c */ /* 0x000fe20003fa4070 */
[----:B------:R-:W-:Y:S02]  /*3750*/  @!P4 IMAD.IADD R4, R4, 0x1, -R13 ;  /* 0x000000010404c824 */ /* 0x000fe400078e0a0d */
[----:B------:R-:W-:Y:S02]  /*3760*/  IMAD.MOV.U32 R2, RZ, RZ, R15 ;  /* 0x000000ffff027224 */ /* 0x000fe400078e000f */
[----:B------:R-:W-:Y:S01]  /*3770*/  @!P0 IMAD.MOV R14, RZ, RZ, -R14 ;  /* 0x000000ffff0e8224 */ /* 0x000fe200078e0a0e */
[----:B------:R-:W-:Y:S01]  /*3780*/  ISETP.GE.AND P0, PT, R8, RZ, PT ;  /* 0x000000ff0800720c */ /* 0x000fe20003f06270 */
[----:B------:R-:W-:Y:S01]  /*3790*/  VIADD R8, R27, 0x48 ;  /* 0x000000481b087836 */ /* 0x000fe20000000000 */
[----:B------:R-:W-:Y:S01]  /*37a0*/  ISETP.GT.U32.AND P4, PT, R13, R4, PT ;  /* 0x000000040d00720c */ /* 0x000fe20003f84070 */
[----:B------:R-:W-:Y:S01]  /*37b0*/  IMAD.HI.U32 R10, R0, R2, RZ ;  /* 0x00000002000a7227 */ /* 0x000fe200078e00ff */
[----:B------:R-:W-:Y:S02]  /*37c0*/  STL [R1+0x120], R14 ;  /* 0x0001200e01007387 */ /* 0x000fe40000100800 */
[----:B------:R-:W-:Y:S01]  /*37d0*/  IABS R18, R8 ;  /* 0x0000000800127213 */ /* 0x000fe20000000000 */
[----:B------:R-:W-:Y:S01]  /*37e0*/  @!P6 IMAD.IADD R9, R9, 0x1, -R13 ;  /* 0x000000010909e824 */ /* 0x000fe200078e0a0d */
[----:B------:R0:W-:Y:S01]  /*37f0*/  STL [R1+0x11c], R12 ;  /* 0x00011c0c01007387 */ /* 0x0001e20000100800 */
[----:B------:R-:W-:-:S02]  /*3800*/  IMAD.MOV R10, RZ, RZ, -R10 ;  /* 0x000000ffff0a7224 */ /* 0x000fc400078e0a0a */
[--C-:B------:R-:W-:Y:S01]  /*3810*/  @!P3 IMAD.IADD R11, R11, 0x1, -R13.reuse ;  /* 0x000000010b0bb824 */ /* 0x100fe200078e0a0d */
[----:B------:R-:W-:Y:S01]  /*3820*/  ISETP.GE.AND P3, PT, R7, RZ, PT ;  /* 0x000000ff0700720c */ /* 0x000fe20003f66270 */
[----:B------:R-:W-:Y:S01]  /*3830*/  @!P5 IMAD.IADD R6, R6, 0x1, -R13 ;  /* 0x000000010606d824 */ /* 0x000fe200078e0a0d */
[C---:B------:R-:W-:Y:S01]  /*3840*/  ISETP.GT.U32.AND P5, PT, R13.reuse, R9, PT ;  /* 0x000000090d00720c */ /* 0x040fe20003fa4070 */
[C---:B------:R-:W-:Y:S01]  /*3850*/  IMAD R2, R13.reuse, R10, R2 ;  /* 0x0000000a0d027224 */ /* 0x040fe200078e0202 */
[----:B------:R-:W-:Y:S01]  /*3860*/  ISETP.GT.U32.AND P6, PT, R13, R11, PT ;  /* 0x0000000b0d00720c */ /* 0x000fe20003fc4070 */
[----:B------:R-:W-:-:S04]  /*3870*/  IMAD.HI.U32 R10, R0, R18, RZ ;  /* 0x00000012000a7227 */ /* 0x000fc800078e00ff */
[--C-:B------:R-:W-:Y:S01]  /*3880*/  @!P4 IMAD.IADD R4, R4, 0x1, -R13.reuse ;  /* 0x000000010404c824 */ /* 0x100fe200078e0a0d */
[----:B------:R-:W-:Y:S01]  /*3890*/  ISETP.GE.AND P4, PT, R5, RZ, PT ;  /* 0x000000ff0500720c */ /* 0x000fe20003f86270 */
[----:B------:R-:W-:Y:S02]  /*38a0*/  IMAD.MOV R10, RZ, RZ, -R10 ;  /* 0x000000ffff0a7224 */ /* 0x000fe400078e0a0a */
[----:B0-----:R-:W-:Y:S02]  /*38b0*/  IMAD.MOV.U32 R12, RZ, RZ, R4 ;  /* 0x000000ffff0c7224 */ /* 0x001fe400078e0004 */
[C---:B------:R-:W-:Y:S02]  /*38c0*/  IMAD R18, R13.reuse, R10, R18 ;  /* 0x0000000a0d127224 */ /* 0x040fe400078e0212 */
[----:B------:R-:W-:Y:S01]  /*38d0*/  @!P1 IMAD.MOV R12, RZ, RZ, -R12 ;  /* 0x000000ffff0c9224 */ /* 0x000fe200078e0a0c */
[----:B------:R-:W-:Y:S01]  /*38e0*/  ISETP.GT.U32.AND P1, PT, R13, R6, PT ;  /* 0x000000060d00720c */ /* 0x000fe20003f24070 */
[--C-:B------:R-:W-:Y:S01]  /*38f0*/  @!P5 IMAD.IADD R9, R9, 0x1, -R13.reuse ;  /* 0x000000010909d824 */ /* 0x100fe200078e0a0d */
[----:B------:R-:W-:Y:S01]  /*3900*/  ISETP.GT.U32.AND P5, PT, R13, R18, PT ;  /* 0x000000120d00720c */ /* 0x000fe20003fa4070 */
[----:B------:R-:W-:Y:S01]  /*3910*/  @!P6 IMAD.IADD R11, R11, 0x1, -R13 ;  /* 0x000000010b0be824 */ /* 0x000fe200078e0a0d */
[----:B------:R-:W-:Y:S01]  /*3920*/  ISETP.GT.U32.AND P6, PT, R13, R2, PT ;  /* 0x000000020d00720c */ /* 0x000fe20003fc4070 */
[C---:B------:R-:W-:Y:S01]  /*3930*/  VIADD R4, R27.reuse, 0x46 ;  /* 0x000000461b047836 */ /* 0x040fe20000000000 */
[----:B------:R0:W-:Y:S01]  /*3940*/  STL [R1+0x118], R12 ;  /* 0x0001180c01007387 */ /* 0x0001e20000100800 */
[----:B------:R-:W-:-:S02]  /*3950*/  VIADD R7, R27, 0x45 ;  /* 0x000000451b077836 */ /* 0x000fc40000000000 */
[----:B------:R-:W-:Y:S01]  /*3960*/  VIADD R5, R27, 0x47 ;  /* 0x000000471b057836 */ /* 0x000fe20000000000 */
[----:B------:R-:W-:Y:S01]  /*3970*/  IABS R16, R4 ;  /* 0x0000000400107213 */ /* 0x000fe20000000000 */
[----:B------:R-:W-:Y:S01]  /*3980*/  @!P0 IMAD.MOV R9, RZ, RZ, -R9 ;  /* 0x000000ffff098224 */ /* 0x000fe200078e0a09 */
[----:B------:R-:W-:Y:S01]  /*3990*/  IABS R15, R7 ;  /* 0x00000007000f7213 */ /* 0x000fe20000000000 */
[--C-:B------:R-:W-:Y:S01]  /*39a0*/  @!P1 IMAD.IADD R6, R6, 0x1, -R13.reuse ;  /* 0x0000000106069824 */ /* 0x100fe200078e0a0d */
[----:B------:R-:W-:Y:S01]  /*39b0*/  ISETP.GE.AND P1, PT, R8, RZ, PT ;  /* 0x000000ff0800720c */ /* 0x000fe20003f26270 */
[----:B------:R-:W-:Y:S01]  /*39c0*/  @!P5 IMAD.IADD R18, R18, 0x1, -R13 ;  /* 0x000000011212d824 */ /* 0x000fe200078e0a0d */
[----:B------:R-:W-:Y:S01]  /*39d0*/  IABS R17, R5 ;  /* 0x0000000500117213 */ /* 0x000fe20000000000 */
[----:B------:R-:W-:-:S03]  /*39e0*/  IMAD.HI.U32 R8, R0, R16, RZ ;  /* 0x0000001000087227 */ /* 0x000fc600078e00ff */
[----:B------:R-:W-:Y:S01]  /*39f0*/  ISETP.GT.U32.AND P5, PT, R13, R18, PT ;  /* 0x000000120d00720c */ /* 0x000fe20003fa4070 */
[----:B------:R-:W-:Y:S01]  /*3a00*/  @!P6 IMAD.IADD R2, R2, 0x1, -R13 ;  /* 0x000000010202e824 */ /* 0x000fe200078e0a0d */
[----:B------:R-:W-:Y:S01]  /*3a10*/  ISETP.GE.AND P6, PT, R5, RZ, PT ;  /* 0x000000ff0500720c */ /* 0x000fe20003fc6270 */
[----:B------:R-:W-:-:S04]  /*3a20*/  IMAD.HI.U32 R5, R0, R15, RZ ;  /* 0x0000000f00057227 */ /* 0x000fc800078e00ff */
[----:B------:R-:W-:Y:S02]  /*3a30*/  IMAD.MOV R8, RZ, RZ, -R8 ;  /* 0x000000ffff087224 */ /* 0x000fe400078e0a08 */
[----:B0-----:R-:W-:Y:S02]  /*3a40*/  IMAD.MOV.U32 R12, RZ, RZ, R11 ;  /* 0x000000ffff0c7224 */ /* 0x001fe400078e000b */
[----:B------:R-:W-:Y:S02]  /*3a50*/  IMAD.MOV R5, RZ, RZ, -R5 ;  /* 0x000000ffff057224 */ /* 0x000fe400078e0a05 */
[----:B------:R-:W-:Y:S02]  /*3a60*/  IMAD R16, R13, R8, R16 ;  /* 0x000000080d107224 */ /* 0x000fe400078e0210 */
[----:B------:R-:W-:Y:S02]  /*3a70*/  IMAD.MOV.U32 R11, RZ, RZ, R6 ;  /* 0x000000ffff0b7224 */ /* 0x000fe400078e0006 */
[----:B------:R-:W-:-:S04]  /*3a80*/  IMAD.HI.U32 R10, R0, R17, RZ ;  /* 0x00000011000a7227 */ /* 0x000fc800078e00ff */
[----:B------:R-:W-:Y:S01]  /*3a90*/  @!P2 IMAD.MOV R12, RZ, RZ, -R12 ;  /* 0x000000ffff0ca224 */ /* 0x000fe200078e0a0c */
[C---:B------:R-:W-:Y:S01]  /*3aa0*/  ISETP.GT.U32.AND P2, PT, R13.reuse, R2, PT ;  /* 0x000000020d00720c */ /* 0x040fe20003f44070 */
[C---:B------:R-:W-:Y:S02]  /*3ab0*/  IMAD R15, R13.reuse, R5, R15 ;  /* 0x000000050d0f7224 */ /* 0x040fe400078e020f */
[----:B------:R-:W-:Y:S01]  /*3ac0*/  @!P4 IMAD.MOV R11, RZ, RZ, -R11 ;  /* 0x000000ffff0bc224 */ /* 0x000fe200078e0a0b */
[C---:B------:R-:W-:Y:S01]  /*3ad0*/  ISETP.GT.U32.AND P4, PT, R13.reuse, R16, PT ;  /* 0x000000100d00720c */ /* 0x040fe20003f84070 */
[----:B------:R-:W-:Y:S01]  /*3ae0*/  IMAD.MOV R10, RZ, RZ, -R10 ;  /* 0x000000ffff0a7224 */ /* 0x000fe200078e0a0a */
[----:B------:R-:W-:Y:S01]  /*3af0*/  STL [R1+0x114], R12 ;  /* 0x0001140c01007387 */ /* 0x000fe20000100800 */
[----:B------:R-:W-:Y:S01]  /*3b00*/  @!P5 IMAD.IADD R18, R18, 0x1, -R13 ;  /* 0x000000011212d824 */ /* 0x000fe200078e0a0d */
[C---:B------:R-:W-:Y:S01]  /*3b10*/  ISETP.GT.U32.AND P5, PT, R13.reuse, R15, PT ;  /* 0x0000000f0d00720c */ /* 0x040fe20003fa4070 */
[----:B------:R-:W-:Y:S01]  /*3b20*/  IMAD R17, R13, R10, R17 ;  /* 0x0000000a0d117224 */ /* 0x000fe200078e0211 */
[----:B------:R0:W-:Y:S01]  /*3b30*/  STL [R1+0x110], R9 ;  /* 0x0001100901007387 */ /* 0x0001e20000100800 */
[----:B------:R-:W-:-:S02]  /*3b40*/  VIADD R6, R27, 0x44 ;  /* 0x000000441b067836 */ /* 0x000fc40000000000 */
[--C-:B------:R-:W-:Y:S01]  /*3b50*/  @!P2 IMAD.IADD R2, R2, 0x1, -R13.reuse ;  /* 0x000000010202a824 */ /* 0x100fe200078e0a0d */
[----:B------:R-:W-:Y:S01]  /*3b60*/  ISETP.GT.U32.AND P0, PT, R13, R17, PT ;  /* 0x000000110d00720c */ /* 0x000fe20003f04070 */
[----:B------:R1:W-:Y:S01]  /*3b70*/  STL [R1+0x10c], R11 ;  /* 0x00010c0b01007387 */ /* 0x0003e20000100800 */
[----:B------:R-:W-:Y:S01]  /*3b80*/  ISETP.GE.AND P2, PT, R4, RZ, PT ;  /* 0x000000ff0400720c */ /* 0x000fe20003f46270 */
[--C-:B------:R-:W-:Y:S01]  /*3b90*/  @!P4 IMAD.IADD R16, R16, 0x1, -R13.reuse ;  /* 0x000000011010c824 */ /* 0x100fe200078e0a0d */
[----:B------:R-:W-:Y:S01]  /*3ba0*/  IABS R5, R6 ;  /* 0x0000000600057213 */ /* 0x000fe20000000000 */
[----:B------:R-:W-:Y:S02]  /*3bb0*/  IMAD.MOV.U32 R10, RZ, RZ, R2 ;  /* 0x000000ffff0a7224 */ /* 0x000fe400078e0002 */
[----:B0-----:R-:W-:Y:S02]  /*3bc0*/  VIADD R9, R27, 0x43 ;  /* 0x000000431b097836 */ /* 0x001fe40000000000 */
[----:B------:R-:W-:Y:S01]  /*3bd0*/  @!P5 IMAD.IADD R15, R15, 0x1, -R13 ;  /* 0x000000010f0fd824 */ /* 0x000fe200078e0a0d */
[----:B------:R-:W-:Y:S01]  /*3be0*/  ISETP.GT.U32.AND P5, PT, R13, R16, PT ;  /* 0x000000100d00720c */ /* 0x000fe20003fa4070 */
[----:B------:R-:W-:Y:S01]  /*3bf0*/  IMAD.HI.U32 R8, R0, R5, RZ ;  /* 0x0000000500087227 */ /* 0x000fe200078e00ff */
[----:B------:R-:W-:-:S03]  /*3c00*/  IABS R4, R9 ;  /* 0x0000000900047213 */ /* 0x000fc60000000000 */
[----:B------:R-:W-:Y:S01]  /*3c10*/  @!P0 IMAD.IADD R17, R17, 0x1, -R13 ;  /* 0x0000000111118824 */ /* 0x000fe200078e0a0d */
[----:B------:R-:W-:Y:S01]  /*3c20*/  ISETP.GE.AND P0, PT, R7, RZ, PT ;  /* 0x000000ff0700720c */ /* 0x000fe20003f06270 */
[----:B------:R-:W-:-:S03]  /*3c30*/  IMAD.HI.U32 R2, R0, R4, RZ ;  /* 0x0000000400027227 */ /* 0x000fc600078e00ff */
[C---:B------:R-:W-:Y:S01]  /*3c40*/  ISETP.GT.U32.AND P4, PT, R13.reuse, R17, PT ;  /* 0x000000110d00720c */ /* 0x040fe20003f84070 */
[----:B------:R-:W-:Y:S02]  /*3c50*/  IMAD.MOV R2, RZ, RZ, -R2 ;  /* 0x000000ffff027224 */ /* 0x000fe400078e0a02 */
[----:B------:R-:W-:Y:S02]  /*3c60*/  @!P5 IMAD.IADD R16, R16, 0x1, -R13 ;  /* 0x000000011010d824 */ /* 0x000fe400078e0a0d */
[C---:B------:R-:W-:Y:S02]  /*3c70*/  IMAD R4, R13.reuse, R2, R4 ;  /* 0x000000020d047224 */ /* 0x040fe400078e0204 */
[----:B------:R-:W-:Y:S02]  /*3c80*/  IMAD.MOV R8, RZ, RZ, -R8 ;  /* 0x000000ffff087224 */ /* 0x000fe400078e0a08 */
[----:B------:R-:W-:Y:S01]  /*3c90*/  @!P3 IMAD.MOV R10, RZ, RZ, -R10 ;  /* 0x000000ffff0ab224 */ /* 0x000fe200078e0a0a */
[C---:B------:R-:W-:Y:S01]  /*3ca0*/  ISETP.GT.U32.AND P5, PT, R13.reuse, R4, PT ;  /* 0x000000040d00720c */ /* 0x040fe20003fa4070 */
[C---:B------:R-:W-:Y:S01]  /*3cb0*/  IMAD R5, R13.reuse, R8, R5 ;  /* 0x000000080d057224 */ /* 0x040fe200078e0205 */
[----:B------:R-:W-:Y:S01]  /*3cc0*/  ISETP.GT.U32.AND P3, PT, R13, R15, PT ;  /* 0x0000000f0d00720c */ /* 0x000fe20003f64070 */
[----:B------:R-:W-:Y:S01]  /*3cd0*/  @!P4 IMAD.IADD R17, R17, 0x1, -R13 ;  /* 0x000000011111c824 */ /* 0x000fe200078e0a0d */
[----:B------:R0:W-:Y:S01]  /*3ce0*/  STL [R1+0x108], R10 ;  /* 0x0001080a01007387 */ /* 0x0001e20000100800 */
[----:B------:R-:W-:Y:S01]  /*3cf0*/  VIADD R8, R27, 0x41 ;  /* 0x000000411b087836 */ /* 0x000fe20000000000 */
[----:B------:R-:W-:Y:S01]  /*3d00*/  ISETP.GT.U32.AND P4, PT, R13, R5, PT ;  /* 0x000000050d00720c */ /* 0x000fe20003f84070 */
[----:B------:R-:W-:-:S02]  /*3d10*/  VIADD R7, R27, 0x42 ;  /* 0x000000421b077836 */ /* 0x000fc40000000000 */
[----:B------:R-:W-:Y:S01]  /*3d20*/  IMAD.MOV.U32 R12, RZ, RZ, R18 ;  /* 0x000000ffff0c7224 */ /* 0x000fe200078e0012 */
[----:B-1----:R-:W-:Y:S01]  /*3d30*/  IABS R11, R8 ;  /* 0x00000008000b7213 */ /* 0x002fe20000000000 */
[----:B------:R-:W-:Y:S01]  /*3d40*/  VIADD R2, R27, 0x40 ;  /* 0x000000401b027836 */ /* 0x000fe20000000000 */
[----:B------:R-:W-:Y:S01]  /*3d50*/  IABS R20, R7 ;  /* 0x0000000700147213 */ /* 0x000fe20000000000 */
[----:B------:R-:W-:Y:S02]  /*3d60*/  @!P5 IMAD.IADD R4, R4, 0x1, -R13 ;  /* 0x000000010404d824 */ /* 0x000fe400078e0a0d */
[----:B0-----:R-:W-:-:S03]  /*3d70*/  IMAD.HI.U32 R10, R0, R11, RZ ;  /* 0x0000000b000a7227 */ /* 0x001fc600078e00ff */
[----:B------:R-:W-:Y:S01]  /*3d80*/  ISETP.GT.U32.AND P5, PT, R13, R4, PT ;  /* 0x000000040d00720c */ /* 0x000fe20003fa4070 */
[----:B------:R-:W-:Y:S01]  /*3d90*/  @!P4 IMAD.IADD R5, R5, 0x1, -R13 ;  /* 0x000000010505c824 */ /* 0x000fe200078e0a0d */
[----:B------:R-:W-:Y:S01]  /*3da0*/  ISETP.GE.AND P4, PT, R9, RZ, PT ;  /* 0x000000ff0900720c */ /* 0x000fe20003f86270 */
[----:B------:R-:W-:Y:S02]  /*3db0*/  IMAD.MOV R10, RZ, RZ, -R10 ;  /* 0x000000ffff0a7224 */ /* 0x000fe400078e0a0a */
[----:B------:R-:W-:-:S04]  /*3dc0*/  IMAD.HI.U32 R21, R0, R20, RZ ;  /* 0x0000001400157227 */ /* 0x000fc800078e00ff */
[----:B------:R-:W-:Y:S01]  /*3dd0*/  @!P1 IMAD.MOV R12, RZ, RZ, -R12 ;  /* 0x000000ffff0c9224 */ /* 0x000fe200078e0a0c */
[C---:B------:R-:W-:Y:S01]  /*3de0*/  ISETP.GT.U32.AND P1, PT, R13.reuse, R5, PT ;  /* 0x000000050d00720c */ /* 0x040fe20003f24070 */
[----:B------:R-:W-:Y:S02]  /*3df0*/  IMAD R11, R13, R10, R11 ;  /* 0x0000000a0d0b7224 */ /* 0x000fe400078e020b */
[----:B------:R-:W-:Y:S01]  /*3e00*/  @!P3 IMAD.IADD R15, R15, 0x1, -R13 ;  /* 0x000000010f0fb824 */ /* 0x000fe200078e0a0d */
[----:B------:R0:W-:Y:S01]  /*3e10*/  STL [R1+0x104], R12 ;  /* 0x0001040c01007387 */ /* 0x0001e20000100800 */
[----:B------:R-:W-:Y:S01]  /*3e20*/  IMAD.MOV R21, RZ, RZ, -R21 ;  /* 0x000000ffff157224 */ /* 0x000fe200078e0a15 */
[----:B------:R-:W-:Y:S01]  /*3e30*/  ISETP.GE.AND P3, PT, R6, RZ, PT ;  /* 0x000000ff0600720c */ /* 0x000fe20003f66270 */
[----:B------:R-:W-:Y:S01]  /*3e40*/  @!P5 IMAD.IADD R4, R4, 0x1, -R13 ;  /* 0x000000010404d824 */ /* 0x000fe200078e0a0d */
[C---:B------:R-:W-:Y:S01]  /*3e50*/  ISETP.GT.U32.AND P5, PT, R13.reuse, R11, PT ;  /* 0x0000000b0d00720c */ /* 0x040fe20003fa4070 */
[----:B------:R-:W-:Y:S01]  /*3e60*/  IMAD R9, R13, R21, R20 ;  /* 0x000000150d097224 */ /* 0x000fe200078e0214 */
[----:B------:R-:W-:Y:S01]  /*3e70*/  IABS R6, R2 ;  /* 0x0000000200067213 */ /* 0x000fe20000000000 */
[----:B------:R-:W-:-:S02]  /*3e80*/  IMAD.MOV.U32 R14, RZ, RZ, R16 ;  /* 0x000000ffff0e7224 */ /* 0x000fc400078e0010 */
[----:B------:R-:W-:Y:S01]  /*3e90*/  @!P6 IMAD.MOV R17, RZ, RZ, -R17 ;  /* 0x000000ffff11e224 */ /* 0x000fe200078e0a11 */
[----:B------:R-:W-:Y:S01]  /*3ea0*/  ISETP.GT.U32.AND P6, PT, R13, R9, PT ;  /* 0x000000090d00720c */ /* 0x000fe20003fc4070 */
[----:B0-----:R-:W-:Y:S02]  /*3eb0*/  IMAD.MOV.U32 R12, RZ, RZ, R15 ;  /* 0x000000ffff0c7224 */ /* 0x001fe400078e000f */
[----:B------:R-:W-:Y:S01]  /*3ec0*/  @!P2 IMAD.MOV R14, RZ, RZ, -R14 ;  /* 0x000000ffff0ea224 */ /* 0x000fe200078e0a0e */
[----:B------:R-:W-:Y:S01]  /*3ed0*/  ISETP.GE.AND P2, PT, R7, RZ, PT ;  /* 0x000000ff0700720c */ /* 0x000fe20003f46270 */
[----:B------:R-:W-:Y:S01]  /*3ee0*/  @!P0 IMAD.MOV R12, RZ, RZ, -R12 ;  /* 0x000000ffff0c8224 */ /* 0x000fe200078e0a0c */
[----:B------:R-:W-:Y:S01]  /*3ef0*/  ISETP.GE.AND P0, PT, R8, RZ, PT ;  /* 0x000000ff0800720c */ /* 0x000fe20003f06270 */
[----:B------:R-:W-:Y:S01]  /*3f00*/  IMAD.HI.U32 R8, R0, R6, RZ ;  /* 0x0000000600087227 */ /* 0x000fe200078e00ff */
[----:B------:R-:W-:Y:S03]  /*3f10*/  STL [R1+0x100], R17 ;  /* 0x0001001101007387 */ /* 0x000fe60000100800 */
[----:B------:R-:W-:Y:S01]  /*3f20*/  @!P1 IMAD.IADD R5, R5, 0x1, -R13 ;  /* 0x0000000105059824 */ /* 0x000fe200078e0a0d */
[----:B------:R-:W-:Y:S01]  /*3f30*/  ISETP.GE.AND P1, PT, R2, RZ, PT ;  /* 0x000000ff0200720c */ /* 0x000fe20003f26270 */
[----:B------:R-:W-:Y:S01]  /*3f40*/  VIADD R7, R27, 0x3f ;  /* 0x0000003f1b077836 */ /* 0x000fe20000000000 */
[----:B------:R0:W-:Y:S01]  /*3f50*/  STL [R1+0xfc], R14 ;  /* 0x0000fc0e01007387 */ /* 0x0001e20000100800 */
[----:B------:R-:W-:-:S02]  /*3f60*/  IMAD.MOV R2, RZ, RZ, -R8 ;  /* 0x000000ffff027224 */ /* 0x000fc400078e0a08 */
[--C-:B------:R-:W-:Y:S01]  /*3f70*/  @!P5 IMAD.IADD R11, R11, 0x1, -R13.reuse ;  /* 0x000000010b0bd824 */ /* 0x100fe200078e0a0d */
[----:B------:R1:W-:Y:S01]  /*3f80*/  STL [R1+0xf8], R12 ;  /* 0x0000f80c01007387 */ /* 0x0003e20000100800 */
[----:B------:R-:W-:Y:S01]  /*3f90*/  IABS R8, R7 ;  /* 0x0000000700087213 */ /* 0x000fe20000000000 */
[C---:B------:R-:W-:Y:S02]  /*3fa0*/  IMAD R2, R13.reuse, R2, R6 ;  /* 0x000000020d027224 */ /* 0x040fe400078e0206 */
[----:B------:R-:W-:Y:S01]  /*3fb0*/  ISETP.GT.U32.AND P5, PT, R13, R11, PT ;  /* 0x0000000b0d00720c */ /* 0x000fe20003fa4070 */
[----:B------:R-:W-:Y:S02]  /*3fc0*/  @!P6 IMAD.IADD R9, R9, 0x1, -R13 ;  /* 0x000000010909e824 */ /* 0x000fe400078e0a0d */
[----:B0-----:R-:W-:Y:S02]  /*3fd0*/  IMAD.MOV.U32 R14, RZ, RZ, R5 ;  /* 0x000000ffff0e7224 */ /* 0x001fe400078e0005 */
[----:B------:R-:W-:Y:S01]  /*3fe0*/  IMAD.HI.U32 R5, R0, R8, RZ ;  /* 0x0000000800057227 */ /* 0x000fe200078e00ff */
[----:B------:R-:W-:-:S03]  /*3ff0*/  ISETP.GT.U32.AND P6, PT, R13, R9, PT ;  /* 0x000000090d00720c */ /* 0x000fc60003fc4070 */
[----:B-1----:R-:W-:Y:S02]  /*4000*/  IMAD.MOV.U32 R12, RZ, RZ, R4 ;  /* 0x000000ffff0c7224 */ /* 0x002fe400078e0004 */
[----:B------:R-:W-:Y:S02]  /*4010*/  IMAD.MOV R5, RZ, RZ, -R5 ;  /* 0x000000ffff057224 */ /* 0x000fe400078e0a05 */
[----:B------:R-:W-:Y:S01]  /*4020*/  @!P4 IMAD.MOV R12, RZ, RZ, -R12 ;  /* 0x000000ffff0cc224 */ /* 0x000fe200078e0a0c */
[C---:B------:R-:W-:Y:S01]  /*4030*/  ISETP.GT.U32.AND P4, PT, R13.reuse, R2, PT ;  /* 0x000000020d00720c */ /* 0x040fe20003f84070 */
[----:B------:R-:W-:Y:S02]  /*4040*/  IMAD R8, R13, R5, R8 ;  /* 0x000000050d087224 */ /* 0x000fe400078e0208 */
[----:B------:R-:W-:Y:S02]  /*4050*/  VIADD R4, R27, 0x3e ;  /* 0x0000003e1b047836 */ /* 0x000fe40000000000 */
[--C-:B------:R-:W-:Y:S01]  /*4060*/  @!P5 IMAD.IADD R11, R11, 0x1, -R13.reuse ;  /* 0x000000010b0bd824 */ /* 0x100fe200078e0a0d */
[----:B------:R-:W-:Y:S01]  /*4070*/  ISETP.GT.U32.AND P5, PT, R13, R8, PT ;  /* 0x000000080d00720c */ /* 0x000fe20003fa4070 */
[----:B------:R-:W-:Y:S01]  /*4080*/  VIADD R15, R27, 0x3d ;  /* 0x0000003d1b0f7836 */ /* 0x000fe20000000000 */
[----:B------:R-:W-:Y:S01]  /*4090*/  IABS R6, R4 ;  /* 0x0000000400067213 */ /* 0x000fe20000000000 */
[----:B------:R-:W-:Y:S01]  /*40a0*/  @!P3 IMAD.MOV R14, RZ, RZ, -R14 ;  /* 0x000000ffff0eb224 */ /* 0x000fe200078e0a0e */
[----:B------:R-:W-:Y:S01]  /*40b0*/  ISETP.GE.AND P3, PT, R7, RZ, PT ;  /* 0x000000ff0700720c */ /* 0x000fe20003f66270 */
[--C-:B------:R-:W-:Y:S01]  /*40c0*/  @!P6 IMAD.IADD R9, R9, 0x1, -R13.reuse ;  /* 0x000000010909e824 */ /* 0x100fe200078e0a0d */
[----:B------:R-:W-:Y:S01]  /*40d0*/  IABS R7, R15 ;  /* 0x0000000f00077213 */ /* 0x000fe20000000000 */
[----:B------:R-:W-:Y:S01]  /*40e0*/  @!P4 IMAD.IADD R2, R2, 0x1, -R13 ;  /* 0x000000010202c824 */ /* 0x000fe200078e0a0d */
[----:B------:R-:W-:Y:S01]  /*40f0*/  STL [R1+0xf4], R14 ;  /* 0x0000f40e01007387 */ /* 0x000fe20000100800 */
[----:B------:R-:W-:Y:S01]  /*4100*/  IMAD.HI.U32 R10, R0, R6, RZ ;  /* 0x00000006000a7227 */ /* 0x000fe200078e00ff */
[----:B------:R-:W-:-:S02]  /*4110*/  ISETP.GE.AND P6, PT, R4, RZ, PT ;  /* 0x000000ff0400720c */ /* 0x000fc40003fc6270 */
[----:B------:R-:W-:Y:S01]  /*4120*/  ISETP.GT.U32.AND P4, PT, R13, R2, PT ;  /* 0x000000020d00720c */ /* 0x000fe20003f84070 */
[----:B------:R0:W-:Y:S01]  /*4130*/  STL [R1+0xf0], R12 ;  /* 0x0000f00c01007387 */ /* 0x0001e20000100800 */
[----:B------:R-:W-:Y:S02]  /*4140*/  VIADD R4, R27, 0x3c ;  /* 0x0000003c1b047836 */ /* 0x000fe40000000000 */
[----:B------:R-:W-:Y:S02]  /*4150*/  IMAD.MOV R10, RZ, RZ, -R10 ;  /* 0x000000ffff0a7224 */ /* 0x000fe400078e0a0a */
[----:B------:R-:W-:Y:S01]  /*4160*/  @!P5 IMAD.IADD R8, R8, 0x1, -R13 ;  /* 0x000000010808d824 */ /* 0x000fe200078e0a0d */
[----:B------:R-:W-:Y:S01]  /*4170*/  IABS R5, R4 ;  /* 0x0000000400057213 */ /* 0x000fe20000000000 */
[C---:B------:R-:W-:Y:S02]  /*4180*/  IMAD R6, R13.reuse, R10, R6 ;  /* 0x0000000a0d067224 */ /* 0x040fe400078e0206 */
[----:B------:R-:W-:Y:S01]  /*4190*/  @!P0 IMAD.MOV R11, RZ, RZ, -R11 ;  /* 0x000000ffff0b8224 */ /* 0x000fe200078e0a0b */
[----:B------:R-:W-:Y:S01]  /*41a0*/  ISETP.GE.AND P0, PT, R4, RZ, PT ;  /* 0x000000ff0400720c */ /* 0x000fe20003f06270 */
[----:B0-----:R-:W-:Y:S01]  /*41b0*/  IMAD.MOV.U32 R12, RZ, RZ, R9 ;  /* 0x000000ffff0c7224 */ /* 0x001fe200078e0009 */
[----:B------:R-:W-:Y:S01]  /*41c0*/  ISETP.GT.U32.AND P5, PT, R13, R8, PT ;  /* 0x000000080d00720c */ /* 0x000fe20003fa4070 */
[----:B------:R-:W-:-:S04]  /*41d0*/  IMAD.HI.U32 R9, R0, R7, RZ ;  /* 0x0000000700097227 */ /* 0x000fc800078e00ff */
[----:B------:R-:W-:Y:S02]  /*41e0*/  IMAD.MOV R9, RZ, RZ, -R9 ;  /* 0x000000ffff097224 */ /* 0x000fe400078e0a09 */
[----:B------:R-:W-:Y:S01]  /*41f0*/  @!P2 IMAD.MOV R12, RZ, RZ, -R12 ;  /* 0x000000ffff0ca224 */ /* 0x000fe200078e0a0c */
[----:B------:R-:W-:Y:S01]  /*4200*/  ISETP.GE.AND P2, PT, R15, RZ, PT ;  /* 0x000000ff0f00720c */ /* 0x000fe20003f46270 */
[C---:B------:R-:W-:Y:S02]  /*4210*/  IMAD R4, R13.reuse, R9, R7 ;  /* 0x000000090d047224 */ /* 0x040fe400078e0207 */
[--C-:B------:R-:W-:Y:S01]  /*4220*/  @!P4 IMAD.IADD R2, R2, 0x1, -R13.reuse ;  /* 0x000000010202c824 */ /* 0x100fe200078e0a0d */
[----:B------:R0:W-:Y:S01]  /*4230*/  STL [R1+0xec], R12 ;  /* 0x0000ec0c01007387 */ /* 0x0001e20000100800 */
[----:B------:R-:W-:Y:S01]  /*4240*/  IMAD.HI.U32 R7, R0, R5, RZ ;  /* 0x0000000500077227 */ /* 0x000fe200078e00ff */
[----:B------:R-:W-:Y:S02]  /*4250*/  ISETP.GT.U32.AND P4, PT, R13, R6, PT ;  /* 0x000000060d00720c */ /* 0x000fe40003f84070 */
[----:B------:R1:W-:Y:S01]  /*4260*/  STL [R1+0xe8], R11 ;  /* 0x0000e80b01007387 */ /* 0x0003e20000100800 */
[----:B------:R-:W-:-:S02]  /*4270*/  @!P5 IMAD.IADD R8, R8, 0x1, -R13 ;  /* 0x000000010808d824 */ /* 0x000fc400078e0a0d */
[C---:B------:R-:W-:Y:S02]  /*4280*/  VIADD R10, R27.reuse, 0x3b ;  /* 0x0000003b1b0a7836 */ /* 0x040fe40000000000 */
[C---:B------:R-:W-:Y:S02]  /*4290*/  VIADD R15, R27.reuse, 0x37 ;  /* 0x000000371b0f7836 */ /* 0x040fe40000000000 */
[----:B0-----:R-:W-:Y:S01]  /*42a0*/  IMAD.MOV.U32 R12, RZ, RZ, R8 ;  /* 0x000000ffff0c7224 */ /* 0x001fe200078e0008 */
[----:B------:R-:W-:Y:S01]  /*42b0*/  IABS R17, R10 ;  /* 0x0000000a00117213 */ /* 0x000fe20000000000 */
[----:B------:R-:W-:Y:S02]  /*42c0*/  VIADD R21, R27, 0x2e ;  /* 0x0000002e1b157836 */ /* 0x000fe40000000000 */
[----:B-1----:R-:W-:Y:S02]  /*42d0*/  IMAD.MOV.U32 R11, RZ, RZ, R2 ;  /* 0x000000ffff0b7224 */ /* 0x002fe400078e0002 */
[----:B------:R-:W-:-:S02]  /*42e0*/  IMAD.MOV R2, RZ, RZ, -R7 ;  /* 0x000000ffff027224 */ /* 0x000fc400078e0a07 */
[----:B------:R-:W-:Y:S01]  /*42f0*/  @!P1 IMAD.MOV R11, RZ, RZ, -R11 ;  /* 0x000000ffff0b9224 */ /* 0x000fe200078e0a0b */
[C---:B------:R-:W-:Y:S01]  /*4300*/  ISETP.GT.U32.AND P1, PT, R13.reuse, R4, PT ;  /* 0x000000040d00720c */ /* 0x040fe20003f24070 */
[----:B------:R-:W-:Y:S02]  /*4310*/  IMAD R5, R13, R2, R5 ;  /* 0x000000020d057224 */ /* 0x000fe400078e0205 */
[----:B------:R-:W-:Y:S01]  /*4320*/  @!P4 IMAD.IADD R6, R6, 0x1, -R13 ;  /* 0x000000010606c824 */ /* 0x000fe200078e0a0d */
[----:B------:R0:W-:Y:S01]  /*4330*/  STL [R1+0xe4], R11 ;  /* 0x0000e40b01007387 */ /* 0x0001e20000100800 */
[----:B------:R-:W-:Y:S01]  /*4340*/  VIADD R7, R27, 0x3a ;  /* 0x0000003a1b077836 */ /* 0x000fe20000000000 */
[----:B------:R-:W-:Y:S01]  /*4350*/  ISETP.GT.U32.AND P5, PT, R13, R5, PT ;  /* 0x000000050d00720c */ /* 0x000fe20003fa4070 */
[----:B------:R-:W-:Y:S01]  /*4360*/  VIADD R2, R27, 0x39 ;  /* 0x000000391b027836 */ /* 0x000fe20000000000 */
[----:B------:R-:W-:Y:S01]  /*4370*/  ISETP.GT.U32.AND P4, PT, R13, R6, PT ;  /* 0x000000060d00720c */ /* 0x000fe20003f84070 */
[----:B------:R-:W-:Y:S01]  /*4380*/  @!P3 IMAD.MOV R12, RZ, RZ, -R12 ;  /* 0x000000ffff0cb224 */ /* 0x000fe200078e0a0c */
[----:B------:R-:W-:Y:S01]  /*4390*/  IABS R16, R7 ;  /* 0x0000000700107213 */ /* 0x000fe20000000000 */
[----:B------:R-:W-:Y:S01]  /*43a0*/  IMAD.HI.U32 R9, R0, R17, RZ ;  /* 0x0000001100097227 */ /* 0x000fe200078e00ff */
[----:B------:R-:W-:-:S02]  /*43b0*/  ISETP.GE.AND P3, PT, R10, RZ, PT ;  /* 0x000000ff0a00720c */ /* 0x000fc40003f66270 */
[----:B0-----:R-:W-:Y:S01]  /*43c0*/  IABS R11, R2 ;  /* 0x00000002000b7213 */ /* 0x001fe20000000000 */
[----:B------:R-:W-:Y:S01]  /*43d0*/  @!P1 IMAD.IADD R4, R4, 0x1, -R13 ;  /* 0x0000000104049824 */ /* 0x000fe200078e0a0d */
[----:B------:R0:W-:Y:S01]  /*43e0*/  STL [R1+0xe0], R12 ;  /* 0x0000e00c01007387 */ /* 0x0001e20000100800 */
[----:B------:R-:W-:-:S03]  /*43f0*/  IMAD.HI.U32 R8, R0, R16, RZ ;  /* 0x0000001000087227 */ /* 0x000fc600078e00ff */
[----:B------:R-:W-:Y:S01]  /*4400*/  ISETP.GT.U32.AND P1, PT, R13, R4, PT ;  /* 0x000000040d00720c */ /* 0x000fe20003f24070 */
[----:B------:R-:W-:Y:S02]  /*4410*/  @!P5 IMAD.IADD R5, R5, 0x1, -R13 ;  /* 0x000000010505d824 */ /* 0x000fe400078e0a0d */
[----:B------:R-:W-:-:S03]  /*4420*/  IMAD.HI.U32 R10, R0, R11, RZ ;  /* 0x0000000b000a7227 */ /* 0x000fc600078e00ff */
[----:B------:R-:W-:Y:S01]  /*4430*/  ISETP.GT.U32.AND P5, PT, R13, R5, PT ;  /* 0x000000050d00720c */ /* 0x000fe20003fa4070 */
[----:B------:R-:W-:Y:S02]  /*4440*/  IMAD.MOV R8, RZ, RZ, -R8 ;  /* 0x000000ffff087224 */ /* 0x000fe400078e0a08 */
[----:B------:R-:W-:Y:S01]  /*4450*/  @!P4 IMAD.IADD R6, R6, 0x1, -R13 ;  /* 0x000000010606c824 */ /* 0x000fe200078e0a0d */
[----:B------:R-:W-:Y:S01]  /*4460*/  ISETP.GE.AND P4, PT, R7, RZ, PT ;  /* 0x000000ff0700720c */ /* 0x000fe20003f86270 */
[----:B------:R-:W-:Y:S02]  /*4470*/  IMAD.MOV R7, RZ, RZ, -R10 ;  /* 0x000000ffff077224 */ /* 0x000fe400078e0a0a */
[----:B------:R-:W-:Y:S02]  /*4480*/  IMAD R16, R13, R8, R16 ;  /* 0x000000080d107224 */ /* 0x000fe400078e0210 */
[----:B------:R-:W-:Y:S02]  /*4490*/  IMAD.MOV.U32 R14, RZ, RZ, R6 ;  /* 0x000000ffff0e7224 */ /* 0x000fe400078e0006 */
[----:B------:R-:W-:-:S02]  /*44a0*/  IMAD.MOV R9, RZ, RZ, -R9 ;  /* 0x000000ffff097224 */ /* 0x000fc400078e0a09 */
[C---:B------:R-:W-:Y:S02]  /*44b0*/  IMAD R11, R13.reuse, R7, R11 ;  /* 0x000000070d0b7224 */ /* 0x040fe400078e020b */
[----:B------:R-:W-:Y:S01]  /*44c0*/  @!P6 IMAD.MOV R14, RZ, RZ, -R14 ;  /* 0x000000ffff0ee224 */ /* 0x000fe200078e0a0e */
[C---:B------:R-:W-:Y:S01]  /*44d0*/  ISETP.GT.U32.AND P6, PT, R13.reuse, R16, PT ;  /* 0x000000100d00720c */ /* 0x040fe20003fc4070 */
[----:B------:R-:W-:Y:S02]  /*44e0*/  IMAD R17, R13, R9, R17 ;  /* 0x000000090d117224 */ /* 0x000fe400078e0211 */
[--C-:B------:R-:W-:Y:S01]  /*44f0*/  @!P5 IMAD.IADD R5, R5, 0x1, -R13.reuse ;  /* 0x000000010505d824 */ /* 0x100fe200078e0a0d */
[C---:B------:R-:W-:Y:S01]  /*4500*/  ISETP.GT.U32.AND P5, PT, R13.reuse, R11, PT ;  /* 0x0000000b0d00720c */ /* 0x040fe20003fa4070 */
[----:B------:R-:W-:Y:S01]  /*4510*/  @!P1 IMAD.IADD R4, R4, 0x1, -R13 ;  /* 0x0000000104049824 */ /* 0x000fe200078e0a0d */
[----:B------:R-:W-:Y:S01]  /*4520*/  ISETP.GT.U32.AND P1, PT, R13, R17, PT ;  /* 0x000000110d00720c */ /* 0x000fe20003f24070 */
[----:B------:R-:W-:Y:S01]  /*4530*/  VIADD R6, R27, 0x38 ;  /* 0x000000381b067836 */ /* 0x000fe20000000000 */
[----:B------:R-:W-:Y:S01]  /*4540*/  STL [R1+0xdc], R14 ;  /* 0x0000dc0e01007387 */ /* 0x000fe20000100800 */
[----:B0-----:R-:W-:-:S02]  /*4550*/  IMAD.MOV.U32 R12, RZ, RZ, R4 ;  /* 0x000000ffff0c7224 */ /* 0x001fc400078e0004 */
[----:B------:R-:W-:Y:S01]  /*4560*/  IMAD.MOV.U32 R7, RZ, RZ, R5 ;  /* 0x000000ffff077224 */ /* 0x000fe200078e0005 */
[----:B------:R-:W-:Y:S01]  /*4570*/  IABS R4, R6 ;  /* 0x0000000600047213 */ /* 0x000fe20000000000 */
        /* <DEDUP_REMOVED lines=9> */
[----:B------:R-:W-:-:S02]  /*4610*/  ISETP.GE.AND P1, PT, R6, RZ, PT ;  /* 0x000000ff0600720c */ /* 0x000fc40003f26270 */
[----:B------:R-:W-:Y:S01]  /*4620*/  ISETP.GT.U32.AND P6, PT, R13, R17, PT ;  /* 0x000000110d00720c */ /* 0x000fe20003fc4070 */
[----:B------:R-:W-:Y:S02]  /*4630*/  IMAD.MOV R5, RZ, RZ, -R5 ;  /* 0x000000ffff057224 */ /* 0x000fe400078e0a05 */
[----:B------:R-:W-:-:S04]  /*4640*/  IMAD.HI.U32 R6, R0, R4, RZ ;  /* 0x0000000400067227 */ /* 0x000fc800078e00ff */
[C---:B------:R-:W-:Y:S02]  /*4650*/  IMAD R2, R13.reuse, R5, R2 ;  /* 0x000000050d027224 */ /* 0x040fe400078e0202 */
[----:B------:R-:W-:Y:S02]  /*4660*/  IMAD.MOV R6, RZ, RZ, -R6 ;  /* 0x000000ffff067224 */ /* 0x000fe400078e0a06 */
[----:B------:R-:W-:Y:S01]  /*4670*/  @!P5 IMAD.IADD R16, R16, 0x1, -R13 ;  /* 0x000000011010d824 */ /* 0x000fe200078e0a0d */
[C---:B------:R-:W-:Y:S01]  /*4680*/  ISETP.GT.U32.AND P5, PT, R13.reuse, R2, PT ;  /* 0x000000020d00720c */ /* 0x040fe20003fa4070 */
[C---:B------:R-:W-:Y:S02]  /*4690*/  IMAD R4, R13.reuse, R6, R4 ;  /* 0x000000060d047224 */ /* 0x040fe400078e0204 */
[----:B------:R-:W-:Y:S01]  /*46a0*/  @!P0 IMAD.MOV R7, RZ, RZ, -R7 ;  /* 0x000000ffff078224 */ /* 0x000fe200078e0a07 */
[----:B------:R-:W-:Y:S01]  /*46b0*/  ISETP.GT.U32.AND P0, PT, R13, R11, PT ;  /* 0x0000000b0d00720c */ /* 0x000fe20003f04070 */
[----:B------:R-:W-:Y:S01]  /*46c0*/  @!P6 IMAD.IADD R17, R17, 0x1, -R13 ;  /* 0x000000011111e824 */ /* 0x000fe200078e0a0d */
[----:B------:R-:W-:Y:S01]  /*46d0*/  ISETP.GT.U32.AND P6, PT, R13, R4, PT ;  /* 0x000000040d00720c */ /* 0x000fe20003fc4070 */
[C---:B------:R-:W-:Y:S01]  /*46e0*/  VIADD R6, R27.reuse, 0x35 ;  /* 0x000000351b067836 */ /* 0x040fe20000000000 */
[----:B------:R1:W-:Y:S01]  /*46f0*/  STL [R1+0xd4], R7 ;  /* 0x0000d40701007387 */ /* 0x0003e20000100800 */
[----:B------:R-:W-:-:S02]  /*4700*/  VIADD R10, R27, 0x36 ;  /* 0x000000361b0a7836 */ /* 0x000fc40000000000 */
[----:B0-----:R-:W-:Y:S01]  /*4710*/  IMAD.MOV.U32 R12, RZ, RZ, R17 ;  /* 0x000000ffff0c7224 */ /* 0x001fe200078e0011 */
[----:B------:R-:W-:Y:S01]  /*4720*/  IABS R8, R6 ;  /* 0x0000000600087213 */ /* 0x000fe20000000000 */
[--C-:B------:R-:W-:Y:S02]  /*4730*/  @!P5 IMAD.IADD R2, R2, 0x1, -R13.reuse ;  /* 0x000000010202d824 */ /* 0x100fe400078e0a0d */
[----:B------:R-:W-:Y:S01]  /*4740*/  @!P3 IMAD.MOV R12, RZ, RZ, -R12 ;  /* 0x000000ffff0cb224 */ /* 0x000fe200078e0a0c */
[----:B------:R-:W-:Y:S01]  /*4750*/  ISETP.GE.AND P3, PT, R10, RZ, PT ;  /* 0x000000ff0a00720c */ /* 0x000fe20003f66270 */
[----:B------:R-:W-:Y:S01]  /*4760*/  @!P0 IMAD.IADD R11, R11, 0x1, -R13 ;  /* 0x000000010b0b8824 */ /* 0x000fe200078e0a0d */
[----:B-1----:R-:W-:Y:S01]  /*4770*/  IABS R7, R10 ;  /* 0x0000000a00077213 */ /* 0x002fe20000000000 */
[C---:B------:R-:W-:Y:S01]  /*4780*/  IMAD.HI.U32 R10, R0.reuse, R8, RZ ;  /* 0x00000008000a7227 */ /* 0x040fe200078e00ff */
[----:B------:R-:W-:Y:S01]  /*4790*/  ISETP.GT.U32.AND P5, PT, R13, R2, PT ;  /* 0x000000020d00720c */ /* 0x000fe20003fa4070 */
[----:B------:R0:W-:Y:S01]  /*47a0*/  STL [R1+0xd0], R12 ;  /* 0x0000d00c01007387 */ /* 0x0001e20000100800 */
[----:B------:R-:W-:Y:S01]  /*47b0*/  ISETP.GE.AND P0, PT, R15, RZ, PT ;  /* 0x000000ff0f00720c */ /* 0x000fe20003f06270 */
[----:B------:R-:W-:-:S04]  /*47c0*/  IMAD.HI.U32 R5, R0, R7, RZ ;  /* 0x0000000700057227 */ /* 0x000fc800078e00ff */
[----:B------:R-:W-:Y:S02]  /*47d0*/  @!P6 IMAD.IADD R4, R4, 0x1, -R13 ;  /* 0x000000010404e824 */ /* 0x000fe400078e0a0d */
[----:B------:R-:W-:Y:S02]  /*47e0*/  IMAD.MOV R10, RZ, RZ, -R10 ;  /* 0x000000ffff0a7224 */ /* 0x000fe400078e0a0a */
[----:B------:R-:W-:Y:S01]  /*47f0*/  IMAD.MOV R5, RZ, RZ, -R5 ;  /* 0x000000ffff057224 */ /* 0x000fe200078e0a05 */
[C---:B------:R-:W-:Y:S01]  /*4800*/  ISETP.GT.U32.AND P6, PT, R13.reuse, R4, PT ;  /* 0x000000040d00720c */ /* 0x040fe20003fc4070 */
[----:B------:R-:W-:Y:S01]  /*4810*/  @!P2 IMAD.MOV R11, RZ, RZ, -R11 ;  /* 0x000000ffff0ba224 */ /* 0x000fe200078e0a0b */
[----:B------:R-:W-:Y:S01]  /*4820*/  ISETP.GE.AND P2, PT, R6, RZ, PT ;  /* 0x000000ff0600720c */ /* 0x000fe20003f46270 */
[C---:B------:R-:W-:Y:S02]  /*4830*/  IMAD R6, R13.reuse, R10, R8 ;  /* 0x0000000a0d067224 */ /* 0x040fe400078e0208 */
[----:B------:R-:W-:-:S02]  /*4840*/  IMAD R7, R13, R5, R7 ;  /* 0x000000050d077224 */ /* 0x000fc400078e0207 */
[----:B0-----:R-:W-:Y:S02]  /*4850*/  IMAD.MOV.U32 R12, RZ, RZ, R16 ;  /* 0x000000ffff0c7224 */ /* 0x001fe400078e0010 */
[--C-:B------:R-:W-:Y:S01]  /*4860*/  @!P5 IMAD.IADD R2, R2, 0x1, -R13.reuse ;  /* 0x000000010202d824 */ /* 0x100fe200078e0a0d */
[C---:B------:R-:W-:Y:S01]  /*4870*/  ISETP.GT.U32.AND P5, PT, R13.reuse, R6, PT ;  /* 0x000000060d00720c */ /* 0x040fe20003fa4070 */
[----:B------:R-:W-:Y:S01]  /*4880*/  @!P4 IMAD.MOV R12, RZ, RZ, -R12 ;  /* 0x000000ffff0cc224 */ /* 0x000fe200078e0a0c */
[----:B------:R-:W-:Y:S01]  /*4890*/  ISETP.GT.U32.AND P4, PT, R13, R7, PT ;  /* 0x000000070d00720c */ /* 0x000fe20003f84070 */
[C---:B------:R-:W-:Y:S02]  /*48a0*/  VIADD R9, R27.reuse, 0x34 ;  /* 0x000000341b097836 */ /* 0x040fe40000000000 */
[--C-:B------:R-:W-:Y:S01]  /*48b0*/  @!P6 IMAD.IADD R4, R4, 0x1, -R13.reuse ;  /* 0x000000010404e824 */ /* 0x100fe200078e0a0d */
[----:B------:R-:W-:Y:S01]  /*48c0*/  STL [R1+0xcc], R12 ;  /* 0x0000cc0c01007387 */ /* 0x000fe20000100800 */
[----:B------:R-:W-:Y:S01]  /*48d0*/  VIADD R8, R27, 0x32 ;  /* 0x000000321b087836 */ /* 0x000fe20000000000 */
[----:B------:R-:W-:Y:S01]  /*48e0*/  IABS R15, R9 ;  /* 0x00000009000f7213 */ /* 0x000fe20000000000 */
[----:B------:R-:W-:Y:S01]  /*48f0*/  IMAD.MOV.U32 R10, RZ, RZ, R2 ;  /* 0x000000ffff0a7224 */ /* 0x000fe200078e0002 */
[----:B------:R-:W-:Y:S01]  /*4900*/  ISETP.GE.AND P6, PT, R9, RZ, PT ;  /* 0x000000ff0900720c */ /* 0x000fe20003fc6270 */
[----:B------:R-:W-:Y:S01]  /*4910*/  VIADD R9, R27, 0x33 ;  /* 0x000000331b097836 */ /* 0x000fe20000000000 */
[----:B------:R0:W-:Y:S01]  /*4920*/  STL [R1+0xc8], R11 ;  /* 0x0000c80b01007387 */ /* 0x0001e20000100800 */
[--C-:B------:R-:W-:Y:S01]  /*4930*/  @!P5 IMAD.IADD R6, R6, 0x1, -R13.reuse ;  /* 0x000000010606d824 */ /* 0x100fe200078e0a0d */
[----:B------:R-:W-:Y:S01]  /*4940*/  IABS R22, R8 ;  /* 0x0000000800167213 */ /* 0x000fe20000000000 */
[----:B------:R-:W-:Y:S01]  /*4950*/  @!P4 IMAD.IADD R7, R7, 0x1, -R13 ;  /* 0x000000010707c824 */ /* 0x000fe200078e0a0d */
[----:B------:R-:W-:Y:S01]  /*4960*/  IABS R23, R9 ;  /* 0x0000000900177213 */ /* 0x000fe20000000000 */
[----:B------:R-:W-:Y:S01]  /*4970*/  IMAD.HI.U32 R5, R0, R15, RZ ;  /* 0x0000000f00057227 */ /* 0x000fe200078e00ff */
[----:B------:R-:W-:-:S03]  /*4980*/  ISETP.GT.U32.AND P5, PT, R13, R6, PT ;  /* 0x000000060d00720c */ /* 0x000fc60003fa4070 */
[----:B------:R-:W-:-:S04]  /*4990*/  IMAD.HI.U32 R2, R0, R22, RZ ;  /* 0x0000001600027227 */ /* 0x000fc800078e00ff */
[----:B0-----:R-:W-:Y:S02]  /*49a0*/  IMAD.MOV.U32 R11, RZ, RZ, R4 ;  /* 0x000000ffff0b7224 */ /* 0x001fe400078e0004 */
[----:B------:R-:W-:-:S04]  /*49b0*/  IMAD.HI.U32 R4, R0, R23, RZ ;  /* 0x0000001700047227 */ /* 0x000fc800078e00ff */
[----:B------:R-:W-:Y:S01]  /*49c0*/  @!P1 IMAD.MOV R11, RZ, RZ, -R11 ;  /* 0x000000ffff0b9224 */ /* 0x000fe200078e0a0b */
[C---:B------:R-:W-:Y:S01]  /*49d0*/  ISETP.GT.U32.AND P1, PT, R13.reuse, R7, PT ;  /* 0x000000070d00720c */ /* 0x040fe20003f24070 */
[----:B------:R-:W-:Y:S02]  /*49e0*/  IMAD.MOV R4, RZ, RZ, -R4 ;  /* 0x000000ffff047224 */ /* 0x000fe400078e0a04 */
[----:B------:R-:W-:Y:S01]  /*49f0*/  @!P5 IMAD.IADD R6, R6, 0x1, -R13 ;  /* 0x000000010606d824 */ /* 0x000fe200078e0a0d */
[----:B------:R0:W-:Y:S01]  /*4a00*/  STL [R1+0xc4], R11 ;  /* 0x0000c40b01007387 */ /* 0x0001e20000100800 */
[C---:B------:R-:W-:Y:S02]  /*4a10*/  IMAD R23, R13.reuse, R4, R23 ;  /* 0x000000040d177224 */ /* 0x040fe400078e0217 */
[----:B------:R-:W-:Y:S02]  /*4a20*/  IMAD.MOV R5, RZ, RZ, -R5 ;  /* 0x000000ffff057224 */ /* 0x000fe400078e0a05 */
[----:B------:R-:W-:Y:S01]  /*4a30*/  IMAD.MOV R2, RZ, RZ, -R2 ;  /* 0x000000ffff027224 */ /* 0x000fe200078e0a02 */
[C---:B------:R-:W-:Y:S01]  /*4a40*/  ISETP.GT.U32.AND P5, PT, R13.reuse, R23, PT ;  /* 0x000000170d00720c */ /* 0x040fe20003fa4070 */
[----:B------:R-:W-:-:S02]  /*4a50*/  IMAD R15, R13, R5, R15 ;  /* 0x000000050d0f7224 */ /* 0x000fc400078e020f */
[----:B------:R-:W-:Y:S01]  /*4a60*/  @!P1 IMAD.IADD R7, R7, 0x1, -R13 ;  /* 0x0000000107079824 */ /* 0x000fe200078e0a0d */
[----:B------:R-:W-:Y:S01]  /*4a70*/  ISETP.GE.AND P1, PT, R8, RZ, PT ;  /* 0x000000ff0800720c */ /* 0x000fe20003f26270 */
[C---:B------:R-:W-:Y:S01]  /*4a80*/  IMAD R22, R13.reuse, R2, R22 ;  /* 0x000000020d167224 */ /* 0x040fe200078e0216 */
[----:B------:R-:W-:Y:S01]  /*4a90*/  ISETP.GT.U32.AND P4, PT, R13, R15, PT ;  /* 0x0000000f0d00720c */ /* 0x000fe20003f84070 */
[----:B------:R-:W-:Y:S02]  /*4aa0*/  IMAD.MOV.U32 R12, RZ, RZ, R7 ;  /* 0x000000ffff0c7224 */ /* 0x000fe400078e0007 */
[----:B------:R-:W-:Y:S02]  /*4ab0*/  VIADD R5, R27, 0x31 ;  /* 0x000000311b057836 */ /* 0x000fe40000000000 */
[----:B------:R-:W-:Y:S01]  /*4ac0*/  @!P0 IMAD.MOV R10, RZ, RZ, -R10 ;  /* 0x000000ffff0a8224 */ /* 0x000fe200078e0a0a */
[----:B------:R-:W-:Y:S01]  /*4ad0*/  ISETP.GE.AND P0, PT, R9, RZ, PT ;  /* 0x000000ff0900720c */ /* 0x000fe20003f06270 */
[----:B------:R-:W-:Y:S01]  /*4ae0*/  @!P3 IMAD.MOV R12, RZ, RZ, -R12 ;  /* 0x000000ffff0cb224 */ /* 0x000fe200078e0a0c */
[----:B------:R-:W-:Y:S01]  /*4af0*/  ISETP.GT.U32.AND P3, PT, R13, R22, PT ;  /* 0x000000160d00720c */ /* 0x000fe20003f64070 */
[----:B------:R-:W-:Y:S01]  /*4b00*/  @!P5 IMAD.IADD R23, R23, 0x1, -R13 ;  /* 0x000000011717d824 */ /* 0x000fe200078e0a0d */
[----:B------:R-:W-:Y:S01]  /*4b10*/  IABS R9, R5 ;  /* 0x0000000500097213 */ /* 0x000fe20000000000 */
[----:B------:R1:W-:Y:S01]  /*4b20*/  STL [R1+0xc0], R10 ;  /* 0x0000c00a01007387 */ /* 0x0003e20000100800 */
[----:B------:R-:W-:-:S02]  /*4b30*/  VIADD R4, R27, 0x30 ;  /* 0x000000301b047836 */ /* 0x000fc40000000000 */
[----:B------:R-:W-:Y:S01]  /*4b40*/  ISETP.GT.U32.AND P5, PT, R13, R23, PT ;  /* 0x000000170d00720c */ /* 0x000fe20003fa4070 */
[----:B------:R-:W-:Y:S01]  /*4b50*/  IMAD.MOV.U32 R8, RZ, RZ, R9 ;  /* 0x000000ffff087224 */ /* 0x000fe200078e0009 */
[----:B------:R-:W-:Y:S01]  /*4b60*/  STL [R1+0xbc], R12 ;  /* 0x0000bc0c01007387 */ /* 0x000fe20000100800 */
[--C-:B------:R-:W-:Y:S01]  /*4b70*/  @!P4 IMAD.IADD R15, R15, 0x1, -R13.reuse ;  /* 0x000000010f0fc824 */ /* 0x100fe200078e0a0d */
[----:B0-----:R-:W-:Y:S01]  /*4b80*/  IABS R11, R4 ;  /* 0x00000004000b7213 */ /* 0x001fe20000000000 */
[----:B------:R-:W-:Y:S01]  /*4b90*/  IMAD.HI.U32 R2, R0, R8, RZ ;  /* 0x0000000800027227 */ /* 0x000fe200078e00ff */
[----:B------:R-:W-:Y:S02]  /*4ba0*/  IABS R9, R21 ;  /* 0x0000001500097213 */ /* 0x000fe40000000000 */
[----:B------:R-:W-:Y:S01]  /*4bb0*/  ISETP.GT.U32.AND P4, PT, R13, R15, PT ;  /* 0x0000000f0d00720c */ /* 0x000fe20003f84070 */
[----:B-1----:R-:W-:Y:S02]  /*4bc0*/  IMAD.MOV.U32 R10, RZ, RZ, R6 ;  /* 0x000000ffff0a7224 */ /* 0x002fe400078e0006 */
[----:B------:R-:W-:-:S02]  /*4bd0*/  @!P3 IMAD.IADD R22, R22, 0x1, -R13 ;  /* 0x000000011616b824 */ /* 0x000fc400078e0a0d */
[----:B------:R-:W-:Y:S01]  /*4be0*/  @!P2 IMAD.MOV R10, RZ, RZ, -R10 ;  /* 0x000000ffff0aa224 */ /* 0x000fe200078e0a0a */
[----:B------:R-:W-:Y:S01]  /*4bf0*/  ISETP.GE.AND P2, PT, R5, RZ, PT ;  /* 0x000000ff0500720c */ /* 0x000fe20003f46270 */
[----:B------:R-:W-:Y:S01]  /*4c00*/  IMAD.MOV R2, RZ, RZ, -R2 ;  /* 0x000000ffff027224 */ /* 0x000fe200078e0a02 */
[----:B------:R-:W-:Y:S01]  /*4c10*/  ISETP.GT.U32.AND P3, PT, R13, R22, PT ;  /* 0x000000160d00720c */ /* 0x000fe20003f64070 */
[----:B------:R-:W-:Y:S01]  /*4c20*/  VIADD R6, R27, 0x2f ;  /* 0x0000002f1b067836 */ /* 0x000fe20000000000 */
[----:B------:R0:W-:Y:S01]  /*4c30*/  STL [R1+0xb8], R10 ;  /* 0x0000b80a01007387 */ /* 0x0001e20000100800 */
[----:B------:R-:W-:Y:S02]  /*4c40*/  IMAD R8, R13, R2, R8 ;  /* 0x000000020d087224 */ /* 0x000fe400078e0208 */
[----:B------:R-:W-:-:S04]  /*4c50*/  IMAD.HI.U32 R2, R0, R11, RZ ;  /* 0x0000000b00027227 */ /* 0x000fc800078e00ff */
[--C-:B------:R-:W-:Y:S01]  /*4c60*/  @!P5 IMAD.IADD R23, R23, 0x1, -R13.reuse ;  /* 0x000000011717d824 */ /* 0x100fe200078e0a0d */
[----:B------:R-:W-:Y:S01]  /*4c70*/  ISETP.GT.U32.AND P5, PT, R13, R8, PT ;  /* 0x000000080d00720c */ /* 0x000fe20003fa4070 */
[----:B------:R-:W-:Y:S01]  /*4c80*/  IMAD.MOV R2, RZ, RZ, -R2 ;  /* 0x000000ffff027224 */ /* 0x000fe200078e0a02 */
[----:B0-----:R-:W-:Y:S01]  /*4c90*/  IABS R10, R6 ;  /* 0x00000006000a7213 */ /* 0x001fe20000000000 */
[----:B------:R-:W-:Y:S01]  /*4ca0*/  @!P4 IMAD.IADD R15, R15, 0x1, -R13 ;  /* 0x000000010f0fc824 */ /* 0x000fe200078e0a0d */
[----:B------:R-:W-:Y:S01]  /*4cb0*/  ISETP.GE.AND P4, PT, R4, RZ, PT ;  /* 0x000000ff0400720c */ /* 0x000fe20003f86270 */
[----:B------:R-:W-:Y:S02]  /*4cc0*/  IMAD R11, R13, R2, R11 ;  /* 0x000000020d0b7224 */ /* 0x000fe400078e020b */
[----:B------:R-:W-:-:S04]  /*4cd0*/  IMAD.HI.U32 R7, R0, R10, RZ ;  /* 0x0000000a00077227 */ /* 0x000fc800078e00ff */
[----:B------:R-:W-:Y:S02]  /*4ce0*/  IMAD.MOV R7, RZ, RZ, -R7 ;  /* 0x000000ffff077224 */ /* 0x000fe400078e0a07 */
[----:B------:R-:W-:Y:S01]  /*4cf0*/  @!P3 IMAD.IADD R22, R22, 0x1, -R13 ;  /* 0x000000011616b824 */ /* 0x000fe200078e0a0d */
[C---:B------:R-:W-:Y:S01]  /*4d00*/  ISETP.GT.U32.AND P3, PT, R13.reuse, R11, PT ;  /* 0x0000000b0d00720c */ /* 0x040fe20003f64070 */
[----:B------:R-:W-:Y:S02]  /*4d10*/  IMAD R10, R13, R7, R10 ;  /* 0x000000070d0a7224 */ /* 0x000fe400078e020a */
[----:B------:R-:W-:-:S04]  /*4d20*/  IMAD.HI.U32 R4, R0, R9, RZ ;  /* 0x0000000900047227 */ /* 0x000fc800078e00ff */
[----:B------:R-:W-:Y:S01]  /*4d30*/  @!P5 IMAD.IADD R8, R8, 0x1, -R13 ;  /* 0x000000010808d824 */ /* 0x000fe200078e0a0d */
[C---:B------:R-:W-:Y:S01]  /*4d40*/  ISETP.GT.U32.AND P5, PT, R13.reuse, R10, PT ;  /* 0x0000000a0d00720c */ /* 0x040fe20003fa4070 */
[----:B------:R-:W-:Y:S02]  /*4d50*/  IMAD.MOV R4, RZ, RZ, -R4 ;  /* 0x000000ffff047224 */ /* 0x000fe400078e0a04 */
[----:B------:R-:W-:Y:S02]  /*4d60*/  IMAD.MOV.U32 R12, RZ, RZ, R15 ;  /* 0x000000ffff0c7224 */ /* 0x000fe400078e000f */
[----:B------:R-:W-:Y:S02]  /*4d70*/  IMAD R9, R13, R4, R9 ;  /* 0x000000040d097224 */ /* 0x000fe400078e0209 */
[----:B------:R-:W-:Y:S02]  /*4d80*/  @!P6 IMAD.MOV R12, RZ, RZ, -R12 ;  /* 0x000000ffff0ce224 */ /* 0x000fe400078e0a0c */
[--C-:B------:R-:W-:Y:S01]  /*4d90*/  @!P3 IMAD.IADD R11, R11, 0x1, -R13.reuse ;  /* 0x000000010b0bb824 */ /* 0x100fe200078e0a0d */
[----:B------:R-:W-:Y:S01]  /*4da0*/  ISETP.GT.U32.AND P3, PT, R13, R9, PT ;  /* 0x000000090d00720c */ /* 0x000fe20003f64070 */
[C---:B------:R-:W-:Y:S01]  /*4db0*/  VIADD R16, R27.reuse, 0x2d ;  /* 0x0000002d1b107836 */ /* 0x040fe20000000000 */
[----:B------:R0:W-:Y:S01]  /*4dc0*/  STL [R1+0xb4], R12 ;  /* 0x0000b40c01007387 */ /* 0x0001e20000100800 */
[----:B------:R-:W-:Y:S01]  /*4dd0*/  VIADD R4, R27, 0x2b ;  /* 0x0000002b1b047836 */ /* 0x000fe20000000000 */
[----:B------:R-:W-:Y:S01]  /*4de0*/  ISETP.GT.U32.AND P6, PT, R13, R11, PT ;  /* 0x0000000b0d00720c */ /* 0x000fe20003fc4070 */
[----:B------:R-:W-:Y:S01]  /*4df0*/  @!P5 IMAD.IADD R10, R10, 0x1, -R13 ;  /* 0x000000010a0ad824 */ /* 0x000fe200078e0a0d */
[----:B------:R-:W-:Y:S01]  /*4e00*/  IABS R5, R16 ;  /* 0x0000001000057213 */ /* 0x000fe20000000000 */
[C---:B------:R-:W-:Y:S01]  /*4e10*/  VIADD R2, R27.reuse, 0x2c ;  /* 0x0000002c1b027836 */ /* 0x040fe20000000000 */
[----:B------:R-:W-:Y:S01]  /*4e20*/  IABS R18, R4 ;  /* 0x0000000400127213 */ /* 0x000fe20000000000 */
[----:B------:R-:W-:Y:S01]  /*4e30*/  VIADD R7, R27, 0x2a ;  /* 0x0000002a1b077836 */ /* 0x000fe20000000000 */
[----:B------:R-:W-:Y:S01]  /*4e40*/  ISETP.GT.U32.AND P5, PT, R13, R8, PT ;  /* 0x000000080d00720c */ /* 0x000fe20003fa4070 */
[----:B------:R-:W-:Y:S01]  /*4e50*/  IMAD.HI.U32 R24, R0, R5, RZ ;  /* 0x0000000500187227 */ /* 0x000fe200078e00ff */
[----:B------:R-:W-:-:S03]  /*4e60*/  IABS R20, R2 ;  /* 0x0000000200147213 */ /* 0x000fc60000000000 */
[----:B0-----:R-:W-:Y:S02]  /*4e70*/  IMAD.MOV.U32 R12, RZ, RZ, R23 ;  /* 0x000000ffff0c7224 */ /* 0x001fe400078e0017 */
[----:B------:R-:W-:-:S04]  /*4e80*/  IMAD.HI.U32 R15, R0, R18, RZ ;  /* 0x00000012000f7227 */ /* 0x000fc800078e00ff */
[----:B------:R-:W-:Y:S01]  /*4e90*/  @!P0 IMAD.MOV R12, RZ, RZ, -R12 ;  /* 0x000000ffff0c8224 */ /* 0x000fe200078e0a0c */
[----:B------:R-:W-:Y:S01]  /*4ea0*/  ISETP.GT.U32.AND P0, PT, R13, R10, PT ;  /* 0x0000000a0d00720c */ /* 0x000fe20003f04070 */
[----:B------:R-:W-:Y:S02]  /*4eb0*/  @!P3 IMAD.IADD R9, R9, 0x1, -R13 ;  /* 0x000000010909b824 */ /* 0x000fe400078e0a0d */
[----:B------:R-:W-:Y:S01]  /*4ec0*/  IMAD.MOV R24, RZ, RZ, -R24 ;  /* 0x000000ffff187224 */ /* 0x000fe200078e0a18 */
[----:B------:R0:W-:Y:S01]  /*4ed0*/  STL [R1+0xb0], R12 ;  /* 0x0000b00c01007387 */ /* 0x0001e20000100800 */
[----:B------:R-:W-:Y:S01]  /*4ee0*/  IMAD.MOV R15, RZ, RZ, -R15 ;  /* 0x000000ffff0f7224 */ /* 0x000fe200078e0a0f */
[C---:B------:R-:W-:Y:S01]  /*4ef0*/  ISETP.GT.U32.AND P3, PT, R13.reuse, R9, PT ;  /* 0x000000090d00720c */ /* 0x040fe20003f64070 */
[C---:B------:R-:W-:Y:S01]  /*4f00*/  IMAD R5, R13.reuse, R24, R5 ;  /* 0x000000180d057224 */ /* 0x040fe200078e0205 */
[----:B------:R-:W-:Y:S01]  /*4f10*/  IABS R24, R28 ;  /* 0x0000001c00187213 */ /* 0x000fe20000000000 */
[----:B------:R-:W-:-:S02]  /*4f20*/  IMAD R18, R13, R15, R18 ;  /* 0x0000000f0d127224 */ /* 0x000fc400078e0212 */
[----:B------:R-:W-:-:S04]  /*4f30*/  IMAD.HI.U32 R17, R0, R20, RZ ;  /* 0x0000001400117227 */ /* 0x000fc800078e00ff */
[----:B0-----:R-:W-:Y:S02]  /*4f40*/  IMAD.MOV.U32 R12, RZ, RZ, R22 ;  /* 0x000000ffff0c7224 */ /* 0x001fe400078e0016 */
[--C-:B------:R-:W-:Y:S01]  /*4f50*/  @!P0 IMAD.IADD R10, R10, 0x1, -R13.reuse ;  /* 0x000000010a0a8824 */ /* 0x100fe200078e0a0d */
[C---:B------:R-:W-:Y:S01]  /*4f60*/  ISETP.GT.U32.AND P0, PT, R13.reuse, R18, PT ;  /* 0x000000120d00720c */ /* 0x040fe20003f04070 */
[----:B------:R-:W-:Y:S01]  /*4f70*/  @!P1 IMAD.MOV R12, RZ, RZ, -R12 ;  /* 0x000000ffff0c9224 */ /* 0x000fe200078e0a0c */
[----:B------:R-:W-:Y:S01]  /*4f80*/  ISETP.GT.U32.AND P1, PT, R13, R5, PT ;  /* 0x000000050d00720c */ /* 0x000fe20003f24070 */
[----:B------:R-:W-:Y:S01]  /*4f90*/  @!P6 IMAD.IADD R11, R11, 0x1, -R13 ;  /* 0x000000010b0be824 */ /* 0x000fe200078e0a0d */
[----:B------:R-:W-:Y:S01]  /*4fa0*/  ISETP.GE.AND P6, PT, R6, RZ, PT ;  /* 0x000000ff0600720c */ /* 0x000fe20003fc6270 */
[----:B------:R-:W-:Y:S01]  /*4fb0*/  IMAD.MOV R17, RZ, RZ, -R17 ;  /* 0x000000ffff117224 */ /* 0x000fe200078e0a11 */
[----:B------:R0:W-:Y:S01]  /*4fc0*/  STL [R1+0xac], R12 ;  /* 0x0000ac0c01007387 */ /* 0x0001e20000100800 */
[----:B------:R-:W-:-:S02]  /*4fd0*/  VIADD R6, R27, 0x29 ;  /* 0x000000291b067836 */ /* 0x000fc40000000000 */
[--C-:B------:R-:W-:Y:S01]  /*4fe0*/  @!P3 IMAD.IADD R9, R9, 0x1, -R13.reuse ;  /* 0x000000010909b824 */ /* 0x100fe200078e0a0d */
[----:B------:R-:W-:Y:S01]  /*4ff0*/  ISETP.GE.AND P3, PT, R21, RZ, PT ;  /* 0x000000ff1500720c */ /* 0x000fe20003f66270 */
[----:B------:R-:W-:Y:S01]  /*5000*/  IMAD R20, R13, R17, R20 ;  /* 0x000000110d147224 */ /* 0x000fe200078e0214 */
[----:B------:R-:W-:Y:S01]  /*5010*/  IABS R17, R7 ;  /* 0x0000000700117213 */ /* 0x000fe20000000000 */
[--C-:B------:R-:W-:Y:S01]  /*5020*/  @!P5 IMAD.IADD R8, R8, 0x1, -R13.reuse ;  /* 0x000000010808d824 */ /* 0x100fe200078e0a0d */
[----:B------:R-:W-:Y:S01]  /*5030*/  IABS R21, R6 ;  /* 0x0000000600157213 */ /* 0x000fe20000000000 */
[--C-:B------:R-:W-:Y:S01]  /*5040*/  @!P1 IMAD.IADD R5, R5, 0x1, -R13.reuse ;  /* 0x0000000105059824 */ /* 0x100fe200078e0a0d */
[C---:B------:R-:W-:Y:S01]  /*5050*/  ISETP.GT.U32.AND P5, PT, R13.reuse, R20, PT ;  /* 0x000000140d00720c */ /* 0x040fe20003fa4070 */
[----:B------:R-:W-:Y:S01]  /*5060*/  @!P0 IMAD.IADD R18, R18, 0x1, -R13 ;  /* 0x0000000112128824 */ /* 0x000fe200078e0a0d */
[----:B------:R-:W-:Y:S01]  /*5070*/  ISETP.GE.AND P1, PT, R16, RZ, PT ;  /* 0x000000ff1000720c */ /* 0x000fe20003f26270 */
[----:B0-----:R-:W-:Y:S01]  /*5080*/  IMAD.MOV.U32 R12, RZ, RZ, R11 ;  /* 0x000000ffff0c7224 */ /* 0x001fe200078e000b */
[----:B------:R-:W-:Y:S01]  /*5090*/  ISETP.GT.U32.AND P0, PT, R13, R5, PT ;  /* 0x000000050d00720c */ /* 0x000fe20003f04070 */
[----:B------:R-:W-:-:S04]  /*50a0*/  IMAD.HI.U32 R15, R0, R17, RZ ;  /* 0x00000011000f7227 */ /* 0x000fc800078e00ff */
[----:B------:R-:W-:Y:S02]  /*50b0*/  IMAD.MOV.U32 R16, RZ, RZ, R21 ;  /* 0x000000ffff107224 */ /* 0x000fe400078e0015 */
[----:B------:R-:W-:Y:S01]  /*50c0*/  @!P4 IMAD.MOV R12, RZ, RZ, -R12 ;  /* 0x000000ffff0cc224 */ /* 0x000fe200078e0a0c */
[----:B------:R-:W-:Y:S01]  /*50d0*/  ISETP.GT.U32.AND P4, PT, R13, R18, PT ;  /* 0x000000120d00720c */ /* 0x000fe20003f84070 */
[----:B------:R-:W-:Y:S02]  /*50e0*/  IMAD.MOV.U32 R14, RZ, RZ, R8 ;  /* 0x000000ffff0e7224 */ /* 0x000fe400078e0008 */
[----:B------:R-:W-:Y:S02]  /*50f0*/  IMAD.MOV R15, RZ, RZ, -R15 ;  /* 0x000000ffff0f7224 */ /* 0x000fe400078e0a0f */
[----:B------:R-:W-:-:S04]  /*5100*/  IMAD.HI.U32 R8, R0, R16, RZ ;  /* 0x0000001000087227 */ /* 0x000fc800078e00ff */
[C---:B------:R-:W-:Y:S02]  /*5110*/  IMAD R17, R13.reuse, R15, R17 ;  /* 0x0000000f0d117224 */ /* 0x040fe400078e0211 */
[----:B------:R-:W-:Y:S02]  /*5120*/  IMAD.MOV R8, RZ, RZ, -R8 ;  /* 0x000000ffff087224 */ /* 0x000fe400078e0a08 */
[----:B------:R-:W-:Y:S01]  /*5130*/  @!P5 IMAD.IADD R20, R20, 0x1, -R13 ;  /* 0x000000011414d824 */ /* 0x000fe200078e0a0d */
[----:B------:R-:W-:Y:S01]  /*5140*/  ISETP.GE.AND P5, PT, R2, RZ, PT ;  /* 0x000000ff0200720c */ /* 0x000fe20003fa6270 */
[----:B------:R-:W-:Y:S01]  /*5150*/  @!P3 IMAD.MOV R9, RZ, RZ, -R9 ;  /* 0x000000ffff09b224 */ /* 0x000fe200078e0a09 */
[C---:B------:R-:W-:Y:S01]  /*5160*/  ISETP.GT.U32.AND P3, PT, R13.reuse, R17, PT ;  /* 0x000000110d00720c */ /* 0x040fe20003f64070 */
[C---:B------:R-:W-:Y:S02]  /*5170*/  IMAD R16, R13.reuse, R8, R16 ;  /* 0x000000080d107224 */ /* 0x040fe400078e0210 */
[----:B------:R-:W-:Y:S01]  /*5180*/  @!P2 IMAD.MOV R14, RZ, RZ, -R14 ;  /* 0x000000ffff0ea224 */ /* 0x000fe200078e0a0e */
[C---:B------:R-:W-:Y:S01]  /*5190*/  ISETP.GT.U32.AND P2, PT, R13.reuse, R20, PT ;  /* 0x000000140d00720c */ /* 0x040fe20003f44070 */
[--C-:B------:R-:W-:Y:S01]  /*51a0*/  @!P4 IMAD.IADD R18, R18, 0x1, -R13.reuse ;  /* 0x000000011212c824 */ /* 0x100fe200078e0a0d */
[----:B------:R-:W-:Y:S01]  /*51b0*/  ISETP.GT.U32.AND P4, PT, R13, R16, PT ;  /* 0x000000100d00720c */ /* 0x000fe20003f84070 */
[----:B------:R-:W-:Y:S01]  /*51c0*/  VIADD R2, R27, 0x28 ;  /* 0x000000281b027836 */ /* 0x000fe20000000000 */
[----:B------:R0:W-:Y:S01]  /*51d0*/  STL [R1+0xa4], R14 ;  /* 0x0000a40e01007387 */ /* 0x0001e20000100800 */
[--C-:B------:R-:W-:Y:S01]  /*51e0*/  @!P0 IMAD.IADD R5, R5, 0x1, -R13.reuse ;  /* 0x0000000105058824 */ /* 0x100fe200078e0a0d */
[----:B------:R-:W-:Y:S01]  /*51f0*/  ISETP.GE.AND P0, PT, R7, RZ, PT ;  /* 0x000000ff0700720c */ /* 0x000fe20003f06270 */
[----:B------:R-:W-:Y:S01]  /*5200*/  @!P6 IMAD.MOV R10, RZ, RZ, -R10 ;  /* 0x000000ffff0ae224 */ /* 0x000fe200078e0a0a */
[----:B------:R-:W-:Y:S01]  /*5210*/  ISETP.GE.AND P6, PT, R4, RZ, PT ;  /* 0x000000ff0400720c */ /* 0x000fe20003fc6270 */
[----:B------:R-:W-:Y:S01]  /*5220*/  VIADD R7, R27, 0x27 ;  /* 0x000000271b077836 */ /* 0x000fe20000000000 */
[----:B------:R-:W-:Y:S01]  /*5230*/  IABS R4, R2 ;  /* 0x0000000200047213 */ /* 0x000fe20000000000 */
[--C-:B------:R-:W-:Y:S01]  /*5240*/  @!P3 IMAD.IADD R17, R17, 0x1, -R13.reuse ;  /* 0x000000011111b824 */ /* 0x100fe200078e0a0d */
[----:B------:R-:W-:Y:S01]  /*5250*/  STL [R1+0xa0], R12 ;  /* 0x0000a00c01007387 */ /* 0x000fe20000100800 */
[--C-:B------:R-:W-:Y:S01]  /*5260*/  @!P2 IMAD.IADD R20, R20, 0x1, -R13.reuse ;  /* 0x000000011414a824 */ /* 0x100fe200078e0a0d */
[----:B------:R-:W-:Y:S01]  /*5270*/  ISETP.GE.AND P2, PT, R6, RZ, PT ;  /* 0x000000ff0600720c */ /* 0x000fe20003f46270 */
[----:B------:R-:W-:Y:S01]  /*5280*/  @!P4 IMAD.IADD R16, R16, 0x1, -R13 ;  /* 0x000000011010c824 */ /* 0x000fe200078e0a0d */
[----:B------:R-:W-:Y:S01]  /*5290*/  IABS R8, R7 ;  /* 0x0000000700087213 */ /* 0x000fe20000000000 */
[----:B------:R-:W-:Y:S01]  /*52a0*/  IMAD.HI.U32 R6, R0, R4, RZ ;  /* 0x0000000400067227 */ /* 0x000fe200078e00ff */
[C---:B------:R-:W-:Y:S01]  /*52b0*/  ISETP.GT.U32.AND P3, PT, R13.reuse, R17, PT ;  /* 0x000000110d00720c */ /* 0x040fe20003f64070 */
[----:B------:R-:W-:Y:S01]  /*52c0*/  STL [R1+0x9c], R10 ;  /* 0x00009c0a01007387 */ /* 0x000fe20000100800 */
[----:B------:R-:W-:Y:S01]  /*52d0*/  ISETP.GT.U32.AND P4, PT, R13, R16, PT ;  /* 0x000000100d00720c */ /* 0x000fe20003f84070 */
[----:B------:R-:W-:-:S02]  /*52e0*/  IMAD.MOV R6, RZ, RZ, -R6 ;  /* 0x000000ffff067224 */ /* 0x000fc400078e0a06 */
[----:B------:R1:W-:Y:S01]  /*52f0*/  STL [R1+0x98], R9 ;  /* 0x0000980901007387 */ /* 0x0003e20000100800 */
[----:B0-----:R-:W-:Y:S02]  /*5300*/  IMAD.MOV.U32 R14, RZ, RZ, R20 ;  /* 0x000000ffff0e7224 */ /* 0x001fe400078e0014 */
[----:B------:R-:W-:Y:S02]  /*5310*/  IMAD R4, R13, R6, R4 ;  /* 0x000000060d047224 */ /* 0x000fe400078e0204 */
[----:B------:R-:W-:Y:S02]  /*5320*/  VIADD R6, R27, 0x26 ;  /* 0x000000261b067836 */ /* 0x000fe40000000000 */
[----:B------:R-:W-:Y:S02]  /*5330*/  @!P5 IMAD.MOV R14, RZ, RZ, -R14 ;  /* 0x000000ffff0ed224 */ /* 0x000fe400078e0a0e */
[----:B------:R-:W-:Y:S01]  /*5340*/  @!P3 IMAD.IADD R17, R17, 0x1, -R13 ;  /* 0x000000011111b824 */ /* 0x000fe200078e0a0d */
[----:B------:R-:W-:Y:S01]  /*5350*/  ISETP.GT.U32.AND P3, PT, R13, R4, PT ;  /* 0x000000040d00720c */ /* 0x000fe20003f64070 */
[----:B-1----:R-:W-:Y:S01]  /*5360*/  IMAD.MOV.U32 R9, RZ, RZ, R5 ;  /* 0x000000ffff097224 */ /* 0x002fe200078e0005 */
[----:B------:R-:W-:Y:S01]  /*5370*/  IABS R10, R6 ;  /* 0x00000006000a7213 */ /* 0x000fe20000000000 */
[----:B------:R-:W-:-:S04]  /*5380*/  IMAD.HI.U32 R5, R0, R8, RZ ;  /* 0x0000000800057227 */ /* 0x000fc800078e00ff */
[----:B------:R-:W-:Y:S02]  /*5390*/  IMAD.MOV R5, RZ, RZ, -R5 ;  /* 0x000000ffff057224 */ /* 0x000fe400078e0a05 */
[----:B------:R-:W-:Y:S01]  /*53a0*/  @!P1 IMAD.MOV R9, RZ, RZ, -R9 ;  /* 0x000000ffff099224 */ /* 0x000fe200078e0a09 */
[----:B------:R-:W-:Y:S01]  /*53b0*/  ISETP.GE.AND P1, PT, R2, RZ, PT ;  /* 0x000000ff0200720c */ /* 0x000fe20003f26270 */
[----:B------:R-:W-:Y:S02]  /*53c0*/  IMAD R8, R13, R5, R8 ;  /* 0x000000050d087224 */ /* 0x000fe400078e0208 */
[--C-:B------:R-:W-:Y:S01]  /*53d0*/  @!P4 IMAD.IADD R16, R16, 0x1, -R13.reuse ;  /* 0x000000011010c824 */ /* 0x100fe200078e0a0d */
[----:B------:R0:W-:Y:S01]  /*53e0*/  STL [R1+0x94], R9 ;  /* 0x0000940901007387 */ /* 0x0001e20000100800 */
[----:B------:R-:W-:Y:S01]  /*53f0*/  VIADD R2, R27, 0x25 ;  /* 0x000000251b027836 */ /* 0x000fe20000000000 */
[----:B------:R-:W-:Y:S01]  /*5400*/  ISETP.GT.U32.AND P4, PT, R13, R8, PT ;  /* 0x000000080d00720c */ /* 0x000fe20003f84070 */
[----:B------:R-:W-:Y:S01]  /*5410*/  IMAD.HI.U32 R23, R0, R10, RZ ;  /* 0x0000000a00177227 */ /* 0x000fe200078e00ff */
[----:B------:R1:W-:Y:S02]  /*5420*/  STL [R1+0x90], R14 ;  /* 0x0000900e01007387 */ /* 0x0003e40000100800 */
[----:B------:R-:W-:Y:S01]  /*5430*/  IABS R15, R2 ;  /* 0x00000002000f7213 */ /* 0x000fe20000000000 */
[----:B------:R-:W-:Y:S01]  /*5440*/  @!P3 IMAD.IADD R4, R4, 0x1, -R13 ;  /* 0x000000010404b824 */ /* 0x000fe200078e0a0d */
[----:B------:R-:W-:Y:S01]  /*5450*/  ISETP.GE.AND P3, PT, R7, RZ, PT ;  /* 0x000000ff0700720c */ /* 0x000fe20003f66270 */
[----:B------:R-:W-:-:S02]  /*5460*/  IMAD.MOV R23, RZ, RZ, -R23 ;  /* 0x000000ffff177224 */ /* 0x000fc400078e0a17 */
[----:B0-----:R-:W-:Y:S02]  /*5470*/  VIADD R9, R27, 0x24 ;  /* 0x000000241b097836 */ /* 0x001fe40000000000 */
[----:B------:R-:W-:-:S03]  /*5480*/  IMAD.HI.U32 R22, R0, R15, RZ ;  /* 0x0000000f00167227 */ /* 0x000fc600078e00ff */
[----:B------:R-:W-:Y:S01]  /*5490*/  IABS R11, R9 ;  /* 0x00000009000b7213 */ /* 0x000fe20000000000 */
[----:B------:R-:W-:Y:S01]  /*54a0*/  @!P4 IMAD.IADD R8, R8, 0x1, -R13 ;  /* 0x000000010808c824 */ /* 0x000fe200078e0a0d */
[----:B------:R-:W-:Y:S01]  /*54b0*/  ISETP.GT.U32.AND P4, PT, R13, R4, PT ;  /* 0x000000040d00720c */ /* 0x000fe20003f84070 */
[----:B------:R-:W-:Y:S02]  /*54c0*/  IMAD.MOV R22, RZ, RZ, -R22 ;  /* 0x000000ffff167224 */ /* 0x000fe400078e0a16 */
[----:B------:R-:W-:-:S04]  /*54d0*/  IMAD.HI.U32 R21, R0, R11, RZ ;  /* 0x0000000b00157227 */ /* 0x000fc800078e00ff */
[C---:B------:R-:W-:Y:S02]  /*54e0*/  IMAD R7, R13.reuse, R23, R10 ;  /* 0x000000170d077224 */ /* 0x040fe400078e020a */
[----:B------:R-:W-:Y:S02]  /*54f0*/  IMAD.MOV.U32 R12, RZ, RZ, R18 ;  /* 0x000000ffff0c7224 */ /* 0x000fe400078e0012 */
[----:B------:R-:W-:Y:S01]  /*5500*/  IMAD.MOV R21, RZ, RZ, -R21 ;  /* 0x000000ffff157224 */ /* 0x000fe200078e0a15 */
[C---:B------:R-:W-:Y:S01]  /*5510*/  ISETP.GT.U32.AND P5, PT, R13.reuse, R7, PT ;  /* 0x000000070d00720c */ /* 0x040fe20003fa4070 */
[C---:B------:R-:W-:Y:S02]  /*5520*/  IMAD R15, R13.reuse, R22, R15 ;  /* 0x000000160d0f7224 */ /* 0x040fe400078e020f */
[----:B------:R-:W-:Y:S01]  /*5530*/  @!P6 IMAD.MOV R12, RZ, RZ, -R12 ;  /* 0x000000ffff0ce224 */ /* 0x000fe200078e0a0c */
[----:B------:R-:W-:Y:S01]  /*5540*/  ISETP.GT.U32.AND P6, PT, R13, R8, PT ;  /* 0x000000080d00720c */ /* 0x000fe20003fc4070 */
[----:B-1----:R-:W-:-:S02]  /*5550*/  IMAD.MOV.U32 R14, RZ, RZ, R17 ;  /* 0x000000ffff0e7224 */ /* 0x002fc400078e0011 */
[C---:B------:R-:W-:Y:S01]  /*5560*/  IMAD R11, R13.reuse, R21, R11 ;  /* 0x000000150d0b7224 */ /* 0x040fe200078e020b */
[----:B------:R0:W-:Y:S01]  /*5570*/  STL [R1+0x8c], R12 ;  /* 0x00008c0c01007387 */ /* 0x0001e20000100800 */
[----:B------:R-:W-:Y:S01]  /*5580*/  @!P0 IMAD.MOV R14, RZ, RZ, -R14 ;  /* 0x000000ffff0e8224 */ /* 0x000fe200078e0a0e */
[C---:B------:R-:W-:Y:S01]  /*5590*/  ISETP.GT.U32.AND P0, PT, R13.reuse, R15, PT ;  /* 0x0000000f0d00720c */ /* 0x040fe20003f04070 */
[--C-:B------:R-:W-:Y:S01]  /*55a0*/  @!P4 IMAD.IADD R4, R4, 0x1, -R13.reuse ;  /* 0x000000010404c824 */ /* 0x100fe200078e0a0d */
[----:B------:R-:W-:Y:S01]  /*55b0*/  ISETP.GT.U32.AND P4, PT, R13, R11, PT ;  /* 0x0000000b0d00720c */ /* 0x000fe20003f84070 */
[----:B------:R-:W-:Y:S01]  /*55c0*/  VIADD R5, R27, 0x23 ;  /* 0x000000231b057836 */ /* 0x000fe20000000000 */
[----:B------:R-:W-:Y:S01]  /*55d0*/  STL [R1+0x88], R14 ;  /* 0x0000880e01007387 */ /* 0x000fe20000100800 */
[--C-:B------:R-:W-:Y:S01]  /*55e0*/  @!P5 IMAD.IADD R7, R7, 0x1, -R13.reuse ;  /* 0x000000010707d824 */ /* 0x100fe200078e0a0d */
[----:B------:R-:W-:Y:S01]  /*55f0*/  ISETP.GE.AND P5, PT, R9, RZ, PT ;  /* 0x000000ff0900720c */ /* 0x000fe20003fa6270 */
[----:B------:R-:W-:Y:S01]  /*5600*/  @!P6 IMAD.IADD R8, R8, 0x1, -R13 ;  /* 0x000000010808e824 */ /* 0x000fe200078e0a0d */
[----:B------:R-:W-:Y:S01]  /*5610*/  IABS R10, R5 ;  /* 0x00000005000a7213 */ /* 0x000fe20000000000 */
[----:B0-----:R-:W-:Y:S01]  /*5620*/  IMAD.MOV.U32 R12, RZ, RZ, R16 ;  /* 0x000000ffff0c7224 */ /* 0x001fe200078e0010 */
[----:B------:R-:W-:Y:S01]  /*5630*/  ISETP.GE.AND P6, PT, R2, RZ, PT ;  /* 0x000000ff0200720c */ /* 0x000fe20003fc6270 */
[----:B------:R-:W-:-:S02]  /*5640*/  @!P3 IMAD.MOV R8, RZ, RZ, -R8 ;  /* 0x000000ffff08b224 */ /* 0x000fc400078e0a08 */
[----:B------:R-:W-:Y:S01]  /*5650*/  @!P2 IMAD.MOV R12, RZ, RZ, -R12 ;  /* 0x000000ffff0ca224 */ /* 0x000fe200078e0a0c */
[----:B------:R-:W-:Y:S01]  /*5660*/  ISETP.GE.AND P2, PT, R6, RZ, PT ;  /* 0x000000ff0600720c */ /* 0x000fe20003f46270 */
[----:B------:R-:W-:Y:S02]  /*5670*/  VIADD R6, R27, 0x22 ;  /* 0x000000221b067836 */ /* 0x000fe40000000000 */
[----:B------:R-:W-:Y:S01]  /*5680*/  IMAD.HI.U32 R16, R0, R10, RZ ;  /* 0x0000000a00107227 */ /* 0x000fe200078e00ff */
[----:B------:R0:W-:Y:S02]  /*5690*/  STL [R1+0x80], R12 ;  /* 0x0000800c01007387 */ /* 0x0001e40000100800 */
[----:B------:R-:W-:Y:S01]  /*56a0*/  IABS R17, R6 ;  /* 0x0000000600117213 */ /* 0x000fe20000000000 */
[--C-:B------:R-:W-:Y:S01]  /*56b0*/  @!P0 IMAD.IADD R15, R15, 0x1, -R13.reuse ;  /* 0x000000010f0f8824 */ /* 0x100fe200078e0a0d */
[----:B------:R-:W-:Y:S01]  /*56c0*/  ISETP.GT.U32.AND P0, PT, R13, R7, PT ;  /* 0x000000070d00720c */ /* 0x000fe20003f04070 */
[----:B------:R-:W-:-:S02]  /*56d0*/  @!P4 IMAD.IADD R11, R11, 0x1, -R13 ;  /* 0x000000010b0bc824 */ /* 0x000fc400078e0a0d */
[----:B------:R-:W-:Y:S01]  /*56e0*/  IMAD.MOV R16, RZ, RZ, -R16 ;  /* 0x000000ffff107224 */ /* 0x000fe200078e0a10 */
[C---:B------:R-:W-:Y:S01]  /*56f0*/  ISETP.GT.U32.AND P4, PT, R13.reuse, R15, PT ;  /* 0x0000000f0d00720c */ /* 0x040fe20003f84070 */
[----:B------:R-:W-:Y:S02]  /*5700*/  IMAD.MOV.U32 R9, RZ, RZ, R17 ;  /* 0x000000ffff097224 */ /* 0x000fe400078e0011 */
[----:B0-----:R-:W-:Y:S02]  /*5710*/  IMAD.MOV.U32 R12, RZ, RZ, R4 ;  /* 0x000000ffff0c7224 */ /* 0x001fe400078e0004 */
[C---:B------:R-:W-:Y:S02]  /*5720*/  IMAD R2, R13.reuse, R16, R10 ;  /* 0x000000100d027224 */ /* 0x040fe400078e020a */
[----:B------:R-:W-:Y:S01]  /*5730*/  @!P1 IMAD.MOV R12, RZ, RZ, -R12 ;  /* 0x000000ffff0c9224 */ /* 0x000fe200078e0a0c */
[C---:B------:R-:W-:Y:S01]  /*5740*/  ISETP.GT.U32.AND P1, PT, R13.reuse, R11, PT ;  /* 0x0000000b0d00720c */ /* 0x040fe20003f24070 */
[----:B------:R-:W-:Y:S01]  /*5750*/  IMAD.HI.U32 R10, R0, R9, RZ ;  /* 0x00000009000a7227 */ /* 0x000fe200078e00ff */
[----:B------:R-:W-:-:S02]  /*5760*/  ISETP.GT.U32.AND P3, PT, R13, R2, PT ;  /* 0x000000020d00720c */ /* 0x000fc40003f64070 */
[----:B------:R-:W-:Y:S01]  /*5770*/  STL [R1+0x7c], R12 ;  /* 0x00007c0c01007387 */ /* 0x000fe20000100800 */
[----:B------:R-:W-:Y:S02]  /*5780*/  IMAD.MOV R10, RZ, RZ, -R10 ;  /* 0x000000ffff0a7224 */ /* 0x000fe400078e0a0a */
[----:B------:R-:W-:Y:S01]  /*5790*/  @!P0 IMAD.IADD R7, R7, 0x1, -R13 ;  /* 0x0000000107078824 */ /* 0x000fe200078e0a0d */
[----:B------:R-:W-:Y:S01]  /*57a0*/  ISETP.GE.AND P0, PT, R5, RZ, PT ;  /* 0x000000ff0500720c */ /* 0x000fe20003f06270 */
[----:B------:R-:W-:Y:S01]  /*57b0*/  IMAD R5, R13, R10, R9 ;  /* 0x0000000a0d057224 */ /* 0x000fe200078e0209 */
[----:B------:R0:W-:Y:S01]  /*57c0*/  STL [R1+0x78], R8 ;  /* 0x0000780801007387 */ /* 0x0001e20000100800 */
[----:B------:R-:W-:Y:S02]  /*57d0*/  VIADD R4, R27, 0x21 ;  /* 0x000000211b047836 */ /* 0x000fe40000000000 */
[--C-:B------:R-:W-:Y:S01]  /*57e0*/  @!P1 IMAD.IADD R11, R11, 0x1, -R13.reuse ;  /* 0x000000010b0b9824 */ /* 0x100fe200078e0a0d */
[----:B------:R-:W-:Y:S01]  /*57f0*/  ISETP.GT.U32.AND P1, PT, R13, R5, PT ;  /* 0x000000050d00720c */ /* 0x000fe20003f24070 */
[----:B------:R-:W-:Y:S01]  /*5800*/  @!P3 IMAD.IADD R2, R2, 0x1, -R13 ;  /* 0x000000010202b824 */ /* 0x000fe200078e0a0d */
[----:B------:R-:W-:Y:S01]  /*5810*/  IABS R17, R4 ;  /* 0x0000000400117213 */ /* 0x000fe20000000000 */
[----:B------:R-:W-:Y:S01]  /*5820*/  IMAD.MOV.U32 R14, RZ, RZ, R7 ;  /* 0x000000ffff0e7224 */ /* 0x000fe200078e0007 */
[----:B------:R-:W-:Y:S01]  /*5830*/  ISETP.GE.AND P3, PT, R4, RZ, PT ;  /* 0x000000ff0400720c */ /* 0x000fe20003f66270 */
[----:B------:R-:W-:Y:S01]  /*5840*/  @!P4 IMAD.IADD R15, R15, 0x1, -R13 ;  /* 0x000000010f0fc824 */ /* 0x000fe200078e0a0d */
[----:B------:R-:W-:Y:S01]  /*5850*/  ISETP.GE.AND P4, PT, R6, RZ, PT ;  /* 0x000000ff0600720c */ /* 0x000fe20003f86270 */
[----:B0-----:R-:W-:-:S02]  /*5860*/  VIADD R8, R27, 0x20 ;  /* 0x000000201b087836 */ /* 0x001fc40000000000 */
        /* <DEDUP_REMOVED lines=8> */
[----:B------:R-:W-:Y:S02]  /*58f0*/  IMAD.MOV R7, RZ, RZ, -R7 ;  /* 0x000000ffff077224 */ /* 0x000fe400078e0a07 */
[----:B------:R-:W-:Y:S01]  /*5900*/  @!P6 IMAD.MOV R12, RZ, RZ, -R12 ;  /* 0x000000ffff0ce224 */ /* 0x000fe200078e0a0c */
[C---:B------:R-:W-:Y:S01]  /*5910*/  ISETP.GT.U32.AND P6, PT, R13.reuse, R17, PT ;  /* 0x000000110d00720c */ /* 0x040fe20003fc4070 */
[----:B------:R-:W-:Y:S02]  /*5920*/  IMAD R18, R13, R7, R18 ;  /* 0x000000070d127224 */ /* 0x000fe400078e0212 */
[----:B------:R-:W-:-:S02]  /*5930*/  @!P1 IMAD.IADD R2, R2, 0x1, -R13 ;  /* 0x0000000102029824 */ /* 0x000fc400078e0a0d */
[----:B------:R-:W-:Y:S01]  /*5940*/  @!P2 IMAD.MOV R14, RZ, RZ, -R14 ;  /* 0x000000ffff0ea224 */ /* 0x000fe200078e0a0e */
[----:B------:R-:W-:Y:S01]  /*5950*/  ISETP.GT.U32.AND P1, PT, R13, R18, PT ;  /* 0x000000120d00720c */ /* 0x000fe20003f24070 */
[----:B------:R-:W-:Y:S01]  /*5960*/  VIADD R4, R27, 0x1e ;  /* 0x0000001e1b047836 */ /* 0x000fe20000000000 */
[----:B------:R-:W-:Y:S01]  /*5970*/  ISETP.GT.U32.AND P2, PT, R13, R5, PT ;  /* 0x000000050d00720c */ /* 0x000fe20003f44070 */
[----:B------:R-:W-:Y:S01]  /*5980*/  VIADD R6, R27, 0x1f ;  /* 0x0000001f1b067836 */ /* 0x000fe20000000000 */
[----:B------:R-:W-:Y:S01]  /*5990*/  STL [R1+0x74], R14 ;  /* 0x0000740e01007387 */ /* 0x000fe20000100800 */
[----:B------:R-:W-:Y:S01]  /*59a0*/  @!P5 IMAD.MOV R11, RZ, RZ, -R11 ;  /* 0x000000ffff0bd224 */ /* 0x000fe200078e0a0b */
[----:B------:R-:W-:Y:S01]  /*59b0*/  IABS R9, R4 ;  /* 0x0000000400097213 */ /* 0x000fe20000000000 */
[--C-:B------:R-:W-:Y:S01]  /*59c0*/  @!P6 IMAD.IADD R17, R17, 0x1, -R13.reuse ;  /* 0x000000011111e824 */ /* 0x100fe200078e0a0d */
[----:B------:R-:W-:Y:S01]  /*59d0*/  IABS R10, R6 ;  /* 0x00000006000a7213 */ /* 0x000fe20000000000 */
[----:B------:R0:W-:Y:S01]  /*59e0*/  STL [R1+0x70], R12 ;  /* 0x0000700c01007387 */ /* 0x0001e20000100800 */
[----:B------:R-:W-:Y:S01]  /*59f0*/  ISETP.GE.AND P5, PT, R8, RZ, PT ;  /* 0x000000ff0800720c */ /* 0x000fe20003fa6270 */
[----:B------:R-:W-:Y:S01]  /*5a00*/  IMAD.HI.U32 R8, R0, R9, RZ ;  /* 0x0000000900087227 */ /* 0x000fe200078e00ff */
[----:B------:R-:W-:Y:S01]  /*5a10*/  ISETP.GE.AND P6, PT, R4, RZ, PT ;  /* 0x000000ff0400720c */ /* 0x000fe20003fc6270 */
[----:B------:R1:W-:Y:S02]  /*5a20*/  STL [R1+0x6c], R11 ;  /* 0x00006c0b01007387 */ /* 0x0003e40000100800 */
[----:B------:R-:W-:Y:S01]  /*5a30*/  @!P1 IMAD.IADD R18, R18, 0x1, -R13 ;  /* 0x0000000112129824 */ /* 0x000fe200078e0a0d */
[----:B------:R-:W-:Y:S01]  /*5a40*/  ISETP.GT.U32.AND P1, PT, R13, R17, PT ;  /* 0x000000110d00720c */ /* 0x000fe20003f24070 */
[----:B------:R-:W-:-:S04]  /*5a50*/  IMAD.HI.U32 R7, R0, R10, RZ ;  /* 0x0000000a00077227 */ /* 0x000fc800078e00ff */
[----:B------:R-:W-:Y:S01]  /*5a60*/  @!P2 IMAD.IADD R5, R5, 0x1, -R13 ;  /* 0x000000010505a824 */ /* 0x000fe200078e0a0d */
[----:B------:R-:W-:Y:S01]  /*5a70*/  ISETP.GE.AND P2, PT, R6, RZ, PT ;  /* 0x000000ff0600720c */ /* 0x000fe20003f46270 */
[----:B------:R-:W-:Y:S02]  /*5a80*/  IMAD.MOV R6, RZ, RZ, -R8 ;  /* 0x000000ffff067224 */ /* 0x000fe400078e0a08 */
[----:B------:R-:W-:Y:S02]  /*5a90*/  IMAD.MOV R7, RZ, RZ, -R7 ;  /* 0x000000ffff077224 */ /* 0x000fe400078e0a07 */
[----:B------:R-:W-:Y:S02]  /*5aa0*/  VIADD R4, R27, 0x1d ;  /* 0x0000001d1b047836 */ /* 0x000fe40000000000 */
[C---:B------:R-:W-:Y:S02]  /*5ab0*/  IMAD R9, R13.reuse, R6, R9 ;  /* 0x000000060d097224 */ /* 0x040fe400078e0209 */
[----:B------:R-:W-:Y:S01]  /*5ac0*/  IMAD R10, R13, R7, R10 ;  /* 0x000000070d0a7224 */ /* 0x000fe200078e020a */
[----:B------:R-:W-:Y:S01]  /*5ad0*/  IABS R6, R4 ;  /* 0x0000000400067213 */ /* 0x000fe20000000000 */
[----:B------:R-:W-:Y:S01]  /*5ae0*/  @!P1 IMAD.IADD R17, R17, 0x1, -R13 ;  /* 0x0000000111119824 */ /* 0x000fe200078e0a0d */
[----:B------:R-:W-:Y:S01]  /*5af0*/  ISETP.GT.U32.AND P1, PT, R13, R9, PT ;  /* 0x000000090d00720c */ /* 0x000fe20003f24070 */
[----:B0-----:R-:W-:-:S02]  /*5b00*/  IMAD.MOV.U32 R12, RZ, RZ, R2 ;  /* 0x000000ffff0c7224 */ /* 0x001fc400078e0002 */
[----:B------:R-:W-:Y:S01]  /*5b10*/  @!P4 IMAD.MOV R5, RZ, RZ, -R5 ;  /* 0x000000ffff05c224 */ /* 0x000fe200078e0a05 */
[----:B------:R-:W-:Y:S01]  /*5b20*/  ISETP.GT.U32.AND P4, PT, R13, R10, PT ;  /* 0x0000000a0d00720c */ /* 0x000fe20003f84070 */
[----:B------:R-:W-:-:S04]  /*5b30*/  IMAD.HI.U32 R16, R0, R6, RZ ;  /* 0x0000000600107227 */ /* 0x000fc800078e00ff */
[----:B------:R-:W-:Y:S01]  /*5b40*/  @!P0 IMAD.MOV R12, RZ, RZ, -R12 ;  /* 0x000000ffff0c8224 */ /* 0x000fe200078e0a0c */
[----:B------:R-:W-:Y:S01]  /*5b50*/  ISETP.GT.U32.AND P0, PT, R13, R18, PT ;  /* 0x000000120d00720c */ /* 0x000fe20003f04070 */
[----:B------:R-:W-:Y:S02]  /*5b60*/  IMAD.MOV R16, RZ, RZ, -R16 ;  /* 0x000000ffff107224 */ /* 0x000fe400078e0a10 */
[----:B------:R-:W-:Y:S01]  /*5b70*/  VIADD R2, R27, 0x1b ;  /* 0x0000001b1b027836 */ /* 0x000fe20000000000 */
[----:B------:R0:W-:Y:S01]  /*5b80*/  STL [R1+0x68], R12 ;  /* 0x0000680c01007387 */ /* 0x0001e20000100800 */
[----:B------:R-:W-:Y:S02]  /*5b90*/  IMAD R6, R13, R16, R6 ;  /* 0x000000100d067224 */ /* 0x000fe400078e0206 */
[--C-:B------:R-:W-:Y:S01]  /*5ba0*/  @!P1 IMAD.IADD R9, R9, 0x1, -R13.reuse ;  /* 0x0000000109099824 */ /* 0x100fe200078e0a0d */
[----:B------:R-:W-:Y:S01]  /*5bb0*/  IABS R7, R2 ;  /* 0x0000000200077213 */ /* 0x000fe20000000000 */
[----:B------:R-:W-:Y:S01]  /*5bc0*/  @!P4 IMAD.IADD R10, R10, 0x1, -R13 ;  /* 0x000000010a0ac824 */ /* 0x000fe200078e0a0d */
[----:B------:R-:W-:Y:S01]  /*5bd0*/  ISETP.GT.U32.AND P4, PT, R13, R6, PT ;  /* 0x000000060d00720c */ /* 0x000fe20003f84070 */
[C---:B-1----:R-:W-:Y:S01]  /*5be0*/  VIADD R11, R27.reuse, 0x1c ;  /* 0x0000001c1b0b7836 */ /* 0x042fe20000000000 */
[----:B------:R1:W-:Y:S01]  /*5bf0*/  STL [R1+0x64], R5 ;  /* 0x0000640501007387 */ /* 0x0003e20000100800 */
[----:B------:R-:W-:Y:S01]  /*5c00*/  VIADD R8, R27, 0x1a ;  /* 0x0000001a1b087836 */ /* 0x000fe20000000000 */
[C---:B------:R-:W-:Y:S01]  /*5c10*/  ISETP.GT.U32.AND P1, PT, R13.reuse, R10, PT ;  /* 0x0000000a0d00720c */ /* 0x040fe20003f24070 */
[----:B0-----:R-:W-:Y:S01]  /*5c20*/  IMAD.MOV.U32 R12, RZ, RZ, R17 ;  /* 0x000000ffff0c7224 */ /* 0x001fe200078e0011 */
[----:B------:R-:W-:Y:S01]  /*5c30*/  IABS R15, R11 ;  /* 0x0000000b000f7213 */ /* 0x000fe20000000000 */
[----:B------:R-:W-:Y:S01]  /*5c40*/  @!P0 IMAD.IADD R18, R18, 0x1, -R13 ;  /* 0x0000000112128824 */ /* 0x000fe200078e0a0d */
[----:B------:R-:W-:Y:S01]  /*5c50*/  ISETP.GE.AND P0, PT, R4, RZ, PT ;  /* 0x000000ff0400720c */ /* 0x000fe20003f06270 */
[----:B------:R-:W-:Y:S01]  /*5c60*/  @!P3 IMAD.MOV R12, RZ, RZ, -R12 ;  /* 0x000000ffff0cb224 */ /* 0x000fe200078e0a0c */
[----:B------:R-:W-:Y:S01]  /*5c70*/  ISETP.GT.U32.AND P3, PT, R13, R9, PT ;  /* 0x000000090d00720c */ /* 0x000fe20003f64070 */
[----:B------:R-:W-:Y:S01]  /*5c80*/  IMAD.HI.U32 R4, R0, R7, RZ ;  /* 0x0000000700047227 */ /* 0x000fe200078e00ff */
[----:B-1----:R-:W-:-:S02]  /*5c90*/  IABS R5, R8 ;  /* 0x0000000800057213 */ /* 0x002fc40000000000 */
[----:B------:R0:W-:Y:S01]  /*5ca0*/  STL [R1+0x60], R12 ;  /* 0x0000600c01007387 */ /* 0x0001e20000100800 */
[----:B------:R-:W-:Y:S02]  /*5cb0*/  IMAD.MOV R4, RZ, RZ, -R4 ;  /* 0x000000ffff047224 */ /* 0x000fe400078e0a04 */
[----:B------:R-:W-:-:S04]  /*5cc0*/  IMAD.HI.U32 R16, R0, R15, RZ ;  /* 0x0000000f00107227 */ /* 0x000fc800078e00ff */
[----:B------:R-:W-:-:S04]  /*5cd0*/  IMAD.HI.U32 R17, R0, R5, RZ ;  /* 0x0000000500117227 */ /* 0x000fc800078e00ff */
[----:B0-----:R-:W-:Y:S02]  /*5ce0*/  IMAD.MOV.U32 R12, RZ, RZ, R18 ;  /* 0x000000ffff0c7224 */ /* 0x001fe400078e0012 */
[----:B------:R-:W-:Y:S02]  /*5cf0*/  @!P4 IMAD.IADD R6, R6, 0x1, -R13 ;  /* 0x000000010606c824 */ /* 0x000fe400078e0a0d */
[----:B------:R-:W-:Y:S01]  /*5d00*/  @!P5 IMAD.MOV R12, RZ, RZ, -R12 ;  /* 0x000000ffff0cd224 */ /* 0x000fe200078e0a0c */
[----:B------:R-:W-:Y:S01]  /*5d10*/  ISETP.GE.AND P5, PT, R11, RZ, PT ;  /* 0x000000ff0b00720c */ /* 0x000fe20003fa6270 */
[C---:B------:R-:W-:Y:S01]  /*5d20*/  IMAD R7, R13.reuse, R4, R7 ;  /* 0x000000040d077224 */ /* 0x040fe200078e0207 */
[----:B------:R-:W-:Y:S01]  /*5d30*/  ISETP.GT.U32.AND P4, PT, R13, R6, PT ;  /* 0x000000060d00720c */ /* 0x000fe20003f84070 */
[----:B------:R-:W-:Y:S01]  /*5d40*/  IMAD.MOV R16, RZ, RZ, -R16 ;  /* 0x000000ffff107224 */ /* 0x000fe200078e0a10 */
[----:B------:R0:W-:Y:S01]  /*5d50*/  STL [R1+0x5c], R12 ;  /* 0x00005c0c01007387 */ /* 0x0001e20000100800 */
[----:B------:R-:W-:-:S02]  /*5d60*/  IMAD.MOV R11, RZ, RZ, -R17 ;  /* 0x000000ffff0b7224 */ /* 0x000fc400078e0a11 */
[----:B------:R-:W-:Y:S01]  /*5d70*/  @!P3 IMAD.IADD R9, R9, 0x1, -R13 ;  /* 0x000000010909b824 */ /* 0x000fe200078e0a0d */
[C---:B------:R-:W-:Y:S01]  /*5d80*/  ISETP.GT.U32.AND P3, PT, R13.reuse, R7, PT ;  /* 0x000000070d00720c */ /* 0x040fe20003f64070 */
[----:B------:R-:W-:Y:S02]  /*5d90*/  IMAD R15, R13, R16, R15 ;  /* 0x000000100d0f7224 */ /* 0x000fe400078e020f */
[----:B------:R-:W-:Y:S02]  /*5da0*/  VIADD R4, R27, 0x19 ;  /* 0x000000191b047836 */ /* 0x000fe40000000000 */
[C---:B------:R-:W-:Y:S02]  /*5db0*/  IMAD R5, R13.reuse, R11, R5 ;  /* 0x0000000b0d057224 */ /* 0x040fe400078e0205 */
[----:B0-----:R-:W-:Y:S01]  /*5dc0*/  IMAD.MOV.U32 R12, RZ, RZ, R9 ;  /* 0x000000ffff0c7224 */ /* 0x001fe200078e0009 */
[----:B------:R-:W-:Y:S01]  /*5dd0*/  IABS R11, R4 ;  /* 0x00000004000b7213 */ /* 0x000fe20000000000 */
[----:B------:R-:W-:Y:S01]  /*5de0*/  @!P1 IMAD.IADD R10, R10, 0x1, -R13 ;  /* 0x000000010a0a9824 */ /* 0x000fe200078e0a0d */
[C---:B------:R-:W-:Y:S01]  /*5df0*/  ISETP.GT.U32.AND P1, PT, R13.reuse, R15, PT ;  /* 0x0000000f0d00720c */ /* 0x040fe20003f24070 */
[----:B------:R-:W-:Y:S01]  /*5e00*/  @!P6 IMAD.MOV R12, RZ, RZ, -R12 ;  /* 0x000000ffff0ce224 */ /* 0x000fe200078e0a0c */
[----:B------:R-:W-:Y:S01]  /*5e10*/  ISETP.GT.U32.AND P6, PT, R13, R5, PT ;  /* 0x000000050d00720c */ /* 0x000fe20003fc4070 */
[----:B------:R-:W-:-:S02]  /*5e20*/  IMAD.MOV.U32 R14, RZ, RZ, R10 ;  /* 0x000000ffff0e7224 */ /* 0x000fc400078e000a */
[----:B------:R-:W-:Y:S02]  /*5e30*/  IMAD.MOV.U32 R10, RZ, RZ, R11 ;  /* 0x000000ffff0a7224 */ /* 0x000fe400078e000b */
[----:B------:R-:W-:Y:S01]  /*5e40*/  @!P2 IMAD.MOV R14, RZ, RZ, -R14 ;  /* 0x000000ffff0ea224 */ /* 0x000fe200078e0a0e */
[----:B------:R-:W-:Y:S01]  /*5e50*/  ISETP.GE.AND P2, PT, R2, RZ, PT ;  /* 0x000000ff0200720c */ /* 0x000fe20003f46270 */
[--C-:B------:R-:W-:Y:S01]  /*5e60*/  @!P4 IMAD.IADD R6, R6, 0x1, -R13.reuse ;  /* 0x000000010606c824 */ /* 0x100fe200078e0a0d */
[----:B------:R-:W-:Y:S01]  /*5e70*/  ISETP.GE.AND P4, PT, R8, RZ, PT ;  /* 0x000000ff0800720c */ /* 0x000fe20003f86270 */
[----:B------:R-:W-:Y:S01]  /*5e80*/  @!P3 IMAD.IADD R7, R7, 0x1, -R13 ;  /* 0x000000010707b824 */ /* 0x000fe200078e0a0d */
[----:B------:R-:W-:Y:S01]  /*5e90*/  STL [R1+0x58], R14 ;  /* 0x0000580e01007387 */ /* 0x000fe20000100800 */
[----:B------:R-:W-:-:S03]  /*5ea0*/  IMAD.HI.U32 R2, R0, R10, RZ ;  /* 0x0000000a00027227 */ /* 0x000fc600078e00ff */
[----:B------:R-:W-:Y:S01]  /*5eb0*/  ISETP.GT.U32.AND P3, PT, R13, R7, PT ;  /* 0x000000070d00720c */ /* 0x000fe20003f64070 */
[----:B------:R-:W-:Y:S01]  /*5ec0*/  VIADD R8, R27, 0x18 ;  /* 0x000000181b087836 */ /* 0x000fe20000000000 */
[----:B------:R0:W-:Y:S01]  /*5ed0*/  STL [R1+0x54], R12 ;  /* 0x0000540c01007387 */ /* 0x0001e20000100800 */
[--C-:B------:R-:W-:Y:S02]  /*5ee0*/  @!P1 IMAD.IADD R15, R15, 0x1, -R13.reuse ;  /* 0x000000010f0f9824 */ /* 0x100fe400078e0a0d */
[----:B------:R-:W-:Y:S01]  /*5ef0*/  IMAD.MOV R2, RZ, RZ, -R2 ;  /* 0x000000ffff027224 */ /* 0x000fe200078e0a02 */
[----:B------:R-:W-:Y:S01]  /*5f00*/  IABS R11, R8 ;  /* 0x00000008000b7213 */ /* 0x000fe20000000000 */
[----:B------:R-:W-:Y:S01]  /*5f10*/  @!P6 IMAD.IADD R5, R5, 0x1, -R13 ;  /* 0x000000010505e824 */ /* 0x000fe200078e0a0d */
[C---:B------:R-:W-:Y:S01]  /*5f20*/  ISETP.GT.U32.AND P1, PT, R13.reuse, R15, PT ;  /* 0x0000000f0d00720c */ /* 0x040fe20003f24070 */
[----:B------:R-:W-:Y:S02]  /*5f30*/  IMAD R10, R13, R2, R10 ;  /* 0x000000020d0a7224 */ /* 0x000fe400078e020a */
[----:B------:R-:W-:Y:S01]  /*5f40*/  VIADD R9, R27, 0x17 ;  /* 0x000000171b097836 */ /* 0x000fe20000000000 */
[----:B------:R-:W-:Y:S01]  /*5f50*/  ISETP.GT.U32.AND P6, PT, R13, R5, PT ;  /* 0x000000050d00720c */ /* 0x000fe20003fc4070 */
[----:B0-----:R-:W-:-:S02]  /*5f60*/  IMAD.MOV.U32 R12, RZ, RZ, R6 ;  /* 0x000000ffff0c7224 */ /* 0x001fc400078e0006 */
[----:B------:R-:W-:Y:S01]  /*5f70*/  IMAD.HI.U32 R16, R0, R11, RZ ;  /* 0x0000000b00107227 */ /* 0x000fe200078e00ff */
[----:B------:R-:W-:-:S03]  /*5f80*/  IABS R2, R9 ;  /* 0x0000000900027213 */ /* 0x000fc60000000000 */
[----:B------:R-:W-:Y:S01]  /*5f90*/  @!P0 IMAD.MOV R12, RZ, RZ, -R12 ;  /* 0x000000ffff0c8224 */ /* 0x000fe200078e0a0c */
[----:B------:R-:W-:Y:S01]  /*5fa0*/  ISETP.GT.U32.AND P0, PT, R13, R10, PT ;  /* 0x0000000a0d00720c */ /* 0x000fe20003f04070 */
[----:B------:R-:W-:Y:S02]  /*5fb0*/  IMAD.MOV R16, RZ, RZ, -R16 ;  /* 0x000000ffff107224 */ /* 0x000fe400078e0a10 */
[----:B------:R-:W-:Y:S01]  /*5fc0*/  @!P3 IMAD.IADD R7, R7, 0x1, -R13 ;  /* 0x000000010707b824 */ /* 0x000fe200078e0a0d */
[----:B------:R-:W-:Y:S01]  /*5fd0*/  ISETP.GE.AND P3, PT, R8, RZ, PT ;  /* 0x000000ff0800720c */ /* 0x000fe20003f66270 */
[----:B------:R-:W-:Y:S01]  /*5fe0*/  IMAD R8, R13, R16, R11 ;  /* 0x000000100d087224 */ /* 0x000fe200078e020b */
[----:B------:R0:W-:Y:S01]  /*5ff0*/  STL [R1+0x50], R12 ;  /* 0x0000500c01007387 */ /* 0x0001e20000100800 */
[----:B------:R-:W-:-:S04]  /*6000*/  IMAD.HI.U32 R6, R0, R2, RZ ;  /* 0x0000000200067227 */ /* 0x000fc800078e00ff */
[--C-:B------:R-:W-:Y:S01]  /*6010*/  @!P1 IMAD.IADD R15, R15, 0x1, -R13.reuse ;  /* 0x000000010f0f9824 */ /* 0x100fe200078e0a0d */
[----:B------:R-:W-:Y:S01]  /*6020*/  ISETP.GE.AND P1, PT, R4, RZ, PT ;  /* 0x000000ff0400720c */ /* 0x000fe20003f26270 */
[----:B------:R-:W-:Y:S01]  /*6030*/  @!P6 IMAD.IADD R5, R5, 0x1, -R13 ;  /* 0x000000010505e824 */ /* 0x000fe200078e0a0d */
[----:B------:R-:W-:Y:S01]  /*6040*/  ISETP.GT.U32.AND P6, PT, R13, R8, PT ;  /* 0x000000080d00720c */ /* 0x000fe20003fc4070 */
[----:B------:R-:W-:Y:S02]  /*6050*/  IMAD.MOV R6, RZ, RZ, -R6 ;  /* 0x000000ffff067224 */ /* 0x000fe400078e0a06 */
[----:B0-----:R-:W-:Y:S02]  /*6060*/  IMAD.MOV.U32 R12, RZ, RZ, R15 ;  /* 0x000000ffff0c7224 */ /* 0x001fe400078e000f */
[----:B------:R-:W-:Y:S01]  /*6070*/  @!P0 IMAD.IADD R10, R10, 0x1, -R13 ;  /* 0x000000010a0a8824 */ /* 0x000fe200078e0a0d */
[----:B------:R-:W-:Y:S01]  /*6080*/  ISETP.GE.AND P0, PT, R9, RZ, PT ;  /* 0x000000ff0900720c */ /* 0x000fe20003f06270 */
[----:B------:R-:W-:-:S02]  /*6090*/  VIADD R4, R27, 0x16 ;  /* 0x000000161b047836 */ /* 0x000fc40000000000 */
[C---:B------:R-:W-:Y:S02]  /*60a0*/  IMAD R2, R13.reuse, R6, R2 ;  /* 0x000000060d027224 */ /* 0x040fe400078e0202 */
[----:B------:R-:W-:Y:S01]  /*60b0*/  @!P5 IMAD.MOV R12, RZ, RZ, -R12 ;  /* 0x000000ffff0cd224 */ /* 0x000fe200078e0a0c */
[C---:B------:R-:W-:Y:S01]  /*60c0*/  ISETP.GT.U32.AND P5, PT, R13.reuse, R10, PT ;  /* 0x0000000a0d00720c */ /* 0x040fe20003fa4070 */
[----:B------:R-:W-:Y:S01]  /*60d0*/  @!P4 IMAD.MOV R5, RZ, RZ, -R5 ;  /* 0x000000ffff05c224 */ /* 0x000fe200078e0a05 */
[----:B------:R-:W-:Y:S01]  /*60e0*/  IABS R11, R4 ;  /* 0x00000004000b7213 */ /* 0x000fe20000000000 */
[----:B------:R-:W-:Y:S01]  /*60f0*/  @!P6 IMAD.IADD R8, R8, 0x1, -R13 ;  /* 0x000000010808e824 */ /* 0x000fe200078e0a0d */
[C---:B------:R-:W-:Y:S01]  /*6100*/  ISETP.GT.U32.AND P4, PT, R13.reuse, R2, PT ;  /* 0x000000020d00720c */ /* 0x040fe20003f84070 */
[----:B------:R-:W-:Y:S01]  /*6110*/  @!P2 IMAD.MOV R7, RZ, RZ, -R7 ;  /* 0x000000ffff07a224 */ /* 0x000fe200078e0a07 */
[----:B------:R-:W-:Y:S01]  /*6120*/  ISETP.GE.AND P2, PT, R4, RZ, PT ;  /* 0x000000ff0400720c */ /* 0x000fe20003f46270 */
[----:B------:R-:W-:Y:S01]  /*6130*/  IMAD.MOV.U32 R9, RZ, RZ, R11 ;  /* 0x000000ffff097224 */ /* 0x000fe200078e000b */
[----:B------:R-:W-:Y:S01]  /*6140*/  ISETP.GT.U32.AND P6, PT, R13, R8, PT ;  /* 0x000000080d00720c */ /* 0x000fe20003fc4070 */
[----:B------:R0:W-:Y:S01]  /*6150*/  STL [R1+0x48], R12 ;  /* 0x0000480c01007387 */ /* 0x0001e20000100800 */
[----:B------:R-:W-:-:S02]  /*6160*/  VIADD R11, R27, 0x14 ;  /* 0x000000141b0b7836 */ /* 0x000fc40000000000 */
[----:B------:R-:W-:Y:S01]  /*6170*/  IMAD.HI.U32 R4, R0, R9, RZ ;  /* 0x0000000900047227 */ /* 0x000fe200078e00ff */
[----:B------:R-:W-:Y:S03]  /*6180*/  STL [R1+0x44], R7 ;  /* 0x0000440701007387 */ /* 0x000fe60000100800 */
[--C-:B------:R-:W-:Y:S01]  /*6190*/  @!P5 IMAD.IADD R10, R10, 0x1, -R13.reuse ;  /* 0x000000010a0ad824 */ /* 0x100fe200078e0a0d */
[----:B------:R1:W-:Y:S01]  /*61a0*/  STL [R1+0x40], R5 ;  /* 0x0000400501007387 */ /* 0x0003e20000100800 */
[----:B------:R-:W-:Y:S02]  /*61b0*/  IMAD.MOV R4, RZ, RZ, -R4 ;  /* 0x000000ffff047224 */ /* 0x000fe400078e0a04 */
[----:B------:R-:W-:Y:S02]  /*61c0*/  @!P4 IMAD.IADD R2, R2, 0x1, -R13 ;  /* 0x000000010202c824 */ /* 0x000fe400078e0a0d */
[----:B0-----:R-:W-:-:S02]  /*61d0*/  IMAD.MOV.U32 R12, RZ, RZ, R10 ;  /* 0x000000ffff0c7224 */ /* 0x001fc400078e000a */
[C---:B------:R-:W-:Y:S01]  /*61e0*/  IMAD R9, R13.reuse, R4, R9 ;  /* 0x000000040d097224 */ /* 0x040fe200078e0209 */
[----:B------:R-:W-:Y:S01]  /*61f0*/  ISETP.GT.U32.AND P4, PT, R13, R2, PT ;  /* 0x000000020d00720c */ /* 0x000fe20003f84070 */
[----:B------:R-:W-:Y:S01]  /*6200*/  @!P1 IMAD.MOV R12, RZ, RZ, -R12 ;  /* 0x000000ffff0c9224 */ /* 0x000fe200078e0a0c */
[----:B------:R-:W-:Y:S01]  /*6210*/  IABS R4, R11 ;  /* 0x0000000b00047213 */ /* 0x000fe20000000000 */
[----:B-1----:R-:W-:Y:S01]  /*6220*/  VIADD R5, R27, 0x15 ;  /* 0x000000151b057836 */ /* 0x002fe20000000000 */
[----:B------:R-:W-:Y:S01]  /*6230*/  ISETP.GT.U32.AND P1, PT, R13, R9, PT ;  /* 0x000000090d00720c */ /* 0x000fe20003f24070 */
[----:B------:R-:W-:Y:S01]  /*6240*/  @!P6 IMAD.IADD R8, R8, 0x1, -R13 ;  /* 0x000000010808e824 */ /* 0x000fe200078e0a0d */
[----:B------:R0:W-:Y:S01]  /*6250*/  STL [R1+0x3c], R12 ;  /* 0x00003c0c01007387 */ /* 0x0001e20000100800 */
[----:B------:R-:W-:Y:S01]  /*6260*/  VIADD R6, R27, 0x13 ;  /* 0x000000131b067836 */ /* 0x000fe20000000000 */
[----:B------:R-:W-:Y:S01]  /*6270*/  ISETP.GE.AND P5, PT, R5, RZ, PT ;  /* 0x000000ff0500720c */ /* 0x000fe20003fa6270 */
[----:B------:R-:W-:Y:S01]  /*6280*/  VIADD R20, R27, 0x2 ;  /* 0x000000021b147836 */ /* 0x000fe20000000000 */
[----:B------:R-:W-:-:S02]  /*6290*/  IABS R5, R5 ;  /* 0x0000000500057213 */ /* 0x000fc40000000000 */
[----:B------:R-:W-:Y:S01]  /*62a0*/  IABS R7, R6 ;  /* 0x0000000600077213 */ /* 0x000fe20000000000 */
[----:B------:R-:W-:Y:S01]  /*62b0*/  @!P4 IMAD.IADD R2, R2, 0x1, -R13 ;  /* 0x000000010202c824 */ /* 0x000fe200078e0a0d */
[----:B------:R-:W-:Y:S01]  /*62c0*/  ISETP.GE.AND P6, PT, R11, RZ, PT ;  /* 0x000000ff0b00720c */ /* 0x000fe20003fc6270 */
[----:B------:R-:W-:Y:S01]  /*62d0*/  IMAD.HI.U32 R10, R0, R5, RZ ;  /* 0x00000005000a7227 */ /* 0x000fe200078e00ff */
[----:B------:R-:W-:-:S03]  /*62e0*/  IABS R25, R20 ;  /* 0x0000001400197213 */ /* 0x000fc60000000000 */
[----:B0-----:R-:W-:Y:S02]  /*62f0*/  IMAD.MOV.U32 R12, RZ, RZ, R8 ;  /* 0x000000ffff0c7224 */ /* 0x001fe400078e0008 */
[----:B------:R-:W-:-:S04]  /*6300*/  IMAD.HI.U32 R8, R0, R4, RZ ;  /* 0x0000000400087227 */ /* 0x000fc800078e00ff */
[----:B------:R-:W-:Y:S02]  /*6310*/  IMAD.MOV R10, RZ, RZ, -R10 ;  /* 0x000000ffff0a7224 */ /* 0x000fe400078e0a0a */
[----:B------:R-:W-:Y:S02]  /*6320*/  IMAD.MOV R8, RZ, RZ, -R8 ;  /* 0x000000ffff087224 */ /* 0x000fe400078e0a08 */
[----:B------:R-:W-:Y:S02]  /*6330*/  IMAD R5, R13, R10, R5 ;  /* 0x0000000a0d057224 */ /* 0x000fe400078e0205 */
[----:B------:R-:W-:Y:S02]  /*6340*/  @!P1 IMAD.IADD R9, R9, 0x1, -R13 ;  /* 0x0000000109099824 */ /* 0x000fe400078e0a0d */
[C---:B------:R-:W-:Y:S01]  /*6350*/  IMAD R4, R13.reuse, R8, R4 ;  /* 0x000000080d047224 */ /* 0x040fe200078e0204 */
[C---:B------:R-:W-:Y:S01]  /*6360*/  ISETP.GT.U32.AND P4, PT, R13.reuse, R5, PT ;  /* 0x000000050d00720c */ /* 0x040fe20003f84070 */
[----:B------:R-:W-:Y:S01]  /*6370*/  IMAD.MOV.U32 R10, RZ, RZ, R2 ;  /* 0x000000ffff0a7224 */ /* 0x000fe200078e0002 */
[C---:B------:R-:W-:Y:S01]  /*6380*/  ISETP.GT.U32.AND P1, PT, R13.reuse, R9, PT ;  /* 0x000000090d00720c */ /* 0x040fe20003f24070 */
[----:B------:R-:W-:Y:S01]  /*6390*/  @!P3 IMAD.MOV R12, RZ, RZ, -R12 ;  /* 0x000000ffff0cb224 */ /* 0x000fe200078e0a0c */
[----:B------:R-:W-:Y:S01]  /*63a0*/  ISETP.GE.AND P3, PT, R6, RZ, PT ;  /* 0x000000ff0600720c */ /* 0x000fe20003f66270 */
[----:B------:R-:W-:Y:S01]  /*63b0*/  @!P0 IMAD.MOV R10, RZ, RZ, -R10 ;  /* 0x000000ffff0a8224 */ /* 0x000fe200078e0a0a */
[----:B------:R-:W-:Y:S01]  /*63c0*/  ISETP.GT.U32.AND P0, PT, R13, R4, PT ;  /* 0x000000040d00720c */ /* 0x000fe20003f04070 */
[----:B------:R-:W-:Y:S01]  /*63d0*/  IMAD.HI.U32 R6, R0, R7, RZ ;  /* 0x0000000700067227 */ /* 0x000fe200078e00ff */
[----:B------:R0:W-:Y:S03]  /*63e0*/  STL [R1+0x38], R12 ;  /* 0x0000380c01007387 */ /* 0x0001e60000100800 */
[----:B------:R-:W-:Y:S01]  /*63f0*/  IMAD.MOV R6, RZ, RZ, -R6 ;  /* 0x000000ffff067224 */ /* 0x000fe200078e0a06 */
[----:B------:R1:W-:Y:S01]  /*6400*/  STL [R1+0x34], R10 ;  /* 0x0000340a01007387 */ /* 0x0003e20000100800 */
[----:B------:R-:W-:-:S02]  /*6410*/  VIADD R8, R27, 0x12 ;  /* 0x000000121b087836 */ /* 0x000fc40000000000 */
[----:B------:R-:W-:Y:S02]  /*6420*/  IMAD R7, R13, R6, R7 ;  /* 0x000000060d077224 */ /* 0x000fe400078e0207 */
[--C-:B------:R-:W-:Y:S01]  /*6430*/  @!P1 IMAD.IADD R9, R9, 0x1, -R13.reuse ;  /* 0x0000000109099824 */ /* 0x100fe200078e0a0d */
[----:B------:R-:W-:Y:S01]  /*6440*/  IABS R16, R8 ;  /* 0x0000000800107213 */ /* 0x000fe20000000000 */
[--C-:B------:R-:W-:Y:S01]  /*6450*/  @!P0 IMAD.IADD R4, R4, 0x1, -R13.reuse ;  /* 0x0000000104048824 */ /* 0x100fe200078e0a0d */
[----:B------:R-:W-:Y:S01]  /*6460*/  ISETP.GT.U32.AND P1, PT, R13, R7, PT ;  /* 0x000000070d00720c */ /* 0x000fe20003f24070 */
[----:B------:R-:W-:Y:S02]  /*6470*/  VIADD R6, R27, 0x11 ;  /* 0x000000111b067836 */ /* 0x000fe40000000000 */
[----:B------:R-:W-:Y:S01]  /*6480*/  @!P4 IMAD.IADD R5, R5, 0x1, -R13 ;  /* 0x000000010505c824 */ /* 0x000fe200078e0a0d */
[----:B------:R-:W-:Y:S01]  /*6490*/  ISETP.GT.U32.AND P0, PT, R13, R4, PT ;  /* 0x000000040d00720c */ /* 0x000fe20003f04070 */
[----:B0-----:R-:W-:Y:S01]  /*64a0*/  IMAD.MOV.U32 R12, RZ, RZ, R9 ;  /* 0x000000ffff0c7224 */ /* 0x001fe200078e0009 */
[----:B------:R-:W-:Y:S01]  /*64b0*/  IABS R15, R6 ;  /* 0x00000006000f7213 */ /* 0x000fe20000000000 */
[----:B------:R-:W-:Y:S01]  /*64c0*/  VIADD R2, R27, 0x10 ;  /* 0x000000101b027836 */ /* 0x000fe20000000000 */
[----:B------:R-:W-:Y:S01]  /*64d0*/  ISETP.GT.U32.AND P4, PT, R13, R5, PT ;  /* 0x000000050d00720c */ /* 0x000fe20003f84070 */
[----:B------:R-:W-:-:S03]  /*64e0*/  IMAD.HI.U32 R9, R0, R16, RZ ;  /* 0x0000001000097227 */ /* 0x000fc600078e00ff */
[----:B------:R-:W-:Y:S01]  /*64f0*/  IABS R11, R2 ;  /* 0x00000002000b7213 */ /* 0x000fe20000000000 */
[----:B-1----:R-:W-:-:S04]  /*6500*/  IMAD.HI.U32 R10, R0, R15, RZ ;  /* 0x0000000f000a7227 */ /* 0x002fc800078e00ff */
[----:B------:R-:W-:Y:S02]  /*6510*/  @!P1 IMAD.IADD R7, R7, 0x1, -R13 ;  /* 0x0000000107079824 */ /* 0x000fe400078e0a0d */
[----:B------:R-:W-:Y:S01]  /*6520*/  @!P2 IMAD.MOV R12, RZ, RZ, -R12 ;  /* 0x000000ffff0ca224 */ /* 0x000fe200078e0a0c */
[----:B------:R-:W-:Y:S01]  /*6530*/  ISETP.GE.AND P2, PT, R8, RZ, PT ;  /* 0x000000ff0800720c */ /* 0x000fe20003f46270 */
[----:B------:R-:W-:Y:S01]  /*6540*/  IMAD.MOV R9, RZ, RZ, -R9 ;  /* 0x000000ffff097224 */ /* 0x000fe200078e0a09 */
[C---:B------:R-:W-:Y:S01]  /*6550*/  ISETP.GT.U32.AND P1, PT, R13.reuse, R7, PT ;  /* 0x000000070d00720c */ /* 0x040fe20003f24070 */
[----:B------:R-:W-:Y:S01]  /*6560*/  IMAD.MOV R10, RZ, RZ, -R10 ;  /* 0x000000ffff0a7224 */ /* 0x000fe200078e0a0a */
[----:B------:R0:W-:Y:S01]  /*6570*/  STL [R1+0x30], R12 ;  /* 0x0000300c01007387 */ /* 0x0001e20000100800 */
[----:B------:R-:W-:Y:S02]  /*6580*/  @!P0 IMAD.IADD R4, R4, 0x1, -R13 ;  /* 0x0000000104048824 */ /* 0x000fe400078e0a0d */
[----:B------:R-:W-:-:S02]  /*6590*/  IMAD R16, R13, R9, R16 ;  /* 0x000000090d107224 */ /* 0x000fc400078e0210 */
[C---:B------:R-:W-:Y:S02]  /*65a0*/  IMAD R15, R13.reuse, R10, R15 ;  /* 0x0000000a0d0f7224 */ /* 0x040fe400078e020f */
[----:B------:R-:W-:Y:S01]  /*65b0*/  IMAD.MOV.U32 R8, RZ, RZ, R11 ;  /* 0x000000ffff087224 */ /* 0x000fe200078e000b */
[----:B------:R-:W-:Y:S01]  /*65c0*/  ISETP.GT.U32.AND P0, PT, R13, R16, PT ;  /* 0x000000100d00720c */ /* 0x000fe20003f04070 */
[----:B------:R-:W-:Y:S01]  /*65d0*/  @!P4 IMAD.IADD R5, R5, 0x1, -R13 ;  /* 0x000000010505c824 */ /* 0x000fe200078e0a0d */
[----:B------:R-:W-:Y:S01]  /*65e0*/  ISETP.GE.AND P4, PT, R6, RZ, PT ;  /* 0x000000ff0600720c */ /* 0x000fe20003f86270 */
[----:B0-----:R-:W-:Y:S02]  /*65f0*/  IMAD.MOV.U32 R12, RZ, RZ, R4 ;  /* 0x000000ffff0c7224 */ /* 0x001fe400078e0004 */
[----:B------:R-:W-:-:S04]  /*6600*/  IMAD.HI.U32 R6, R0, R8, RZ ;  /* 0x0000000800067227 */ /* 0x000fc800078e00ff */
[----:B------:R-:W-:Y:S01]  /*6610*/  @!P6 IMAD.MOV R12, RZ, RZ, -R12 ;  /* 0x000000ffff0ce224 */ /* 0x000fe200078e0a0c */
[----:B------:R-:W-:Y:S01]  /*6620*/  ISETP.GT.U32.AND P6, PT, R13, R15, PT ;  /* 0x0000000f0d00720c */ /* 0x000fe20003fc4070 */
[----:B------:R-:W-:Y:S02]  /*6630*/  IMAD.MOV R6, RZ, RZ, -R6 ;  /* 0x000000ffff067224 */ /* 0x000fe400078e0a06 */
[----:B------:R-:W-:Y:S02]  /*6640*/  @!P1 IMAD.IADD R7, R7, 0x1, -R13 ;  /* 0x0000000107079824 */ /* 0x000fe400078e0a0d */
[----:B------:R-:W-:Y:S02]  /*6650*/  IMAD R8, R13, R6, R8 ;  /* 0x000000060d087224 */ /* 0x000fe400078e0208 */
[----:B------:R-:W-:Y:S02]  /*6660*/  IMAD.MOV.U32 R11, RZ, RZ, R7 ;  /* 0x000000ffff0b7224 */ /* 0x000fe400078e0007 */
[----:B------:R-:W-:-:S02]  /*6670*/  @!P0 IMAD.IADD R16, R16, 0x1, -R13 ;  /* 0x0000000110108824 */ /* 0x000fc400078e0a0d */
[----:B------:R-:W-:Y:S01]  /*6680*/  @!P3 IMAD.MOV R11, RZ, RZ, -R11 ;  /* 0x000000ffff0bb224 */ /* 0x000fe200078e0a0b */
[----:B------:R-:W-:Y:S01]  /*6690*/  ISETP.GT.U32.AND P3, PT, R13, R8, PT ;  /* 0x000000080d00720c */ /* 0x000fe20003f64070 */
[----:B------:R-:W-:Y:S01]  /*66a0*/  @!P6 IMAD.IADD R15, R15, 0x1, -R13 ;  /* 0x000000010f0fe824 */ /* 0x000fe200078e0a0d */
[----:B------:R-:W-:Y:S01]  /*66b0*/  ISETP.GT.U32.AND P0, PT, R13, R16, PT ;  /* 0x000000100d00720c */ /* 0x000fe20003f04070 */
[C---:B------:R-:W-:Y:S02]  /*66c0*/  VIADD R9, R27.reuse, 0xf ;  /* 0x0000000f1b097836 */ /* 0x040fe40000000000 */
[----:B------:R-:W-:Y:S01]  /*66d0*/  VIADD R4, R27, 0xd ;  /* 0x0000000d1b047836 */ /* 0x000fe20000000000 */
[----:B------:R-:W-:Y:S01]  /*66e0*/  ISETP.GT.U32.AND P6, PT, R13, R15, PT ;  /* 0x0000000f0d00720c */ /* 0x000fe20003fc4070 */
[----:B------:R-:W-:Y:S01]  /*66f0*/  IMAD.MOV.U32 R14, RZ, RZ, R5 ;  /* 0x000000ffff0e7224 */ /* 0x000fe200078e0005 */
[----:B------:R-:W-:Y:S01]  /*6700*/  ISETP.GE.AND P1, PT, R9, RZ, PT ;  /* 0x000000ff0900720c */ /* 0x000fe20003f26270 */
[----:B------:R-:W-:Y:S01]  /*6710*/  VIADD R10, R27, 0xe ;  /* 0x0000000e1b0a7836 */ /* 0x000fe20000000000 */
[----:B------:R-:W-:Y:S01]  /*6720*/  IABS R9, R9 ;  /* 0x0000000900097213 */ /* 0x000fe20000000000 */
[----:B------:R-:W-:Y:S01]  /*6730*/  @!P5 IMAD.MOV R14, RZ, RZ, -R14 ;  /* 0x000000ffff0ed224 */ /* 0x000fe200078e0a0e */
[----:B------:R-:W-:Y:S01]  /*6740*/  IABS R6, R4 ;  /* 0x0000000400067213 */ /* 0x000fe20000000000 */
[----:B------:R-:W-:Y:S01]  /*6750*/  @!P3 IMAD.IADD R8, R8, 0x1, -R13 ;  /* 0x000000010808b824 */ /* 0x000fe200078e0a0d */
[----:B------:R-:W-:Y:S01]  /*6760*/  IABS R5, R10 ;  /* 0x0000000a00057213 */ /* 0x000fe20000000000 */
[----:B------:R-:W-:Y:S01]  /*6770*/  IMAD.HI.U32 R17, R0, R9, RZ ;  /* 0x0000000900117227 */ /* 0x000fe200078e00ff */
[----:B------:R-:W-:Y:S01]  /*6780*/  STL [R1+0x28], R14 ;  /* 0x0000280e01007387 */ /* 0x000fe20000100800 */
[----:B------:R-:W-:-:S02]  /*6790*/  ISETP.GE.AND P5, PT, R2, RZ, PT ;  /* 0x000000ff0200720c */ /* 0x000fc40003fa6270 */
[--C-:B------:R-:W-:Y:S01]  /*67a0*/  @!P0 IMAD.IADD R16, R16, 0x1, -R13.reuse ;  /* 0x0000000110108824 */ /* 0x100fe200078e0a0d */
[----:B------:R-:W-:Y:S01]  /*67b0*/  ISETP.GE.AND P0, PT, R10, RZ, PT ;  /* 0x000000ff0a00720c */ /* 0x000fe20003f06270 */
[----:B------:R-:W-:Y:S01]  /*67c0*/  @!P6 IMAD.IADD R15, R15, 0x1, -R13 ;  /* 0x000000010f0fe824 */ /* 0x000fe200078e0a0d */
[----:B------:R-:W-:Y:S01]  /*67d0*/  ISETP.GT.U32.AND P3, PT, R13, R8, PT ;  /* 0x000000080d00720c */ /* 0x000fe20003f64070 */
[----:B------:R-:W-:Y:S01]  /*67e0*/  IMAD.HI.U32 R10, R0, R6, RZ ;  /* 0x00000006000a7227 */ /* 0x000fe200078e00ff */
[----:B------:R0:W-:Y:S03]  /*67f0*/  STL [R1+0x24], R12 ;  /* 0x0000240c01007387 */ /* 0x0001e60000100800 */
[----:B------:R-:W-:Y:S01]  /*6800*/  IMAD.MOV R17, RZ, RZ, -R17 ;  /* 0x000000ffff117224 */ /* 0x000fe200078e0a11 */
[----:B------:R1:W-:Y:S01]  /*6810*/  STL [R1+0x20], R11 ;  /* 0x0000200b01007387 */ /* 0x0003e20000100800 */
[----:B------:R-:W-:-:S02]  /*6820*/  IMAD.MOV R10, RZ, RZ, -R10 ;  /* 0x000000ffff0a7224 */ /* 0x000fc400078e0a0a */
[----:B------:R-:W-:Y:S02]  /*6830*/  IMAD R9, R13, R17, R9 ;  /* 0x000000110d097224 */ /* 0x000fe400078e0209 */
[----:B------:R-:W-:-:S03]  /*6840*/  IMAD.HI.U32 R7, R0, R5, RZ ;  /* 0x0000000500077227 */ /* 0x000fc600078e00ff */
[C---:B------:R-:W-:Y:S01]  /*6850*/  ISETP.GT.U32.AND P6, PT, R13.reuse, R9, PT ;  /* 0x000000090d00720c */ /* 0x040fe20003fc4070 */
[----:B0-----:R-:W-:Y:S02]  /*6860*/  IMAD.MOV.U32 R12, RZ, RZ, R15 ;  /* 0x000000ffff0c7224 */ /* 0x001fe400078e000f */
[----:B------:R-:W-:Y:S02]  /*6870*/  @!P3 IMAD.IADD R8, R8, 0x1, -R13 ;  /* 0x000000010808b824 */ /* 0x000fe400078e0a0d */
[----:B------:R-:W-:Y:S01]  /*6880*/  @!P4 IMAD.MOV R12, RZ, RZ, -R12 ;  /* 0x000000ffff0cc224 */ /* 0x000fe200078e0a0c */
[----:B------:R-:W-:Y:S01]  /*6890*/  ISETP.GE.AND P4, PT, R4, RZ, PT ;  /* 0x000000ff0400720c */ /* 0x000fe20003f86270 */
[C---:B------:R-:W-:Y:S02]  /*68a0*/  IMAD R4, R13.reuse, R10, R6 ;  /* 0x0000000a0d047224 */ /* 0x040fe400078e0206 */
[----:B------:R-:W-:Y:S02]  /*68b0*/  IMAD.MOV R7, RZ, RZ, -R7 ;  /* 0x000000ffff077224 */ /* 0x000fe400078e0a07 */
[----:B------:R-:W-:Y:S01]  /*68c0*/  IMAD.MOV.U32 R14, RZ, RZ, R16 ;  /* 0x000000ffff0e7224 */ /* 0x000fe200078e0010 */
[C---:B------:R-:W-:Y:S01]  /*68d0*/  ISETP.GT.U32.AND P3, PT, R13.reuse, R4, PT ;  /* 0x000000040d00720c */ /* 0x040fe20003f64070 */
[----:B------:R-:W-:-:S02]  /*68e0*/  IMAD R5, R13, R7, R5 ;  /* 0x000000070d057224 */ /* 0x000fc400078e0205 */
[C---:B------:R-:W-:Y:S02]  /*68f0*/  VIADD R2, R27.reuse, 0xc ;  /* 0x0000000c1b027836 */ /* 0x040fe40000000000 */
[----:B------:R-:W-:Y:S02]  /*6900*/  VIADD R6, R27, 0xb ;  /* 0x0000000b1b067836 */ /* 0x000fe40000000000 */
[----:B------:R-:W-:Y:S01]  /*6910*/  @!P2 IMAD.MOV R14, RZ, RZ, -R14 ;  /* 0x000000ffff0ea224 */ /* 0x000fe200078e0a0e */
[----:B------:R-:W-:Y:S01]  /*6920*/  ISETP.GT.U32.AND P2, PT, R13, R5, PT ;  /* 0x000000050d00720c */ /* 0x000fe20003f44070 */
[--C-:B------:R-:W-:Y:S01]  /*6930*/  @!P6 IMAD.IADD R9, R9, 0x1, -R13.reuse ;  /* 0x000000010909e824 */ /* 0x100fe200078e0a0d */
[----:B-1----:R-:W-:Y:S01]  /*6940*/  IABS R11, R2 ;  /* 0x00000002000b7213 */ /* 0x002fe20000000000 */
[----:B------:R-:W-:Y:S01]  /*6950*/  VIADD R15, R27, 0x8 ;  /* 0x000000081b0f7836 */ /* 0x000fe20000000000 */
[----:B------:R-:W-:Y:S01]  /*6960*/  IABS R10, R6 ;  /* 0x00000006000a7213 */ /* 0x000fe20000000000 */
[----:B------:R-:W-:Y:S01]  /*6970*/  @!P3 IMAD.IADD R4, R4, 0x1, -R13 ;  /* 0x000000010404b824 */ /* 0x000fe200078e0a0d */
[----:B------:R-:W-:Y:S01]  /*6980*/  STL [R1+0x1c], R14 ;  /* 0x00001c0e01007387 */ /* 0x000fe20000100800 */
[----:B------:R-:W-:Y:S01]  /*6990*/  ISETP.GT.U32.AND P6, PT, R13, R9, PT ;  /* 0x000000090d00720c */ /* 0x000fe20003fc4070 */
[----:B------:R-:W-:-:S02]  /*69a0*/  IMAD.HI.U32 R7, R0, R11, RZ ;  /* 0x0000000b00077227 */ /* 0x000fc400078e00ff */
[----:B------:R0:W-:Y:S01]  /*69b0*/  STL [R1+0x18], R12 ;  /* 0x0000180c01007387 */ /* 0x0001e20000100800 */
[----:B------:R-:W-:Y:S01]  /*69c0*/  ISETP.GT.U32.AND P3, PT, R13, R4, PT ;  /* 0x000000040d00720c */ /* 0x000fe20003f64070 */
[----:B------:R-:W-:Y:S02]  /*69d0*/  IMAD.MOV R7, RZ, RZ, -R7 ;  /* 0x000000ffff077224 */ /* 0x000fe400078e0a07 */
[----:B------:R-:W-:Y:S02]  /*69e0*/  @!P2 IMAD.IADD R5, R5, 0x1, -R13 ;  /* 0x000000010505a824 */ /* 0x000fe400078e0a0d */
[----:B------:R-:W-:Y:S02]  /*69f0*/  IMAD R11, R13, R7, R11 ;  /* 0x000000070d0b7224 */ /* 0x000fe400078e020b */
[----:B------:R-:W-:Y:S01]  /*6a00*/  VIADD R7, R27, 0xa ;  /* 0x0000000a1b077836 */ /* 0x000fe20000000000 */
[----:B------:R-:W-:Y:S01]  /*6a10*/  ISETP.GT.U32.AND P2, PT, R13, R5, PT ;  /* 0x000000050d00720c */ /* 0x000fe20003f44070 */
[----:B0-----:R-:W-:-:S02]  /*6a20*/  IMAD.MOV.U32 R12, RZ, RZ, R8 ;  /* 0x000000ffff0c7224 */ /* 0x001fc400078e0008 */
[----:B------:R-:W-:Y:S01]  /*6a30*/  IMAD.HI.U32 R8, R0, R10, RZ ;  /* 0x0000000a00087227 */ /* 0x000fe200078e00ff */
[----:B------:R-:W-:-:S03]  /*6a40*/  IABS R29, R7 ;  /* 0x00000007001d7213 */ /* 0x000fc60000000000 */
[----:B------:R-:W-:Y:S02]  /*6a50*/  IMAD.MOV R8, RZ, RZ, -R8 ;  /* 0x000000ffff087224 */ /* 0x000fe400078e0a08 */
[--C-:B------:R-:W-:Y:S01]  /*6a60*/  @!P6 IMAD.IADD R9, R9, 0x1, -R13.reuse ;  /* 0x000000010909e824 */ /* 0x100fe200078e0a0d */
[C---:B------:R-:W-:Y:S01]  /*6a70*/  ISETP.GT.U32.AND P6, PT, R13.reuse, R11, PT ;  /* 0x0000000b0d00720c */ /* 0x040fe20003fc4070 */
[C---:B------:R-:W-:Y:S02]  /*6a80*/  IMAD R10, R13.reuse, R8, R10 ;  /* 0x000000080d0a7224 */ /* 0x040fe400078e020a */
[----:B------:R-:W-:Y:S01]  /*6a90*/  @!P5 IMAD.MOV R12, RZ, RZ, -R12 ;  /* 0x000000ffff0cd224 */ /* 0x000fe200078e0a0c */
[----:B------:R-:W-:Y:S01]  /*6aa0*/  ISETP.GE.AND P5, PT, R2, RZ, PT ;  /* 0x000000ff0200720c */ /* 0x000fe20003fa6270 */
[--C-:B------:R-:W-:Y:S01]  /*6ab0*/  @!P3 IMAD.IADD R4, R4, 0x1, -R13.reuse ;  /* 0x000000010404b824 */ /* 0x100fe200078e0a0d */
[----:B------:R-:W-:Y:S01]  /*6ac0*/  ISETP.GT.U32.AND P3, PT, R13, R10, PT ;  /* 0x0000000a0d00720c */ /* 0x000fe20003f64070 */
[----:B------:R-:W-:Y:S01]  /*6ad0*/  @!P2 IMAD.IADD R5, R5, 0x1, -R13 ;  /* 0x000000010505a824 */ /* 0x000fe200078e0a0d */
[----:B------:R0:W-:Y:S01]  /*6ae0*/  STL [R1+0x14], R12 ;  /* 0x0000140c01007387 */ /* 0x0001e20000100800 */
[----:B------:R-:W-:Y:S01]  /*6af0*/  IMAD.HI.U32 R2, R0, R29, RZ ;  /* 0x0000001d00027227 */ /* 0x000fe200078e00ff */
[----:B------:R-:W-:-:S03]  /*6b00*/  ISETP.GE.AND P2, PT, R7, RZ, PT ;  /* 0x000000ff0700720c */ /* 0x000fc60003f46270 */
[----:B------:R-:W-:Y:S02]  /*6b10*/  @!P6 IMAD.IADD R11, R11, 0x1, -R13 ;  /* 0x000000010b0be824 */ /* 0x000fe400078e0a0d */
[----:B------:R-:W-:Y:S02]  /*6b20*/  IMAD.MOV R2, RZ, RZ, -R2 ;  /* 0x000000ffff027224 */ /* 0x000fe400078e0a02 */
[----:B------:R-:W-:Y:S01]  /*6b30*/  VIADD R8, R27, 0x6 ;  /* 0x000000061b087836 */ /* 0x000fe20000000000 */
[----:B------:R-:W-:Y:S01]  /*6b40*/  ISETP.GT.U32.AND P6, PT, R13, R11, PT ;  /* 0x0000000b0d00720c */ /* 0x000fe20003fc4070 */
[----:B0-----:R-:W-:Y:S02]  /*6b50*/  IMAD.MOV.U32 R12, RZ, RZ, R9 ;  /* 0x000000ffff0c7224 */ /* 0x001fe400078e0009 */
[----:B------:R-:W-:Y:S01]  /*6b60*/  @!P3 IMAD.IADD R10, R10, 0x1, -R13 ;  /* 0x000000010a0ab824 */ /* 0x000fe200078e0a0d */
[----:B------:R-:W-:Y:S01]  /*6b70*/  IABS R21, R8 ;  /* 0x0000000800157213 */ /* 0x000fe20000000000 */
[----:B------:R-:W-:Y:S01]  /*6b80*/  @!P1 IMAD.MOV R12, RZ, RZ, -R12 ;  /* 0x000000ffff0c9224 */ /* 0x000fe200078e0a0c */
[----:B------:R-:W-:Y:S01]  /*6b90*/  ISETP.GE.AND P1, PT, R6, RZ, PT ;  /* 0x000000ff0600720c */ /* 0x000fe20003f26270 */
[----:B------:R-:W-:Y:S01]  /*6ba0*/  VIADD R6, R27, 0x9 ;  /* 0x000000091b067836 */ /* 0x000fe20000000000 */
[C---:B------:R-:W-:Y:S01]  /*6bb0*/  ISETP.GT.U32.AND P3, PT, R13.reuse, R10, PT ;  /* 0x0000000a0d00720c */ /* 0x040fe20003f64070 */
[----:B------:R-:W-:Y:S01]  /*6bc0*/  IMAD.MOV.U32 R9, RZ, RZ, R4 ;  /* 0x000000ffff097224 */ /* 0x000fe200078e0004 */
[----:B------:R0:W-:Y:S01]  /*6bd0*/  STL [R1+0x10], R12 ;  /* 0x0000100c01007387 */ /* 0x0001e20000100800 */
[----:B------:R-:W-:-:S02]  /*6be0*/  IMAD R29, R13, R2, R29 ;  /* 0x000000020d1d7224 */ /* 0x000fc400078e021d */
[----:B------:R-:W-:Y:S02]  /*6bf0*/  @!P6 IMAD.IADD R11, R11, 0x1, -R13 ;  /* 0x000000010b0be824 */ /* 0x000fe400078e0a0d */
[----:B------:R-:W-:Y:S01]  /*6c00*/  @!P4 IMAD.MOV R9, RZ, RZ, -R9 ;  /* 0x000000ffff09c224 */ /* 0x000fe200078e0a09 */
[----:B------:R-:W-:Y:S01]  /*6c10*/  ISETP.GE.AND P4, PT, R15, RZ, PT ;  /* 0x000000ff0f00720c */ /* 0x000fe20003f86270 */
[----:B------:R-:W-:Y:S01]  /*6c20*/  IMAD.MOV.U32 R14, RZ, RZ, R11 ;  /* 0x000000ffff0e7224 */ /* 0x000fe200078e000b */
[----:B------:R-:W-:Y:S01]  /*6c30*/  IABS R15, R15 ;  /* 0x0000000f000f7213 */ /* 0x000fe20000000000 */
[----:B------:R-:W-:Y:S02]  /*6c40*/  VIADD R2, R27, 0x7 ;  /* 0x000000071b027836 */ /* 0x000fe40000000000 */
[----:B0-----:R-:W-:Y:S02]  /*6c50*/  IMAD.MOV.U32 R12, RZ, RZ, R5 ;  /* 0x000000ffff0c7224 */ /* 0x001fe400078e0005 */
[----:B------:R-:W-:Y:S01]  /*6c60*/  @!P3 IMAD.IADD R10, R10, 0x1, -R13 ;  /* 0x000000010a0ab824 */ /* 0x000fe200078e0a0d */
[----:B------:R-:W-:Y:S01]  /*6c70*/  ISETP.GT.U32.AND P3, PT, R13, R29, PT ;  /* 0x0000001d0d00720c */ /* 0x000fe20003f64070 */
[----:B------:R-:W-:Y:S01]  /*6c80*/  @!P0 IMAD.MOV R12, RZ, RZ, -R12 ;  /* 0x000000ffff0c8224 */ /* 0x000fe200078e0a0c */
[----:B------:R-:W-:Y:S01]  /*6c90*/  ISETP.GE.AND P0, PT, R6, RZ, PT ;  /* 0x000000ff0600720c */ /* 0x000fe20003f06270 */
[----:B------:R-:W-:Y:S01]  /*6ca0*/  @!P5 IMAD.MOV R14, RZ, RZ, -R14 ;  /* 0x000000ffff0ed224 */ /* 0x000fe200078e0a0e */
[----:B------:R-:W-:Y:S01]  /*6cb0*/  IABS R6, R6 ;  /* 0x0000000600067213 */ /* 0x000fe20000000000 */
[C---:B------:R-:W-:Y:S01]  /*6cc0*/  VIADD R16, R27.reuse, 0x5 ;  /* 0x000000051b107836 */ /* 0x040fe20000000000 */
[----:B------:R-:W-:Y:S01]  /*6cd0*/  STL [R1+0xc], R12 ;  /* 0x00000c0c01007387 */ /* 0x000fe20000100800 */
[----:B------:R-:W-:Y:S01]  /*6ce0*/  ISETP.GE.AND P6, PT, R2, RZ, PT ;  /* 0x000000ff0200720c */ /* 0x000fe20003fc6270 */
[----:B------:R-:W-:Y:S01]  /*6cf0*/  VIADD R11, R27, 0x4 ;  /* 0x000000041b0b7836 */ /* 0x000fe20000000000 */
[----:B------:R-:W-:Y:S01]  /*6d00*/  IABS R2, R2 ;  /* 0x0000000200027213 */ /* 0x000fe20000000000 */
[----:B------:R-:W-:Y:S01]  /*6d10*/  IMAD.HI.U32 R4, R0, R6, RZ ;  /* 0x0000000600047227 */ /* 0x000fe200078e00ff */
[----:B------:R0:W-:Y:S01]  /*6d20*/  STL [R1+0x8], R9 ;  /* 0x0000080901007387 */ /* 0x0001e20000100800 */
[----:B------:R-:W-:-:S02]  /*6d30*/  IABS R22, R16 ;  /* 0x0000001000167213 */ /* 0x000fc40000000000 */
[----:B------:R-:W-:Y:S01]  /*6d40*/  IMAD.MOV R4, RZ, RZ, -R4 ;  /* 0x000000ffff047224 */ /* 0x000fe200078e0a04 */
[----:B------:R-:W-:Y:S01]  /*6d50*/  IABS R23, R11 ;  /* 0x0000000b00177213 */ /* 0x000fe20000000000 */
[----:B------:R-:W-:Y:S01]  /*6d60*/  @!P3 IMAD.IADD R29, R29, 0x1, -R13 ;  /* 0x000000011d1db824 */ /* 0x000fe200078e0a0d */
[----:B------:R-:W-:Y:S01]  /*6d70*/  STL [R1+0x11a4], R14 ;  /* 0x0011a40e01007387 */ /* 0x000fe20000100800 */
[C---:B------:R-:W-:Y:S02]  /*6d80*/  IMAD R6, R13.reuse, R4, R6 ;  /* 0x000000040d067224 */ /* 0x040fe400078e0206 */
[C---:B------:R-:W-:Y:S01]  /*6d90*/  IMAD.HI.U32 R7, R0.reuse, R2, RZ ;  /* 0x0000000200077227 */ /* 0x040fe200078e00ff */
[C---:B------:R-:W-:Y:S02]  /*6da0*/  ISETP.GT.U32.AND P3, PT, R13.reuse, R29, PT ;  /* 0x0000001d0d00720c */ /* 0x040fe40003f64070 */
[----:B------:R-:W-:Y:S01]  /*6db0*/  ISETP.GT.U32.AND P5, PT, R13, R6, PT ;  /* 0x000000060d00720c */ /* 0x000fe20003fa4070 */
[----:B0-----:R-:W-:-:S04]  /*6dc0*/  IMAD.HI.U32 R9, R0, R15, RZ ;  /* 0x0000000f00097227 */ /* 0x001fc800078e00ff */
[----:B------:R-:W-:Y:S02]  /*6dd0*/  IMAD.MOV R9, RZ, RZ, -R9 ;  /* 0x000000ffff097224 */ /* 0x000fe400078e0a09 */
[----:B------:R-:W-:Y:S02]  /*6de0*/  IMAD.MOV R7, RZ, RZ, -R7 ;  /* 0x000000ffff077224 */ /* 0x000fe400078e0a07 */
[----:B------:R-:W-:Y:S02]  /*6df0*/  IMAD R15, R13, R9, R15 ;  /* 0x000000090d0f7224 */ /* 0x000fe400078e020f */
[--C-:B------:R-:W-:Y:S02]  /*6e00*/  @!P3 IMAD.IADD R29, R29, 0x1, -R13.reuse ;  /* 0x000000011d1db824 */ /* 0x100fe400078e0a0d */
[----:B------:R-:W-:Y:S01]  /*6e10*/  @!P5 IMAD.IADD R6, R6, 0x1, -R13 ;  /* 0x000000010606d824 */ /* 0x000fe200078e0a0d */
[----:B------:R-:W-:Y:S01]  /*6e20*/  ISETP.GT.U32.AND P3, PT, R13, R15, PT ;  /* 0x0000000f0d00720c */ /* 0x000fe20003f64070 */
[----:B------:R-:W-:-:S03]  /*6e30*/  IMAD.HI.U32 R5, R0, R21, RZ ;  /* 0x0000001500057227 */ /* 0x000fc600078e00ff */
[C---:B------:R-:W-:Y:S01]  /*6e40*/  ISETP.GT.U32.AND P5, PT, R13.reuse, R6, PT ;  /* 0x000000060d00720c */ /* 0x040fe20003fa4070 */
[----:B------:R-:W-:Y:S02]  /*6e50*/  IMAD R2, R13, R7, R2 ;  /* 0x000000070d027224 */ /* 0x000fe400078e0202 */
[----:B------:R-:W-:Y:S02]  /*6e60*/  IMAD.MOV R5, RZ, RZ, -R5 ;  /* 0x000000ffff057224 */ /* 0x000fe400078e0a05 */
[----:B------:R-:W-:-:S04]  /*6e70*/  IMAD.HI.U32 R4, R0, R22, RZ ;  /* 0x0000001600047227 */ /* 0x000fc800078e00ff */
[----:B------:R-:W-:Y:S02]  /*6e80*/  IMAD.MOV.U32 R12, RZ, RZ, R10 ;  /* 0x000000ffff0c7224 */ /* 0x000fe400078e000a */
[C---:B------:R-:W-:Y:S02]  /*6e90*/  IMAD R21, R13.reuse, R5, R21 ;  /* 0x000000050d157224 */ /* 0x040fe400078e0215 */
[----:B------:R-:W-:Y:S01]  /*6ea0*/  @!P5 IMAD.IADD R6, R6, 0x1, -R13 ;  /* 0x000000010606d824 */ /* 0x000fe200078e0a0d */
[----:B------:R-:W-:Y:S01]  /*6eb0*/  ISETP.GT.U32.AND P5, PT, R13, R2, PT ;  /* 0x000000020d00720c */ /* 0x000fe20003fa4070 */
[----:B------:R-:W-:Y:S02]  /*6ec0*/  VIADD R27, R27, 0x1 ;  /* 0x000000011b1b7836 */ /* 0x000fe40000000000 */
[----:B------:R-:W-:-:S04]  /*6ed0*/  IMAD.HI.U32 R7, R0, R23, RZ ;  /* 0x0000001700077227 */ /* 0x000fc800078e00ff */
[----:B------:R-:W-:-:S04]  /*6ee0*/  IMAD.HI.U32 R5, R0, R24, RZ ;  /* 0x0000001800057227 */ /* 0x000fc800078e00ff */
[----:B------:R-:W-:Y:S02]  /*6ef0*/  IMAD.MOV R4, RZ, RZ, -R4 ;  /* 0x000000ffff047224 */ /* 0x000fe400078e0a04 */
[----:B------:R-:W-:Y:S01]  /*6f00*/  @!P1 IMAD.MOV R12, RZ, RZ, -R12 ;  /* 0x000000ffff0c9224 */ /* 0x000fe200078e0a0c */
[----:B------:R-:W-:Y:S01]  /*6f10*/  ISETP.GE.AND P1, PT, R8, RZ, PT ;  /* 0x000000ff0800720c */ /* 0x000fe20003f26270 */
[----:B------:R-:W-:Y:S01]  /*6f20*/  IMAD R17, R26, UR4, RZ ;  /* 0x000000041a117c24 */ /* 0x000fe2000f8e02ff */
[----:B------:R-:W-:Y:S01]  /*6f30*/  IABS R26, R27 ;  /* 0x0000001b001a7213 */ /* 0x000fe20000000000 */
[----:B------:R-:W-:Y:S01]  /*6f40*/  IMAD R10, RZ, RZ, -UR4 ;  /* 0x80000004ff0a7e24 */ /* 0x000fe2000f8e02ff */
[----:B------:R-:W-:Y:S01]  /*6f50*/  STL [R1+0x11a8], R12 ;  /* 0x0011a80c01007387 */ /* 0x000fe20000100800 */
[----:B------:R-:W-:Y:S01]  /*6f60*/  IMAD.MOV R7, RZ, RZ, -R7 ;  /* 0x000000ffff077224 */ /* 0x000fe200078e0a07 */
[----:B------:R-:W-:Y:S01]  /*6f70*/  ULDC UR4, c[0x0][0x238] ;  /* 0x00008e0000047ab9 */ /* 0x000fe20000000800 */
[----:B------:R-:W-:-:S02]  /*6f80*/  IMAD.MOV R8, RZ, RZ, -R5 ;  /* 0x000000ffff087224 */ /* 0x000fc400078e0a05 */
[----:B------:R-:W-:Y:S02]  /*6f90*/  @!P3 IMAD.IADD R15, R15, 0x1, -R13 ;  /* 0x000000010f0fb824 */ /* 0x000fe400078e0a0d */
[C---:B------:R-:W-:Y:S02]  /*6fa0*/  IMAD R22, R13.reuse, R4, R22 ;  /* 0x000000040d167224 */ /* 0x040fe400078e0216 */
[----:B------:R-:W-:Y:S01]  /*6fb0*/  IMAD R4, R10, 0x2, R17 ;  /* 0x000000020a047824 */ /* 0x000fe200078e0211 */
[C---:B------:R-:W-:Y:S01]  /*6fc0*/  ISETP.GT.U32.AND P3, PT, R13.reuse, R15, PT ;  /* 0x0000000f0d00720c */ /* 0x040fe20003f64070 */
[C---:B------:R-:W-:Y:S02]  /*6fd0*/  IMAD R23, R13.reuse, R7, R23 ;  /* 0x000000070d177224 */ /* 0x040fe400078e0217 */
[----:B------:R-:W-:Y:S02]  /*6fe0*/  IMAD R24, R13, R8, R24 ;  /* 0x000000080d187224 */ /* 0x000fe400078e0218 */
[----:B------:R-:W-:-:S04]  /*6ff0*/  IMAD.HI.U32 R8, R0, R25, RZ ;  /* 0x0000001900087227 */ /* 0x000fc800078e00ff */
[----:B------:R-:W-:-:S04]  /*7000*/  IMAD.HI.U32 R7, R0, R26, RZ ;  /* 0x0000001a00077227 */ /* 0x000fc800078e00ff */
[----:B------:R-:W-:Y:S02]  /*7010*/  IMAD R4, R10, 0x2, R4 ;  /* 0x000000020a047824 */ /* 0x000fe400078e0204 */
[----:B------:R-:W-:Y:S02]  /*7020*/  @!P5 IMAD.IADD R2, R2, 0x1, -R13 ;  /* 0x000000010202d824 */ /* 0x000fe400078e0a0d */
[----:B------:R-:W-:Y:S02]  /*7030*/  IMAD.MOV.U32 R0, RZ, RZ, R6 ;  /* 0x000000ffff007224 */ /* 0x000fe400078e0006 */
[----:B------:R-:W-:Y:S01]  /*7040*/  IMAD R4, R10, 0x2, R4 ;  /* 0x000000020a047824 */ /* 0x000fe200078e0204 */
[C---:B------:R-:W-:Y:S01]  /*7050*/  ISETP.GT.U32.AND P5, PT, R13.reuse, R2, PT ;  /* 0x000000020d00720c */ /* 0x040fe20003fa4070 */
[----:B------:R-:W-:Y:S01]  /*7060*/  @!P2 IMAD.MOV R29, RZ, RZ, -R29 ;  /* 0x000000ffff1da224 */ /* 0x000fe200078e0a1d */
[C---:B------:R-:W-:Y:S01]  /*7070*/  ISETP.GT.U32.AND P2, PT, R13.reuse, R21, PT ;  /* 0x000000150d00720c */ /* 0x040fe20003f44070 */
[----:B------:R-:W-:Y:S01]  /*7080*/  @!P0 IMAD.MOV R0, RZ, RZ, -R0 ;  /* 0x000000ffff008224 */ /* 0x000fe200078e0a00 */
[----:B------:R-:W-:Y:S01]  /*7090*/  ISETP.GT.U32.AND P0, PT, R13, R22, PT ;  /* 0x000000160d00720c */ /* 0x000fe20003f04070 */
[----:B------:R0:W-:Y:S01]  /*70a0*/  STL [R1+0x2c], R4 ;  /* 0x00002c0401007387 */ /* 0x0001e20000100800 */
[----:B------:R-:W-:-:S02]  /*70b0*/  IMAD.MOV R8, RZ, RZ, -R8 ;  /* 0x000000ffff087224 */ /* 0x000fc400078e0a08 */
[----:B------:R-:W-:Y:S02]  /*70c0*/  IMAD.MOV R7, RZ, RZ, -R7 ;  /* 0x000000ffff077224 */ /* 0x000fe400078e0a07 */
[----:B------:R-:W-:Y:S01]  /*70d0*/  @!P3 IMAD.IADD R15, R15, 0x1, -R13 ;  /* 0x000000010f0fb824 */ /* 0x000fe200078e0a0d */
[C---:B------:R-:W-:Y:S01]  /*70e0*/  ISETP.GT.U32.AND P3, PT, R13.reuse, R23, PT ;  /* 0x000000170d00720c */ /* 0x040fe20003f64070 */
[C---:B------:R-:W-:Y:S02]  /*70f0*/  IMAD R25, R13.reuse, R8, R25 ;  /* 0x000000080d197224 */ /* 0x040fe400078e0219 */
[C---:B------:R-:W-:Y:S02]  /*7100*/  IMAD R26, R13.reuse, R7, R26 ;  /* 0x000000070d1a7224 */ /* 0x040fe400078e021a */
[----:B0-----:R-:W-:Y:S02]  /*7110*/  IMAD R4, R10, 0x2, R4 ;  /* 0x000000020a047824 */ /* 0x001fe400078e0204 */
[--C-:B------:R-:W-:Y:S01]  /*7120*/  @!P5 IMAD.IADD R2, R2, 0x1, -R13.reuse ;  /* 0x000000010202d824 */ /* 0x100fe200078e0a0d */
[----:B------:R-:W-:Y:S01]  /*7130*/  ISETP.GT.U32.AND P5, PT, R13, R24, PT ;  /* 0x000000180d00720c */ /* 0x000fe20003fa4070 */
[C---:B------:R-:W-:Y:S01]  /*7140*/  IMAD R5, R10.reuse, 0x2, R4 ;  /* 0x000000020a057824 */ /* 0x040fe200078e0204 */
[----:B------:R-:W-:Y:S01]  /*7150*/  STL [R1+0x11ac], R4 ;  /* 0x0011ac0401007387 */ /* 0x000fe20000100800 */
[----:B------:R-:W-:Y:S01]  /*7160*/  @!P2 IMAD.IADD R21, R21, 0x1, -R13 ;  /* 0x000000011515a824 */ /* 0x000fe200078e0a0d */
[C---:B------:R-:W-:Y:S01]  /*7170*/  ISETP.GT.U32.AND P2, PT, R13.reuse, R25, PT ;  /* 0x000000190d00720c */ /* 0x040fe20003f44070 */
[----:B------:R-:W-:Y:S01]  /*7180*/  IMAD R17, R10, 0x2, R5 ;  /* 0x000000020a117824 */ /* 0x000fe200078e0205 */
[----:B------:R-:W-:Y:S01]  /*7190*/  STL [R1+0x11b0], R5 ;  /* 0x0011b00501007387 */ /* 0x000fe20000100800 */
[----:B------:R-:W-:Y:S01]  /*71a0*/  @!P0 IMAD.IADD R22, R22, 0x1, -R13 ;  /* 0x0000000116168824 */ /* 0x000fe200078e0a0d */
[----:B------:R-:W-:Y:S01]  /*71b0*/  ISETP.GT.U32.AND P0, PT, R13, R26, PT ;  /* 0x0000001a0d00720c */ /* 0x000fe20003f04070 */
[C---:B------:R-:W-:Y:S01]  /*71c0*/  IMAD R6, R10.reuse, 0x2, R17 ;  /* 0x000000020a067824 */ /* 0x040fe200078e0211 */
[----:B------:R-:W-:Y:S01]  /*71d0*/  STL [R1+0x11b4], R29 ;  /* 0x0011b41d01007387 */ /* 0x000fe20000100800 */
[----:B------:R-:W-:Y:S01]  /*71e0*/  @!P3 IMAD.IADD R23, R23, 0x1, -R13 ;  /* 0x000000011717b824 */ /* 0x000fe200078e0a0d */
[C---:B------:R-:W-:Y:S01]  /*71f0*/  ISETP.GT.U32.AND P3, PT, R13.reuse, R21, PT ;  /* 0x000000150d00720c */ /* 0x040fe20003f64070 */
[C---:B------:R-:W-:Y:S01]  /*7200*/  IMAD R7, R10.reuse, 0x2, R6 ;  /* 0x000000020a077824 */ /* 0x040fe200078e0206 */
[----:B------:R-:W-:Y:S01]  /*7210*/  STL [R1+0x11b8], R0 ;  /* 0x0011b80001007387 */ /* 0x000fe20000100800 */
[----:B------:R-:W-:Y:S01]  /*7220*/  @!P4 IMAD.MOV R15, RZ, RZ, -R15 ;  /* 0x000000ffff0fc224 */ /* 0x000fe200078e0a0f */
[C---:B------:R-:W-:Y:S01]  /*7230*/  ISETP.GT.U32.AND P4, PT, R13.reuse, R22, PT ;  /* 0x000000160d00720c */ /* 0x040fe20003f84070 */
[----:B------:R-:W-:Y:S01]  /*7240*/  IMAD R18, R10, 0x2, R7 ;  /* 0x000000020a127824 */ /* 0x000fe200078e0207 */
[----:B------:R-:W-:Y:S01]  /*7250*/  STL [R1+0x11bc], R17 ;  /* 0x0011bc1101007387 */ /* 0x000fe20000100800 */
[--C-:B------:R-:W-:Y:S01]  /*7260*/  @!P5 IMAD.IADD R24, R24, 0x1, -R13.reuse ;  /* 0x000000011818d824 */ /* 0x100fe200078e0a0d */
[----:B------:R-:W-:Y:S01]  /*7270*/  ISETP.GT.U32.AND P5, PT, R13, R23, PT ;  /* 0x000000170d00720c */ /* 0x000fe20003fa4070 */
[--C-:B------:R-:W-:Y:S01]  /*7280*/  @!P2 IMAD.IADD R25, R25, 0x1, -R13.reuse ;  /* 0x000000011919a824 */ /* 0x100fe200078e0a0d */
[----:B------:R-:W-:Y:S01]  /*7290*/  STL [R1+0x11c0], R6 ;  /* 0x0011c00601007387 */ /* 0x000fe20000100800 */
[--C-:B------:R-:W-:Y:S01]  /*72a0*/  @!P0 IMAD.IADD R26, R26, 0x1, -R13.reuse ;  /* 0x000000011a1a8824 */ /* 0x100fe200078e0a0d */
[C---:B------:R-:W-:Y:S01]  /*72b0*/  ISETP.GT.U32.AND P2, PT, R13.reuse, R24, PT ;  /* 0x000000180d00720c */ /* 0x040fe20003f44070 */
[C---:B------:R-:W-:Y:S01]  /*72c0*/  IMAD R8, R10.reuse, 0x2, R18 ;  /* 0x000000020a087824 */ /* 0x040fe200078e0212 */
[----:B------:R-:W-:Y:S01]  /*72d0*/  STL [R1+0x11c4], R7 ;  /* 0x0011c40701007387 */ /* 0x000fe20000100800 */
[----:B------:R-:W-:Y:S01]  /*72e0*/  @!P6 IMAD.MOV R2, RZ, RZ, -R2 ;  /* 0x000000ffff02e224 */ /* 0x000fe200078e0a02 */
[C---:B------:R-:W-:Y:S01]  /*72f0*/  ISETP.GT.U32.AND P6, PT, R13.reuse, R25, PT ;  /* 0x000000190d00720c */ /* 0x040fe20003fc4070 */
[----:B------:R-:W-:Y:S01]  /*7300*/  IMAD R9, R10, 0x2, R8 ;  /* 0x000000020a097824 */ /* 0x000fe200078e0208 */
[----:B------:R-:W-:Y:S01]  /*7310*/  ISETP.GT.U32.AND P0, PT, R13, R26, PT ;  /* 0x0000001a0d00720c */ /* 0x000fe20003f04070 */
[----:B------:R-:W-:Y:S01]  /*7320*/  @!P3 IMAD.IADD R21, R21, 0x1, -R13 ;  /* 0x000000011515b824 */ /* 0x000fe200078e0a0d */
[----:B------:R-:W-:Y:S01]  /*7330*/  ISETP.GE.AND P3, PT, R16, RZ, PT ;  /* 0x000000ff1000720c */ /* 0x000fe20003f66270 */
[----:B------:R-:W-:Y:S01]  /*7340*/  IMAD R16, R10, 0x2, R9 ;  /* 0x000000020a107824 */ /* 0x000fe200078e0209 */
[----:B------:R-:W-:Y:S01]  /*7350*/  STL [R1+0x11c8], R15 ;  /* 0x0011c80f01007387 */ /* 0x000fe20000100800 */
[--C-:B------:R-:W-:Y:S01]  /*7360*/  @!P4 IMAD.IADD R22, R22, 0x1, -R13.reuse ;  /* 0x000000011616c824 */ /* 0x100fe200078e0a0d */
[----:B------:R-:W-:Y:S01]  /*7370*/  ISETP.GE.AND P4, PT, R11, RZ, PT ;  /* 0x000000ff0b00720c */ /* 0x000fe20003f86270 */
[----:B------:R-:W-:Y:S01]  /*7380*/  IMAD R11, R10, 0x2, R16 ;  /* 0x000000020a0b7824 */ /* 0x000fe200078e0210 */
[----:B------:R-:W-:Y:S01]  /*7390*/  STL [R1+0x11cc], R18 ;  /* 0x0011cc1201007387 */ /* 0x000fe20000100800 */
[--C-:B------:R-:W-:Y:S01]  /*73a0*/  @!P5 IMAD.IADD R23, R23, 0x1, -R13.reuse ;  /* 0x000000011717d824 */ /* 0x100fe200078e0a0d */
[----:B------:R-:W-:Y:S01]  /*73b0*/  ISETP.GE.AND P5, PT, R28, RZ, PT ;  /* 0x000000ff1c00720c */ /* 0x000fe20003fa6270 */
[--C-:B------:R-:W-:Y:S01]  /*73c0*/  @!P2 IMAD.IADD R24, R24, 0x1, -R13.reuse ;  /* 0x000000011818a824 */ /* 0x100fe200078e0a0d */
[----:B------:R-:W-:Y:S01]  /*73d0*/  STL [R1+0x11d0], R2 ;  /* 0x0011d00201007387 */ /* 0x000fe20000100800 */
[--C-:B------:R-:W-:Y:S01]  /*73e0*/  @!P6 IMAD.IADD R25, R25, 0x1, -R13.reuse ;  /* 0x000000011919e824 */ /* 0x100fe200078e0a0d */
[----:B------:R-:W-:Y:S01]  /*73f0*/  ISETP.GE.AND P2, PT, R20, RZ, PT ;  /* 0x000000ff1400720c */ /* 0x000fe20003f46270 */
[----:B------:R-:W-:Y:S01]  /*7400*/  @!P0 IMAD.IADD R26, R26, 0x1, -R13 ;  /* 0x000000011a1a8824 */ /* 0x000fe200078e0a0d */
[----:B------:R-:W-:Y:S01]  /*7410*/  STL [R1+0x11d4], R8 ;  /* 0x0011d40801007387 */ /* 0x000fe20000100800 */
[----:B------:R-:W-:Y:S01]  /*7420*/  IMAD R13, R10, 0x2, R11 ;  /* 0x000000020a0d7824 */ /* 0x000fe200078e020b */
[----:B------:R-:W-:-:S02]  /*7430*/  ISETP.GE.AND P6, PT, R27, RZ, PT ;  /* 0x000000ff1b00720c */ /* 0x000fc40003fc6270 */
[----:B------:R-:W-:Y:S01]  /*7440*/  STL [R1+0x11d8], R9 ;  /* 0x0011d80901007387 */ /* 0x000fe20000100800 */
[----:B------:R-:W-:Y:S01]  /*7450*/  @!P1 IMAD.MOV R21, RZ, RZ, -R21 ;  /* 0x000000ffff159224 */ /* 0x000fe200078e0a15 */
[----:B------:R-:W-:Y:S02]  /*7460*/  ISETP.NE.AND P0, PT, R3, RZ, PT ;  /* 0x000000ff0300720c */ /* 0x000fe40003f05270 */
[----:B------:R-:W-:Y:S01]  /*7470*/  STL [R1+0x11dc], R16 ;  /* 0x0011dc1001007387 */ /* 0x000fe20000100800 */
[----:B------:R-:W-:Y:S01]  /*7480*/  IMAD R20, R10, 0x2, R13 ;  /* 0x000000020a147824 */ /* 0x000fe200078e020d */
[----:B------:R-:W-:Y:S02]  /*7490*/  LOP3.LUT R3, RZ, R3, RZ, 0x33, !PT ;  /* 0x00000003ff037212 */ /* 0x000fe400078e33ff */
[----:B------:R0:W-:Y:S04]  /*74a0*/  STL [R1+0x11e0], R11 ;  /* 0x0011e00b01007387 */ /* 0x0001e80000100800 */
[----:B0-----:R-:W2:Y:S04]  /*74b0*/  LDL.LU R11, [R1+0x1c8] ;  /* 0x0001c800010b7983 */ /* 0x001ea80000300800 */
[----:B------:R-:W3:Y:S04]  /*74c0*/  LDL.LU R16, [R1+0x1c4] ;  /* 0x0001c40001107983 */ /* 0x000ee80000300800 */
[----:B------:R-:W4:Y:S04]  /*74d0*/  LDL.LU R9, [R1+0x1c0] ;  /* 0x0001c00001097983 */ /* 0x000f280000300800 */
[----:B------:R-:W5:Y:S04]  /*74e0*/  LDL.LU R8, [R1+0x1bc] ;  /* 0x0001bc0001087983 */ /* 0x000f680000300800 */
        /* <DEDUP_REMOVED lines=9> */
[----:B------:R-:W2:Y:S01]  /*7580*/  LDL.LU R4, [R1+0x194] ;  /* 0x0001940001047983 */ /* 0x000ea20000300800 */
[----:B------:R-:W-:-:S03]  /*7590*/  @!P3 IMAD.MOV R22, RZ, RZ, -R22 ;  /* 0x000000ffff16b224 */ /* 0x000fc600078e0a16 */
[----:B------:R-:W5:Y:S01]  /*75a0*/  LDL.LU R12, [R1+0x190] ;  /* 0x00019000010c7983 */ /* 0x000f620000300800 */
[----:B------:R-:W-:-:S03]  /*75b0*/  IMAD R27, R10, 0x2, R20 ;  /* 0x000000020a1b7824 */ /* 0x000fc600078e0214 */
[----:B------:R-:W5:Y:S01]  /*75c0*/  LDL.LU R14, [R1+0x18c] ;  /* 0x00018c00010e7983 */ /* 0x000f620000300800 */
[----:B------:R-:W-:-:S03]  /*75d0*/  @!P4 IMAD.MOV R23, RZ, RZ, -R23 ;  /* 0x000000ffff17c224 */ /* 0x000fc600078e0a17 */
[----:B------:R0:W-:Y:S01]  /*75e0*/  STL [R1+0x11e4], R13 ;  /* 0x0011e40d01007387 */ /* 0x0001e20000100800 */
[----:B------:R-:W-:-:S03]  /*75f0*/  @!P5 IMAD.MOV R24, RZ, RZ, -R24 ;  /* 0x000000ffff18d224 */ /* 0x000fc600078e0a18 */
[----:B0-----:R-:W3:Y:S04]  /*7600*/  LDL.LU R13, [R1+0x1cc] ;  /* 0x0001cc00010d7983 */ /* 0x001ee80000300800 */
[----:B------:R0:W-:Y:S04]  /*7610*/  STL [R1+0x11e8], R20 ;  /* 0x0011e81401007387 */ /* 0x0001e80000100800 */
[----:B0-----:R-:W4:Y:S04]  /*7620*/  LDL.LU R20, [R1+0x1d0] ;  /* 0x0001d00001147983 */ /* 0x001f280000300800 */
[----:B------:R0:W-:Y:S04]  /*7630*/  STL [R1+0x11ec], R21 ;  /* 0x0011ec1501007387 */ /* 0x0001e80000100800 */
[----:B0-----:R-:W5:Y:S04]  /*7640*/  LDL.LU R21, [R1+0x1d4] ;  /* 0x0001d40001157983 */ /* 0x001f680000300800 */
[----:B------:R0:W-:Y:S04]  /*7650*/  STL [R1+0x11f0], R22 ;  /* 0x0011f01601007387 */ /* 0x0001e80000100800 */
[----:B0-----:R-:W3:Y:S04]  /*7660*/  LDL.LU R22, [R1+0x1dc] ;  /* 0x0001dc0001167983 */ /* 0x001ee80000300800 */
[----:B------:R0:W-:Y:S04]  /*7670*/  STL [R1+0x11f4], R23 ;  /* 0x0011f41701007387 */ /* 0x0001e80000100800 */
[----:B0-----:R-:W4:Y:S04]  /*7680*/  LDL.LU R23, [R1+0x1e0] ;  /* 0x0001e00001177983 */ /* 0x001f280000300800 */
[----:B------:R0:W-:Y:S04]  /*7690*/  STL [R1+0x11f8], R24 ;  /* 0x0011f81801007387 */ /* 0x0001e80000100800 */
[----:B0-----:R-:W4:Y:S01]  /*76a0*/  LDL.LU R24, [R1+0x1e4] ;  /* 0x0001e40001187983 */ /* 0x001f220000300800 */
[----:B------:R-:W-:-:S02]  /*76b0*/  @!P2 IMAD.MOV R25, RZ, RZ, -R25 ;  /* 0x000000ffff19a224 */ /* 0x000fc400078e0a19 */
[----:B------:R-:W-:Y:S02]  /*76c0*/  @!P6 IMAD.MOV R26, RZ, RZ, -R26 ;  /* 0x000000ffff1ae224 */ /* 0x000fe400078e0a1a */
[----:B------:R-:W-:Y:S01]  /*76d0*/  IMAD R28, R10, 0x2, R27 ;  /* 0x000000020a1c7824 */ /* 0x000fe200078e021b */
[----:B------:R-:W-:Y:S04]  /*76e0*/  STL [R1+0x11fc], R25 ;  /* 0x0011fc1901007387 */ /* 0x000fe80000100800 */
[----:B------:R-:W-:Y:S04]  /*76f0*/  STL [R1+0x1200], R26 ;  /* 0x0012001a01007387 */ /* 0x000fe80000100800 */
[----:B------:R-:W-:Y:S04]  /*7700*/  STL [R1+0x120c], R28 ;  /* 0x00120c1c01007387 */ /* 0x000fe80000100800 */
[----:B------:R0:W-:Y:S04]  /*7710*/  STL [R1+0x1208], R10 ;  /* 0x0012080a01007387 */ /* 0x0001e80000100800 */
[----:B------:R-:W-:Y:S01]  /*7720*/  STL [R1+0x1204], R27 ;  /* 0x0012041b01007387 */ /* 0x000fe20000100800 */
[----:B0-----:R-:W-:-:S05]  /*7730*/  SEL R10, R3, R19, !P0 ;  /* 0x00000013030a7207 */ /* 0x001fca0004000000 */
[----:B------:R3:W-:Y:S01]  /*7740*/  STL [R1+0x1d8], R10 ;  /* 0x0001d80a01007387 */ /* 0x0007e20000100800 */
[C---:B--2---:R-:W-:Y:S02]  /*7750*/  SEL R4, R3.reuse, R4, !P0 ;  /* 0x0000000403047207 */ /* 0x044fe40004000000 */
[C---:B-----5:R-:W-:Y:S02]  /*7760*/  SEL R21, R3.reuse, R21, !P0 ;  /* 0x0000001503157207 */ /* 0x060fe40004000000 */
[C---:B---3--:R-:W-:Y:S02]  /*7770*/  SEL R10, R3.reuse, R22, !P0 ;  /* 0x00000016030a7207 */ /* 0x048fe40004000000 */
[C---:B----4-:R-:W-:Y:S02]  /*7780*/  SEL R19, R3.reuse, R23, !P0 ;  /* 0x0000001703137207 */ /* 0x050fe40004000000 */
[----:B------:R-:W-:-:S05]  /*7790*/  SEL R24, R3, R24, !P0 ;  /* 0x0000001803187207 */ /* 0x000fca0004000000 */
[----:B------:R-:W-:Y:S04]  /*77a0*/  STL [R1+0x260], R24 ;  /* 0x0002601801007387 */ /* 0x000fe80000100800 */
[----:B------:R0:W-:Y:S04]  /*77b0*/  STL [R1+0x25c], R19 ;  /* 0x00025c1301007387 */ /* 0x0001e80000100800 */
[----:B------:R1:W-:Y:S04]  /*77c0*/  STL [R1+0x258], R10 ;  /* 0x0002580a01007387 */ /* 0x0003e80000100800 */
[----:B------:R-:W-:Y:S01]  /*77d0*/  STL [R1+0x254], R21 ;  /* 0x0002541501007387 */ /* 0x000fe20000100800 */
[----:B0-----:R-:W-:-:S02]  /*77e0*/  SEL R19, R3, R20, !P0 ;  /* 0x0000001403137207 */ /* 0x001fc40004000000 */
[----:B-1----:R-:W-:-:S03]  /*77f0*/  SEL R10, R3, R13, !P0 ;  /* 0x0000000d030a7207 */ /* 0x002fc60004000000 */
[----:B------:R-:W-:Y:S01]  /*7800*/  STL [R1+0x250], R19 ;  /* 0x0002501301007387 */ /* 0x000fe20000100800 */
[C---:B------:R-:W-:Y:S02]  /*7810*/  SEL R13, R3.reuse, R11, !P0 ;  /* 0x0000000b030d7207 */ /* 0x040fe40004000000 */
[C---:B------:R-:W-:Y:S01]  /*7820*/  SEL R11, R3.reuse, R16, !P0 ;  /* 0x00000010030b7207 */ /* 0x040fe20004000000 */
[----:B------:R0:W-:Y:S04]  /*7830*/  STL [R1+0x24c], R10 ;  /* 0x00024c0a01007387 */ /* 0x0001e80000100800 */
[----:B------:R-:W-:Y:S04]  /*7840*/  STL [R1+0x248], R13 ;  /* 0x0002480d01007387 */ /* 0x000fe80000100800 */
[----:B------:R-:W-:Y:S01]  /*7850*/  STL [R1+0x244], R11 ;  /* 0x0002440b01007387 */ /* 0x000fe20000100800 */
[----:B0-----:R-:W-:-:S02]  /*7860*/  SEL R10, R3, R9, !P0 ;  /* 0x00000009030a7207 */ /* 0x001fc40004000000 */
[C---:B------:R-:W-:Y:S02]  /*7870*/  SEL R9, R3.reuse, R8, !P0 ;  /* 0x0000000803097207 */ /* 0x040fe40004000000 */
[C---:B------:R-:W-:Y:S01]  /*7880*/  SEL R8, R3.reuse, R2, !P0 ;  /* 0x0000000203087207 */ /* 0x040fe20004000000 */
[----:B------:R-:W-:Y:S01]  /*7890*/  STL [R1+0x240], R10 ;  /* 0x0002400a01007387 */ /* 0x000fe20000100800 */
[----:B------:R-:W-:-:S03]  /*78a0*/  SEL R2, R3, R18, !P0 ;  /* 0x0000001203027207 */ /* 0x000fc60004000000 */
[----:B------:R0:W-:Y:S04]  /*78b0*/  STL [R1+0x23c], R9 ;  /* 0x00023c0901007387 */ /* 0x0001e80000100800 */
[----:B------:R1:W-:Y:S04]  /*78c0*/  STL [R1+0x238], R8 ;  /* 0x0002380801007387 */ /* 0x0003e80000100800 */
[----:B------:R2:W-:Y:S01]  /*78d0*/  STL [R1+0x234], R2 ;  /* 0x0002340201007387 */ /* 0x0005e20000100800 */
[C---:B0-----:R-:W-:Y:S02]  /*78e0*/  SEL R9, R3.reuse, R15, !P0 ;  /* 0x0000000f03097207 */ /* 0x041fe40004000000 */
[----:B-1----:R-:W-:-:S03]  /*78f0*/  SEL R8, R3, R7, !P0 ;  /* 0x0000000703087207 */ /* 0x002fc60004000000 */
[----:B------:R-:W-:Y:S01]  /*7900*/  STL [R1+0x230], R9 ;  /* 0x0002300901007387 */ /* 0x000fe20000100800 */
[C---:B------:R-:W-:Y:S02]  /*7910*/  SEL R7, R3.reuse, R17, !P0 ;  /* 0x0000001103077207 */ /* 0x040fe40004000000 */
[C---:B--2---:R-:W-:Y:S01]  /*7920*/  SEL R2, R3.reuse, R6, !P0 ;  /* 0x0000000603027207 */ /* 0x044fe20004000000 */
[----:B------:R-:W-:Y:S01]  /*7930*/  STL [R1+0x22c], R8 ;  /* 0x00022c0801007387 */ /* 0x000fe20000100800 */
[C---:B------:R-:W-:Y:S02]  /*7940*/  SEL R6, R3.reuse, R0, !P0 ;  /* 0x0000000003067207 */ /* 0x040fe40004000000 */
[C---:B------:R-:W-:Y:S01]  /*7950*/  SEL R0, R3.reuse, R5, !P0 ;  /* 0x0000000503007207 */ /* 0x040fe20004000000 */
[----:B------:R0:W-:Y:S04]  /*7960*/  STL [R1+0x228], R2 ;  /* 0x0002280201007387 */ /* 0x0001e80000100800 */
[----:B------:R-:W-:Y:S04]  /*7970*/  STL [R1+0x224], R7 ;  /* 0x0002240701007387 */ /* 0x000fe80000100800 */
[----:B------:R-:W-:Y:S01]  /*7980*/  STL [R1+0x220], R6 ;  /* 0x0002200601007387 */ /* 0x000fe20000100800 */
[----:B0-----:R-:W-:-:S05]  /*7990*/  SEL R2, R3, R29, !P0 ;  /* 0x0000001d03027207 */ /* 0x001fca0004000000 */
[----:B------:R0:W-:Y:S04]  /*79a0*/  STL [R1+0x21c], R2 ;  /* 0x00021c0201007387 */ /* 0x0001e80000100800 */
[----:B------:R1:W-:Y:S04]  /*79b0*/  STL [R1+0x218], R0 ;  /* 0x0002180001007387 */ /* 0x0003e80000100800 */
[----:B------:R-:W-:Y:S01]  /*79c0*/  STL [R1+0x214], R4 ;  /* 0x0002140401007387 */ /* 0x000fe20000100800 */
[----:B0-----:R-:W-:-:S03]  /*79d0*/  SEL R2, R3, R12, !P0 ;  /* 0x0000000c03027207 */ /* 0x001fc60004000000 */
[----:B------:R-:W2:Y:S01]  /*79e0*/  LDL.LU R19, [R1+0x17c] ;  /* 0x00017c0001137983 */ /* 0x000ea20000300800 */
[----:B-1----:R-:W-:-:S03]  /*79f0*/  SEL R0, R3, R14, !P0 ;  /* 0x0000000e03007207 */ /* 0x002fc60004000000 */
[----:B------:R-:W-:Y:S04]  /*7a00*/  STL [R1+0x210], R2 ;  /* 0x0002100201007387 */ /* 0x000fe80000100800 */
[----:B--2---:R0:W-:Y:S04]  /*7a10*/  STL [R1+0x1228], R19 ;  /* 0x0012281301007387 */ /* 0x0041e80000100800 */
[----:B------:R-:W-:Y:S04]  /*7a20*/  STL [R1+0x20c], R0 ;  /* 0x00020c0001007387 */ /* 0x000fe80000100800 */
[----:B0-----:R-:W2:Y:S04]  /*7a30*/  LDL.LU R19, [R1+0x180] ;  /* 0x0001800001137983 */ /* 0x001ea80000300800 */
[----:B--2---:R0:W-:Y:S04]  /*7a40*/  STL [R1+0x122c], R19 ;  /* 0x00122c1301007387 */ /* 0x0041e80000100800 */
[----:B0-----:R-:W2:Y:S04]  /*7a50*/  LDL.LU R19, [R1+0x184] ;  /* 0x0001840001137983 */ /* 0x001ea80000300800 */
[----:B--2---:R0:W-:Y:S04]  /*7a60*/  STL [R1+0x1230], R19 ;  /* 0x0012301301007387 */ /* 0x0041e80000100800 */
[----:B0-----:R-:W2:Y:S04]  /*7a70*/  LDL.LU R19, [R1+0x188] ;  /* 0x0001880001137983 */ /* 0x001ea80000300800 */
[----:B------:R-:W3:Y:S04]  /*7a80*/  LDL.LU R27, [R1+0x178] ;  /* 0x00017800011b7983 */ /* 0x000ee80000300800 */
[----:B------:R-:W4:Y:S04]  /*7a90*/  LDL.LU R10, [R1+0x174] ;  /* 0x00017400010a7983 */ /* 0x000f280000300800 */
[----:B------:R-:W5:Y:S04]  /*7aa0*/  LDL.LU R28, [R1+0x170] ;  /* 0x00017000011c7983 */ /* 0x000f680000300800 */
[----:B------:R-:W5:Y:S04]  /*7ab0*/  LDL.LU R26, [R1+0x16c] ;  /* 0x00016c00011a7983 */ /* 0x000f680000300800 */
[----:B------:R-:W5:Y:S04]  /*7ac0*/  LDL.LU R25, [R1+0x168] ;  /* 0x0001680001197983 */ /* 0x000f680000300800 */
[----:B------:R-:W3:Y:S04]  /*7ad0*/  LDL.LU R24, [R1+0x164] ;  /* 0x0001640001187983 */ /* 0x000ee80000300800 */
        /* <DEDUP_REMOVED lines=20> */
[----:B------:R-:W5:Y:S01]  /*7c20*/  LDL.LU R14, [R1+0x110] ;  /* 0x00011000010e7983 */ /* 0x000f620000300800 */
[----:B--2---:R-:W-:-:S05]  /*7c30*/  SEL R19, R3, R19, !P0 ;  /* 0x0000001303137207 */ /* 0x004fca0004000000 */
[----:B------:R0:W-:Y:S04]  /*7c40*/  STL [R1+0x208], R19 ;  /* 0x0002081301007387 */ /* 0x0001e80000100800 */
[----:B0-----:R-:W2:Y:S02]  /*7c50*/  LDL.LU R19, [R1+0x1230] ;  /* 0x0012300001137983 */ /* 0x001ea40000300800 */
[----:B--2---:R-:W-:-:S05]  /*7c60*/  SEL R19, R3, R19, !P0 ;  /* 0x0000001303137207 */ /* 0x004fca0004000000 */
[----:B------:R0:W-:Y:S04]  /*7c70*/  STL [R1+0x204], R19 ;  /* 0x0002041301007387 */ /* 0x0001e80000100800 */
[----:B0-----:R-:W2:Y:S02]  /*7c80*/  LDL.LU R19, [R1+0x122c] ;  /* 0x00122c0001137983 */ /* 0x001ea40000300800 */
[----:B--2---:R-:W-:-:S05]  /*7c90*/  SEL R19, R3, R19, !P0 ;  /* 0x0000001303137207 */ /* 0x004fca0004000000 */
[----:B------:R0:W-:Y:S04]  /*7ca0*/  STL [R1+0x200], R19 ;  /* 0x0002001301007387 */ /* 0x0001e80000100800 */
[----:B0-----:R-:W2:Y:S01]  /*7cb0*/  LDL.LU R19, [R1+0x1228] ;  /* 0x0012280001137983 */ /* 0x001ea20000300800 */
[C---:B----4-:R-:W-:Y:S02]  /*7cc0*/  SEL R10, R3.reuse, R10, !P0 ;  /* 0x0000000a030a7207 */ /* 0x050fe40004000000 */
[C---:B---3--:R-:W-:Y:S02]  /*7cd0*/  SEL R24, R3.reuse, R24, !P0 ;  /* 0x0000001803187207 */ /* 0x048fe40004000000 */
[C---:B-----5:R-:W-:Y:S02]  /*7ce0*/  SEL R21, R3.reuse, R21, !P0 ;  /* 0x0000001503157207 */ /* 0x060fe40004000000 */
[----:B------:R-:W-:-:S02]  /*7cf0*/  SEL R4, R3, R4, !P0 ;  /* 0x0000000403047207 */ /* 0x000fc40004000000 */
[----:B--2---:R-:W-:-:S05]  /*7d00*/  SEL R19, R3, R19, !P0 ;  /* 0x0000001303137207 */ /* 0x004fca0004000000 */
[----:B------:R0:W-:Y:S02]  /*7d10*/  STL [R1+0x1fc], R19 ;  /* 0x0001fc1301007387 */ /* 0x0001e40000100800 */
[C---:B0-----:R-:W-:Y:S02]  /*7d20*/  SEL R19, R3.reuse, R27, !P0 ;  /* 0x0000001b03137207 */ /* 0x041fe40004000000 */
[----:B------:R-:W-:-:S03]  /*7d30*/  SEL R27, R3, R28, !P0 ;  /* 0x0000001c031b7207 */ /* 0x000fc60004000000 */
[----:B------:R0:W-:Y:S04]  /*7d40*/  STL [R1+0x1f8], R19 ;  /* 0x0001f81301007387 */ /* 0x0001e80000100800 */
[----:B------:R1:W-:Y:S01]  /*7d50*/  STL [R1+0x1f4], R10 ;  /* 0x0001f40a01007387 */ /* 0x0003e20000100800 */
[----:B0-----:R-:W-:-:S03]  /*7d60*/  SEL R19, R3, R26, !P0 ;  /* 0x0000001a03137207 */ /* 0x001fc60004000000 */
[----:B------:R-:W-:Y:S01]  /*7d70*/  STL [R1+0x1ec], R27 ;  /* 0x0001ec1b01007387 */ /* 0x000fe20000100800 */
[----:B-1----:R-:W-:-:S03]  /*7d80*/  SEL R10, R3, R25, !P0 ;  /* 0x00000019030a7207 */ /* 0x002fc60004000000 */
        /* <DEDUP_REMOVED lines=10> */
[----:B------:R-:W-:Y:S01]  /*7e30*/  STL [R1+0x1cc], R19 ;  /* 0x0001cc1301007387 */ /* 0x000fe20000100800 */
[C---:B------:R-:W-:Y:S02]  /*7e40*/  SEL R13, R3.reuse, R11, !P0 ;  /* 0x0000000b030d7207 */ /* 0x040fe40004000000 */
[C---:B------:R-:W-:Y:S01]  /*7e50*/  SEL R11, R3.reuse, R16, !P0 ;  /* 0x00000010030b7207 */ /* 0x040fe20004000000 */
[----:B------:R0:W-:Y:S04]  /*7e60*/  STL [R1+0x1c8], R10 ;  /* 0x0001c80a01007387 */ /* 0x0001e80000100800 */
[----:B------:R-:W-:Y:S01]  /*7e70*/  STL [R1+0x1c4], R13 ;  /* 0x0001c40d01007387 */ /* 0x000fe20000100800 */
[C---:B0-----:R-:W-:Y:S02]  /*7e80*/  SEL R10, R3.reuse, R9, !P0 ;  /* 0x00000009030a7207 */ /* 0x041fe40004000000 */
[----:B------:R-:W-:-:S02]  /*7e90*/  SEL R9, R3, R8, !P0 ;  /* 0x0000000803097207 */ /* 0x000fc40004000000 */
[C---:B------:R-:W-:Y:S01]  /*7ea0*/  SEL R8, R3.reuse, R2, !P0 ;  /* 0x0000000203087207 */ /* 0x040fe20004000000 */
[----:B------:R-:W-:Y:S01]  /*7eb0*/  STL [R1+0x1c0], R11 ;  /* 0x0001c00b01007387 */ /* 0x000fe20000100800 */
[----:B------:R-:W-:-:S03]  /*7ec0*/  SEL R2, R3, R18, !P0 ;  /* 0x0000001203027207 */ /* 0x000fc60004000000 */
[----:B------:R-:W-:Y:S04]  /*7ed0*/  STL [R1+0x1bc], R10 ;  /* 0x0001bc0a01007387 */ /* 0x000fe80000100800 */
[----:B------:R0:W-:Y:S04]  /*7ee0*/  STL [R1+0x14c], R9 ;  /* 0x00014c0901007387 */ /* 0x0001e80000100800 */
[----:B------:R1:W-:Y:S04]  /*7ef0*/  STL [R1+0x160], R8 ;  /* 0x0001600801007387 */ /* 0x0003e80000100800 */
[----:B------:R2:W-:Y:S01]  /*7f00*/  STL [R1+0x170], R2 ;  /* 0x0001700201007387 */ /* 0x0005e20000100800 */
[----:B0-----:R-:W-:-:S02]  /*7f10*/  SEL R9, R3, R15, !P0 ;  /* 0x0000000f03097207 */ /* 0x001fc40004000000 */
[----:B-1----:R-:W-:-:S03]  /*7f20*/  SEL R8, R3, R7, !P0 ;  /* 0x0000000703087207 */ /* 0x002fc60004000000 */
[----:B------:R-:W-:Y:S01]  /*7f30*/  STL [R1+0x188], R9 ;  /* 0x0001880901007387 */ /* 0x000fe20000100800 */
[----:B--2---:R-:W-:-:S03]  /*7f40*/  SEL R2, R3, R6, !P0 ;  /* 0x0000000603027207 */ /* 0x004fc60004000000 */
[----:B------:R-:W-:Y:S01]  /*7f50*/  STL [R1+0x194], R8 ;  /* 0x0001940801007387 */ /* 0x000fe20000100800 */
[C---:B------:R-:W-:Y:S02]  /*7f60*/  SEL R7, R3.reuse, R17, !P0 ;  /* 0x0000001103077207 */ /* 0x040fe40004000000 */
[C---:B------:R-:W-:Y:S01]  /*7f70*/  SEL R6, R3.reuse, R0, !P0 ;  /* 0x0000000003067207 */ /* 0x040fe20004000000 */
[----:B------:R0:W-:Y:S01]  /*7f80*/  STL [R1+0x1a8], R2 ;  /* 0x0001a80201007387 */ /* 0x0001e20000100800 */
[----:B------:R-:W-:-:S03]  /*7f90*/  SEL R0, R3, R5, !P0 ;  /* 0x0000000503007207 */ /* 0x000fc60004000000 */
[----:B------:R-:W-:Y:S01]  /*7fa0*/  STL [R1+0x1b8], R7 ;  /* 0x0001b80701007387 */ /* 0x000fe20000100800 */
[----:B0-----:R-:W-:-:S03]  /*7fb0*/  SEL R2, R3, R29, !P0 ;  /* 0x0000001d03027207 */ /* 0x001fc60004000000 */
[----:B------:R-:W-:Y:S04]  /*7fc0*/  STL [R1+0x1b4], R6 ;  /* 0x0001b40601007387 */ /* 0x000fe80000100800 */
[----:B------:R0:W-:Y:S04]  /*7fd0*/  STL [R1+0x1b0], R2 ;  /* 0x0001b00201007387 */ /* 0x0001e80000100800 */
[----:B------:R1:W-:Y:S04]  /*7fe0*/  STL [R1+0x1ac], R0 ;  /* 0x0001ac0001007387 */ /* 0x0003e80000100800 */
[----:B------:R-:W-:Y:S04]  /*7ff0*/  STL [R1+0x1a4], R4 ;  /* 0x0001a40401007387 */ /* 0x000fe80000100800 */
[----:B------:R-:W2:Y:S01]  /*8000*/  LDL.LU R19, [R1+0x100] ;  /* 0x0001000001137983 */ /* 0x000ea20000300800 */
[----:B0-----:R-:W-:-:S02]  /*8010*/  SEL R2, R3, R12, !P0 ;  /* 0x0000000c03027207 */ /* 0x001fc40004000000 */
        /* <DEDUP_REMOVED lines=144> */
[C---:B---3--:R-:W-:Y:S02]  /*8920*/  SEL R10, R3.reuse, R10, !P0 ;  /* 0x0000000a030a7207 */ /* 0x048fe40004000000 */
[C---:B----4-:R-:W-:Y:S02]  /*8930*/  SEL R27, R3.reuse, R27, !P0 ;  /* 0x0000001b031b7207 */ /* 0x050fe40004000000 */
[C---:B-----5:R-:W-:Y:S02]  /*8940*/  SEL R26, R3.reuse, R26, !P0 ;  /* 0x0000001a031a7207 */ /* 0x060fe40004000000 */
[----:B------:R-:W-:-:S02]  /*8950*/  SEL R25, R3, R25, !P0 ;  /* 0x0000001903197207 */ /* 0x000fc40004000000 */
[C---:B------:R-:W-:Y:S02]  /*8960*/  SEL R24, R3.reuse, R24, !P0 ;  /* 0x0000001803187207 */ /* 0x040fe40004000000 */
[C---:B------:R-:W-:Y:S02]  /*8970*/  SEL R23, R3.reuse, R23, !P0 ;  /* 0x0000001703177207 */ /* 0x040fe40004000000 */
[C---:B------:R-:W-:Y:S02]  /*8980*/  SEL R22, R3.reuse, R22, !P0 ;  /* 0x0000001603167207 */ /* 0x040fe40004000000 */
[C---:B------:R-:W-:Y:S02]  /*8990*/  SEL R21, R3.reuse, R21, !P0 ;  /* 0x0000001503157207 */ /* 0x040fe40004000000 */
[C---:B------:R-:W-:Y:S02]  /*89a0*/  SEL R20, R3.reuse, R20, !P0 ;  /* 0x0000001403147207 */ /* 0x040fe40004000000 */
        /* <DEDUP_REMOVED lines=17> */
[----:B--2---:R-:W-:-:S05]  /*8ac0*/  SEL R28, R3, R28, !P0 ;  /* 0x0000001c031c7207 */ /* 0x004fca0004000000 */
[----:B------:R0:W-:Y:S04]  /*8ad0*/  STL [R1+0xe8], R28 ;  /* 0x0000e81c01007387 */ /* 0x0001e80000100800 */
[----:B0-----:R-:W2:Y:S04]  /*8ae0*/  LDL.LU R28, [R1+0x120c] ;  /* 0x00120c00011c7983 */ /* 0x001ea80000300800 */
[----:B------:R0:W-:Y:S04]  /*8af0*/  STL [R1+0xe4], R10 ;  /* 0x0000e40a01007387 */ /* 0x0001e80000100800 */
[----:B0-----:R-:W3:Y:S04]  /*8b00*/  LDL.LU R10, [R1+0x1208] ;  /* 0x00120800010a7983 */ /* 0x001ee80000300800 */
[----:B------:R0:W-:Y:S04]  /*8b10*/  STL [R1+0xe0], R27 ;  /* 0x0000e01b01007387 */ /* 0x0001e80000100800 */
[----:B0-----:R-:W4:Y:S04]  /*8b20*/  LDL.LU R27, [R1+0x1204] ;  /* 0x00120400011b7983 */ /* 0x001f280000300800 */
[----:B------:R0:W-:Y:S04]  /*8b30*/  STL [R1+0xdc], R26 ;  /* 0x0000dc1a01007387 */ /* 0x0001e80000100800 */
[----:B0-----:R-:W5:Y:S04]  /*8b40*/  LDL.LU R26, [R1+0x1200] ;  /* 0x00120000011a7983 */ /* 0x001f680000300800 */
        /* <DEDUP_REMOVED lines=23> */
[----:B0-----:R-:W4:Y:S04]  /*8cc0*/  LDL.LU R2, [R1+0x11d0] ;  /* 0x0011d00001027983 */ /* 0x001f280000300800 */
[----:B------:R0:W-:Y:S04]  /*8cd0*/  STL [R1+0x98], R18 ;  /* 0x0000981201007387 */ /* 0x0001e80000100800 */
[----:B0-----:R-:W3:Y:S04]  /*8ce0*/  LDL.LU R18, [R1+0x11cc] ;  /* 0x0011cc0001127983 */ /* 0x001ee80000300800 */
[----:B------:R0:W-:Y:S04]  /*8cf0*/  STL [R1+0x94], R15 ;  /* 0x0000940f01007387 */ /* 0x0001e80000100800 */
[----:B0-----:R-:W5:Y:S04]  /*8d00*/  LDL.LU R15, [R1+0x11c8] ;  /* 0x0011c800010f7983 */ /* 0x001f680000300800 */
[----:B------:R0:W-:Y:S04]  /*8d10*/  STL [R1+0x90], R7 ;  /* 0x0000900701007387 */ /* 0x0001e80000100800 */
[----:B0-----:R-:W3:Y:S04]  /*8d20*/  LDL.LU R7, [R1+0x11c4] ;  /* 0x0011c40001077983 */ /* 0x001ee80000300800 */
[----:B------:R0:W-:Y:S04]  /*8d30*/  STL [R1+0x8c], R6 ;  /* 0x00008c0601007387 */ /* 0x0001e80000100800 */
[----:B0-----:R-:W3:Y:S04]  /*8d40*/  LDL.LU R6, [R1+0x11c0] ;  /* 0x0011c00001067983 */ /* 0x001ee80000300800 */
[----:B------:R0:W-:Y:S04]  /*8d50*/  STL [R1+0x88], R17 ;  /* 0x0000881101007387 */ /* 0x0001e80000100800 */
[----:B0-----:R-:W3:Y:S04]  /*8d60*/  LDL.LU R17, [R1+0x11bc] ;  /* 0x0011bc0001117983 */ /* 0x001ee80000300800 */
[----:B------:R0:W-:Y:S04]  /*8d70*/  STL [R1+0x80], R0 ;  /* 0x0000800001007387 */ /* 0x0001e80000100800 */
[----:B0-----:R-:W2:Y:S04]  /*8d80*/  LDL.LU R0, [R1+0x11b8] ;  /* 0x0011b80001007983 */ /* 0x001ea80000300800 */
[----:B------:R0:W-:Y:S04]  /*8d90*/  STL [R1+0x7c], R29 ;  /* 0x00007c1d01007387 */ /* 0x0001e80000100800 */
[----:B0-----:R-:W4:Y:S04]  /*8da0*/  LDL.LU R29, [R1+0x11b4] ;  /* 0x0011b400011d7983 */ /* 0x001f280000300800 */
[----:B------:R0:W-:Y:S04]  /*8db0*/  STL [R1+0x78], R5 ;  /* 0x0000780501007387 */ /* 0x0001e80000100800 */
[----:B0-----:R-:W3:Y:S04]  /*8dc0*/  LDL.LU R5, [R1+0x11b0] ;  /* 0x0011b00001057983 */ /* 0x001ee80000300800 */
[----:B------:R0:W-:Y:S04]  /*8dd0*/  STL [R1+0x70], R4 ;  /* 0x0000700401007387 */ /* 0x0001e80000100800 */
[----:B0-----:R-:W3:Y:S04]  /*8de0*/  LDL.LU R4, [R1+0x11ac] ;  /* 0x0011ac0001047983 */ /* 0x001ee80000300800 */
[----:B------:R0:W-:Y:S04]  /*8df0*/  STL [R1+0x6c], R12 ;  /* 0x00006c0c01007387 */ /* 0x0001e80000100800 */
[----:B0-----:R-:W5:Y:S04]  /*8e00*/  LDL.LU R12, [R1+0x11a8] ;  /* 0x0011a800010c7983 */ /* 0x001f680000300800 */
[----:B------:R0:W-:Y:S04]  /*8e10*/  STL [R1+0x68], R14 ;  /* 0x0000680e01007387 */ /* 0x0001e80000100800 */
[----:B0-----:R-:W2:Y:S01]  /*8e20*/  LDL.LU R14, [R1+0x11a4] ;  /* 0x0011a400010e7983 */ /* 0x001ea20000300800 */
[----:B------:R-:W-:-:S05]  /*8e30*/  SEL R19, R3, R19, !P0 ;  /* 0x0000001303137207 */ /* 0x000fca0004000000 */
[----:B------:R2:W-:Y:S02]  /*8e40*/  STL [R1+0x64], R19 ;  /* 0x0000641301007387 */ /* 0x0005e40000100800 */
[C---:B--2---:R-:W-:Y:S02]  /*8e50*/  SEL R19, R3.reuse, R14, !P0 ;  /* 0x0000000e03137207 */ /* 0x044fe40004000000 */
[----:B------:R-:W2:Y:S04]  /*8e60*/  LDL.LU R14, [R1+0x11a0] ;  /* 0x0011a000010e7983 */ /* 0x000ea80000300800 */
[----:B------:R5:W-:Y:S02]  /*8e70*/  STL [R1+0x5c], R19 ;  /* 0x00005c1301007387 */ /* 0x000be40000100800 */
[----:B-----5:R-:W-:-:S02]  /*8e80*/  SEL R19, R3, R12, !P0 ;  /* 0x0000000c03137207 */ /* 0x020fc40004000000 */
[----:B------:R-:W5:Y:S01]  /*8e90*/  LDL.LU R12, [R1+0x119c] ;  /* 0x00119c00010c7983 */ /* 0x000f620000300800 */
[----:B----4-:R-:W-:-:S03]  /*8ea0*/  SEL R29, R3, R29, !P0 ;  /* 0x0000001d031d7207 */ /* 0x010fc60004000000 */
[----:B------:R0:W-:Y:S04]  /*8eb0*/  STL [R1+0x58], R19 ;  /* 0x0000581301007387 */ /* 0x0001e80000100800 */
[----:B------:R1:W-:Y:S01]  /*8ec0*/  STL [R1+0x54], R29 ;  /* 0x0000541d01007387 */ /* 0x0003e20000100800 */
[C---:B0-----:R-:W-:Y:S02]  /*8ed0*/  SEL R19, R3.reuse, R0, !P0 ;  /* 0x0000000003137207 */ /* 0x041fe40004000000 */
[----:B-1----:R-:W-:-:S03]  /*8ee0*/  SEL R29, R3, R15, !P0 ;  /* 0x0000000f031d7207 */ /* 0x002fc60004000000 */
[----:B------:R0:W-:Y:S04]  /*8ef0*/  STL [R1+0x44], R19 ;  /* 0x0000441301007387 */ /* 0x0001e80000100800 */
[----:B------:R-:W-:Y:S01]  /*8f00*/  STL [R1+0x40], R29 ;  /* 0x0000401d01007387 */ /* 0x000fe20000100800 */
[----:B0-----:R-:W-:-:S05]  /*8f10*/  SEL R19, R3, R2, !P0 ;  /* 0x0000000203137207 */ /* 0x001fca0004000000 */
[----:B------:R0:W-:Y:S02]  /*8f20*/  STL [R1+0x38], R19 ;  /* 0x0000381301007387 */ /* 0x0001e40000100800 */
[----:B0-----:R-:W0:Y:S01]  /*8f30*/  S2R R19, SR_TID.X ;  /* 0x0000000000137919 */ /* 0x001e220000002100 */
[----:B------:R-:W1:Y:S01]  /*8f40*/  S2R R29, SR_TID.X ;  /* 0x00000000001d7919 */ /* 0x000e620000002100 */
[C---:B------:R-:W-:Y:S02]  /*8f50*/  SEL R15, R3.reuse, R21, !P0 ;  /* 0x00000015030f7207 */ /* 0x040fe40004000000 */
[----:B------:R-:W-:-:S03]  /*8f60*/  SEL R21, R3, R22, !P0 ;  /* 0x0000001603157207 */ /* 0x000fc60004000000 */
[----:B------:R4:W-:Y:S02]  /*8f70*/  STL [R1+0x30], R15 ;  /* 0x0000300f01007387 */ /* 0x0009e40000100800 */
[----:B----4-:R-:W-:Y:S02]  /*8f80*/  SEL R15, R3, R23, !P0 ;  /* 0x00000017030f7207 */ /* 0x010fe40004000000 */
[----:B0-----:R-:W-:-:S04]  /*8f90*/  SHF.R.U32.HI R19, RZ, 0x5, R19 ;  /* 0x00000005ff137819 */ /* 0x001fc80000011613 */
[----:B------:R-:W-:-:S05]  /*8fa0*/  SGXT.U32 R19, R19, 0x1 ;  /* 0x000000011313781a */ /* 0x000fca0000000000 */
[----:B------:R-:W-:Y:S01]  /*8fb0*/  IMAD.WIDE R22, R19, UR4, RZ ;  /* 0x0000000413167c25 */ /* 0x000fe2000f8e02ff */
[----:B------:R-:W-:Y:S01]  /*8fc0*/  STL [R1+0x28], R21 ;  /* 0x0000281501007387 */ /* 0x000fe20000100800 */
[----:B------:R-:W0:Y:S01]  /*8fd0*/  LDC R19, c[0x0][0x23c] ;  /* 0x00008f00ff137b82 */ /* 0x000e220000000800 */
[----:B-1----:R-:W-:Y:S01]  /*8fe0*/  LOP3.LUT R29, R29, 0x3f, RZ, 0xc0, !PT ;  /* 0x0000003f1d1d7812 */ /* 0x002fe200078ec0ff */
[----:B------:R-:W-:Y:S01]  /*8ff0*/  ULDC.64 UR4, c[0x0][0x218] ;  /* 0x0000860000047ab9 */ /* 0x000fe20000000a00 */
[----:B------:R3:W-:Y:S01]  /*9000*/  STL [R1+0x20], R15 ;  /* 0x0000200f01007387 */ /* 0x0007e20000100800 */
[C---:B------:R-:W-:Y:S02]  /*9010*/  SEL R25, R3.reuse, R25, !P0 ;  /* 0x0000001903197207 */ /* 0x040fe40004000000 */
[----:B---3--:R-:W-:-:S05]  /*9020*/  SEL R15, R3, R24, !P0 ;  /* 0x00000018030f7207 */ /* 0x008fca0004000000 */
[----:B------:R-:W-:Y:S01]  /*9030*/  STL [R1+0x14], R15 ;  /* 0x0000140f01007387 */ /* 0x000fe20000100800 */
[----:B0-----:R-:W-:-:S04]  /*9040*/  IMAD R21, R29, R19, RZ ;  /* 0x000000131d157224 */ /* 0x001fc800078e02ff */
[----:B------:R-:W-:Y:S01]  /*9050*/  IMAD R29, R19, 0x40, R21 ;  /* 0x00000040131d7824 */ /* 0x000fe200078e0215 */
[----:B-----5:R-:W-:-:S05]  /*9060*/  IADD3 R24, P1, R22, R12, RZ ;  /* 0x0000000c16187210 */ /* 0x020fca0007f3e0ff */
[----:B------:R0:W-:Y:S01]  /*9070*/  STL [R1+0x1060], R24 ;  /* 0x0010601801007387 */ /* 0x0001e20000100800 */
[----:B--2---:R-:W-:Y:S01]  /*9080*/  IMAD.X R22, R23, 0x1, R14, P1 ;  /* 0x0000000117167824 */ /* 0x004fe200008e060e */
[----:B------:R-:W-:Y:S02]  /*9090*/  IADD3 R21, P1, R21, UR4, RZ ;  /* 0x0000000415157c10 */ /* 0x000fe4000ff3e0ff */
[----:B------:R-:W-:Y:S01]  /*90a0*/  STL [R1+0xc], R25 ;  /* 0x00000c1901007387 */ /* 0x000fe20000100800 */
[----:B0-----:R-:W-:-:S05]  /*90b0*/  SEL R24, R3, R26, !P0 ;  /* 0x0000001a03187207 */ /* 0x001fca0004000000 */
[----:B------:R-:W-:Y:S04]  /*90c0*/  STL [R1+0x4], R24 ;  /* 0x0000041801007387 */ /* 0x000fe80000100800 */
[----:B------:R-:W-:Y:S04]  /*90d0*/  STL [R1+0x105c], R22 ;  /* 0x00105c1601007387 */ /* 0x000fe80000100800 */
[----:B------:R0:W-:Y:S04]  /*90e0*/  STL [R1+0x10ac], R21 ;  /* 0x0010ac1501007387 */ /* 0x0001e80000100800 */
[----:B0-----:R-:W2:Y:S01]  /*90f0*/  LDL.LU R21, [R1+0x2c] ;  /* 0x00002c0001157983 */ /* 0x001ea20000300800 */
[----:B------:R-:W0:Y:S01]  /*9100*/  S2R R23, SR_TID.X ;  /* 0x0000000000177919 */ /* 0x000e220000002100 */
[----:B------:R-:W-:Y:S01]  /*9110*/  IADD3 R22, P0, R29, UR4, RZ ;  /* 0x000000041d167c10 */ /* 0x000fe2000ff1e0ff */
[----:B------:R-:W-:-:S04]  /*9120*/  ULDC UR4, c[0x0][0x238] ;  /* 0x00008e0000047ab9 */ /* 0x000fc80000000800 */
[----:B------:R1:W-:Y:S01]  /*9130*/  STL [R1+0x10b0], R22 ;  /* 0x0010b01601007387 */ /* 0x0003e20000100800 */
[----:B0-----:R-:W-:-:S04]  /*9140*/  SHF.R.U32.HI R23, RZ, 0x5, R23 ;  /* 0x00000005ff177819 */ /* 0x001fc80000011617 */
[----:B------:R-:W-:-:S04]  /*9150*/  SGXT.U32 R23, R23, 0x1 ;  /* 0x000000011717781a */ /* 0x000fc80000000000 */
[C---:B-1----:R-:W-:Y:S02]  /*9160*/  LOP3.LUT R22, R23.reuse, 0x7e, RZ, 0xfc, !PT ;  /* 0x0000007e17167812 */ /* 0x042fe400078efcff */
[C---:B------:R-:W-:Y:S02]  /*9170*/  LOP3.LUT R25, R23.reuse, 0x7e, RZ, 0xfc, !PT ;  /* 0x0000007e17197812 */ /* 0x040fe400078efcff */
[----:B------:R-:W-:Y:S01]  /*9180*/  LOP3.LUT R26, R23, 0x7e, RZ, 0xfc, !PT ;  /* 0x0000007e171a7812 */ /* 0x000fe200078efcff */
[----:B------:R-:W-:Y:S01]  /*9190*/  IMAD R22, R22, UR4, RZ ;  /* 0x0000000416167c24 */ /* 0x000fe2000f8e02ff */
[----:B------:R-:W-:Y:S01]  /*91a0*/  ULDC UR4, c[0x0][0x240] ;  /* 0x0000900000047ab9 */ /* 0x000fe20000000800 */
[----:B------:R-:W-:Y:S01]  /*91b0*/  IMAD R25, R25, UR7, RZ ;  /* 0x0000000719197c24 */ /* 0x000fe2000f8e02ff */
[----:B------:R-:W-:Y:S01]  /*91c0*/  ULDC UR7, c[0x0][0x230] ;  /* 0x00008c0000077ab9 */ /* 0x000fe20000000800 */
[----:B------:R-:W-:Y:S01]  /*91d0*/  IMAD R26, R26, UR6, RZ ;  /* 0x000000061a1a7c24 */ /* 0x000fe2000f8e02ff */
[----:B------:R-:W-:Y:S01]  /*91e0*/  IADD3 R24, P4, R22, R12, RZ ;  /* 0x0000000c16187210 */ /* 0x000fe20007f9e0ff */
[----:B------:R-:W-:-:S02]  /*91f0*/  IMAD R25, R10, 0x2, R25 ;  /* 0x000000020a197824 */ /* 0x000fc400078e0219 */
[C---:B------:R-:W-:Y:S02]  /*9200*/  IMAD R26, R10.reuse, 0x2, R26 ;  /* 0x000000020a1a7824 */ /* 0x040fe400078e021a */
[----:B------:R0:W-:Y:S02]  /*9210*/  STL [R1+0x1048], R24 ;  /* 0x0010481801007387 */ /* 0x0001e40000100800 */
[----:B------:R-:W-:Y:S01]  /*9220*/  IMAD R26, R10, 0x2, R26 ;  /* 0x000000020a1a7824 */ /* 0x000fe200078e021a */
[----:B0-----:R-:W-:-:S05]  /*9230*/  IADD3 R24, P6, R25, R12, RZ ;  /* 0x0000000c19187210 */ /* 0x001fca0007fde0ff */
[----:B------:R0:W-:Y:S01]  /*9240*/  STL [R1+0x104c], R24 ;  /* 0x00104c1801007387 */ /* 0x0001e20000100800 */
[----:B------:R-:W-:Y:S02]  /*9250*/  LEA.HI.X.SX32 R22, R22, R14, 0x1, P4 ;  /* 0x0000000e16167211 */ /* 0x000fe400020f0eff */
[----:B0-----:R-:W-:-:S05]  /*9260*/  IADD3 R24, P3, R26, R12, RZ ;  /* 0x0000000c1a187210 */ /* 0x001fca0007f7e0ff */
[----:B------:R2:W-:Y:S01]  /*9270*/  STL [R1+0x1050], R24 ;  /* 0x0010501801007387 */ /* 0x0005e20000100800 */
[----:B------:R-:W-:Y:S01]  /*9280*/  LEA.HI.X.SX32 R26, R26, R14, 0x1, P3 ;  /* 0x0000000e1a1a7211 */ /* 0x000fe200018f0eff */
[----:B------:R-:W-:-:S04]  /*9290*/  IMAD R0, R10, 0x2, R28 ;  /* 0x000000020a007824 */ /* 0x000fc800078e021c */
[----:B------:R-:W-:-:S04]  /*92a0*/  IMAD R2, R10, 0x2, R0 ;  /* 0x000000020a027824 */ /* 0x000fc800078e0200 */
[----:B------:R-:W-:-:S04]  /*92b0*/  IMAD R15, R10, 0x2, R2 ;  /* 0x000000020a0f7824 */ /* 0x000fc800078e0202 */
[----:B------:R-:W-:-:S04]  /*92c0*/  IMAD R3, R10, 0x2, R15 ;  /* 0x000000020a037824 */ /* 0x000fc800078e020f */
[----:B------:R-:W-:-:S04]  /*92d0*/  IMAD R19, R10, 0x2, R3 ;  /* 0x000000020a137824 */ /* 0x000fc800078e0203 */
[----:B------:R-:W-:Y:S01]  /*92e0*/  IMAD R23, R10, 0x2, R19 ;  /* 0x000000020a177824 */ /* 0x000fe200078e0213 */
[----:B--2---:R-:W-:-:S05]  /*92f0*/  IADD3 R24, P2, R21, R12, RZ ;  /* 0x0000000c15187210 */ /* 0x004fca0007f5e0ff */
[----:B------:R-:W-:Y:S04]  /*9300*/  STL [R1+0x1054], R24 ;  /* 0x0010541801007387 */ /* 0x000fe80000100800 */
[----:B------:R0:W-:Y:S02]  /*9310*/  STL [R1+0x1044], R22 ;  /* 0x0010441601007387 */ /* 0x0001e40000100800 */
[----:B0-----:R-:W-:-:S05]  /*9320*/  IADD3 R22, P5, R4, R12, RZ ;  /* 0x0000000c04167210 */ /* 0x001fca0007fbe0ff */
[----:B------:R0:W-:Y:S02]  /*9330*/  STL [R1+0x1058], R22 ;  /* 0x0010581601007387 */ /* 0x0001e40000100800 */
[----:B0-----:R-:W-:-:S05]  /*9340*/  LEA.HI.X.SX32 R22, R25, R14, 0x1, P6 ;  /* 0x0000000e19167211 */ /* 0x001fca00030f0eff */
[----:B------:R0:W-:Y:S02]  /*9350*/  STL [R1+0x1034], R22 ;  /* 0x0010341601007387 */ /* 0x0001e40000100800 */
[----:B0-----:R-:W-:-:S05]  /*9360*/  IADD3 R22, P4, R5, R12, RZ ;  /* 0x0000000c05167210 */ /* 0x001fca0007f9e0ff */
[----:B------:R0:W-:Y:S04]  /*9370*/  STL [R1+0x103c], R22 ;  /* 0x00103c1601007387 */ /* 0x0001e80000100800 */
[----:B------:R-:W-:Y:S01]  /*9380*/  STL [R1+0x1038], R26 ;  /* 0x0010381a01007387 */ /* 0x000fe20000100800 */
[----:B0-----:R-:W-:-:S05]  /*9390*/  IADD3 R22, P3, R17, R12, RZ ;  /* 0x0000000c11167210 */ /* 0x001fca0007f7e0ff */
[----:B------:R0:W-:Y:S02]  /*93a0*/  STL [R1+0x1040], R22 ;  /* 0x0010401601007387 */ /* 0x0001e40000100800 */
[----:B0-----:R-:W-:Y:S02]  /*93b0*/  LEA.HI.X.SX32 R22, R21, R14, 0x1, P2 ;  /* 0x0000000e15167211 */ /* 0x001fe400010f0eff */
[----:B------:R-:W-:-:S03]  /*93c0*/  IADD3 R21, P2, R6, R12, RZ ;  /* 0x0000000c06157210 */ /* 0x000fc60007f5e0ff */
[----:B------:R0:W-:Y:S04]  /*93d0*/  STL [R1+0x102c], R22 ;  /* 0x00102c1601007387 */ /* 0x0001e80000100800 */
[----:B------:R1:W-:Y:S01]  /*93e0*/  STL [R1+0x1030], R21 ;  /* 0x0010301501007387 */ /* 0x0003e20000100800 */
[----:B0-----:R-:W-:Y:S02]  /*93f0*/  LEA.HI.X.SX32 R22, R4, R14, 0x1, P5 ;  /* 0x0000000e04167211 */ /* 0x001fe400028f0eff */
[----:B-1----:R-:W-:-:S03]  /*9400*/  IADD3 R21, P5, R7, R12, RZ ;  /* 0x0000000c07157210 */ /* 0x002fc60007fbe0ff */
[----:B------:R0:W-:Y:S04]  /*9410*/  STL [R1+0x1024], R22 ;  /* 0x0010241601007387 */ /* 0x0001e80000100800 */
[----:B------:R1:W-:Y:S01]  /*9420*/  STL [R1+0x1028], R21 ;  /* 0x0010281501007387 */ /* 0x0003e20000100800 */
[----:B0-----:R-:W-:Y:S02]  /*9430*/  LEA.HI.X.SX32 R22, R5, R14, 0x1, P4 ;  /* 0x0000000e05167211 */ /* 0x001fe400020f0eff */
[----:B-1----:R-:W-:-:S03]  /*9440*/  IADD3 R21, P4, R18, R12, RZ ;  /* 0x0000000c12157210 */ /* 0x002fc60007f9e0ff */
[----:B------:R0:W-:Y:S04]  /*9450*/  STL [R1+0x101c], R22 ;  /* 0x00101c1601007387 */ /* 0x0001e80000100800 */
[----:B------:R1:W-:Y:S01]  /*9460*/  STL [R1+0x1020], R21 ;  /* 0x0010201501007387 */ /* 0x0003e20000100800 */
[-C--:B0-----:R-:W-:Y:S02]  /*9470*/  LEA.HI.X.SX32 R22, R17, R14.reuse, 0x1, P3 ;  /* 0x0000000e11167211 */ /* 0x081fe400018f0eff */
[----:B------:R-:W-:Y:S02]  /*9480*/  LEA.HI.X.SX32 R17, R6, R14, 0x1, P2 ;  /* 0x0000000e06117211 */ /* 0x000fe400010f0eff */
[-C--:B-1----:R-:W-:Y:S01]  /*9490*/  IADD3 R21, P3, R8, R12.reuse, RZ ;  /* 0x0000000c08157210 */ /* 0x082fe20007f7e0ff */
[----:B------:R0:W-:Y:S04]  /*94a0*/  STL [R1+0x1014], R22 ;  /* 0x0010141601007387 */ /* 0x0001e80000100800 */
[----:B------:R1:W-:Y:S04]  /*94b0*/  STL [R1+0x1018], R21 ;  /* 0x0010181501007387 */ /* 0x0003e80000100800 */
[----:B------:R2:W-:Y:S01]  /*94c0*/  STL [R1+0x100c], R17 ;  /* 0x00100c1101007387 */ /* 0x0005e20000100800 */
[----:B0-----:R-:W-:-:S02]  /*94d0*/  IADD3 R22, P2, R9, R12, RZ ;  /* 0x0000000c09167210 */ /* 0x001fc40007f5e0ff */
[----:B-1----:R-:W-:-:S03]  /*94e0*/  LEA.HI.X.SX32 R21, R7, R14, 0x1, P5 ;  /* 0x0000000e07157211 */ /* 0x002fc600028f0eff */
[----:B------:R-:W-:Y:S01]  /*94f0*/  STL [R1+0x1010], R22 ;  /* 0x0010101601007387 */ /* 0x000fe20000100800 */
[----:B--2---:R-:W-:-:S03]  /*9500*/  IADD3 R17, P5, R16, R12, RZ ;  /* 0x0000000c10117210 */ /* 0x004fc60007fbe0ff */
[----:B------:R0:W-:Y:S04]  /*9510*/  STL [R1+0x1004], R21 ;  /* 0x0010041501007387 */ /* 0x0001e80000100800 */
[----:B------:R1:W-:Y:S01]  /*9520*/  STL [R1+0x1008], R17 ;  /* 0x0010081101007387 */ /* 0x0003e20000100800 */
[----:B0-----:R-:W-:Y:S02]  /*9530*/  LEA.HI.X.SX32 R21, R18, R14, 0x1, P4 ;  /* 0x0000000e12157211 */ /* 0x001fe400020f0eff */
[----:B------:R-:W-:Y:S02]  /*9540*/  IADD3 R18, P4, R11, R12, RZ ;  /* 0x0000000c0b127210 */ /* 0x000fe40007f9e0ff */
[----:B-1----:R-:W-:Y:S01]  /*9550*/  LEA.HI.X.SX32 R17, R8, R14, 0x1, P3 ;  /* 0x0000000e08117211 */ /* 0x002fe200018f0eff */
        /* <DEDUP_REMOVED lines=9> */
[-C--:B0-----:R-:W-:Y:S02]  /*95f0*/  LEA.HI.X.SX32 R18, R16, R14.reuse, 0x1, P5 ;  /* 0x0000000e10127211 */ /* 0x081fe400028f0eff */
[----:B------:R-:W-:Y:S02]  /*9600*/  LEA.HI.X.SX32 R16, R11, R14, 0x1, P4 ;  /* 0x0000000e0b107211 */ /* 0x000fe400020f0eff */
[-C--:B-1----:R-:W-:Y:S01]  /*9610*/  IADD3 R17, P5, R27, R12.reuse, RZ ;  /* 0x0000000c1b117210 */ /* 0x082fe20007fbe0ff */
[----:B------:R0:W-:Y:S04]  /*9620*/  STL [R1+0xfe4], R18 ;  /* 0x000fe41201007387 */ /* 0x0001e80000100800 */
[----:B------:R-:W-:Y:S04]  /*9630*/  STL [R1+0xfe8], R17 ;  /* 0x000fe81101007387 */ /* 0x000fe80000100800 */
[----:B------:R1:W-:Y:S01]  /*9640*/  STL [R1+0xfdc], R16 ;  /* 0x000fdc1001007387 */ /* 0x0003e20000100800 */
[----:B0-----:R-:W-:-:S02]  /*9650*/  IADD3 R18, P4, R28, R12, RZ ;  /* 0x0000000c1c127210 */ /* 0x001fc40007f9e0ff */
[----:B-1----:R-:W-:Y:S02]  /*9660*/  LEA.HI.X.SX32 R16, R13, R14, 0x1, P3 ;  /* 0x0000000e0d107211 */ /* 0x002fe400018f0eff */
[-C--:B------:R-:W-:Y:S01]  /*9670*/  IADD3 R17, P3, R0, R12.reuse, RZ ;  /* 0x0000000c00117210 */ /* 0x080fe20007f7e0ff */
[----:B------:R0:W-:Y:S04]  /*9680*/  STL [R1+0xfe0], R18 ;  /* 0x000fe01201007387 */ /* 0x0001e80000100800 */
[----:B------:R1:W-:Y:S04]  /*9690*/  STL [R1+0xfd4], R16 ;  /* 0x000fd41001007387 */ /* 0x0003e80000100800 */
[----:B------:R2:W-:Y:S01]  /*96a0*/  STL [R1+0xfd8], R17 ;  /* 0x000fd81101007387 */ /* 0x0005e20000100800 */
[----:B0-----:R-:W-:-:S02]  /*96b0*/  IADD3 R18, P6, R2, R12, RZ ;  /* 0x0000000c02127210 */ /* 0x001fc40007fde0ff */
[-C--:B-1----:R-:W-:Y:S02]  /*96c0*/  LEA.HI.X.SX32 R16, R20, R14.reuse, 0x1, P2 ;  /* 0x0000000e14107211 */ /* 0x082fe400010f0eff */
[----:B--2---:R-:W-:-:S03]  /*96d0*/  LEA.HI.X.SX32 R17, R27, R14, 0x1, P5 ;  /* 0x0000000e1b117211 */ /* 0x004fc600028f0eff */
[----:B------:R-:W-:Y:S01]  /*96e0*/  STL [R1+0xfcc], R16 ;  /* 0x000fcc1001007387 */ /* 0x000fe20000100800 */
[----:B------:R-:W-:-:S03]  /*96f0*/  IADD3 R20, P2, R15, R12, RZ ;  /* 0x0000000c0f147210 */ /* 0x000fc60007f5e0ff */
[----:B------:R0:W-:Y:S04]  /*9700*/  STL [R1+0xfd0], R18 ;  /* 0x000fd01201007387 */ /* 0x0001e80000100800 */
[----:B------:R1:W-:Y:S01]  /*9710*/  STL [R1+0xfc4], R17 ;  /* 0x000fc41101007387 */ /* 0x0003e20000100800 */
[----:B0-----:R-:W-:-:S03]  /*9720*/  LEA.HI.X.SX32 R18, R28, R14, 0x1, P4 ;  /* 0x0000000e1c127211 */ /* 0x001fc600020f0eff */
[----:B------:R-:W-:Y:S01]  /*9730*/  STL [R1+0xfc8], R20 ;  /* 0x000fc81401007387 */ /* 0x000fe20000100800 */
[----:B-1----:R-:W-:-:S03]  /*9740*/  LEA.HI.X.SX32 R17, R0, R14, 0x1, P3 ;  /* 0x0000000e00117211 */ /* 0x002fc600018f0eff */
[----:B------:R-:W-:Y:S01]  /*9750*/  STL [R1+0xfc0], R18 ;  /* 0x000fc01201007387 */ /* 0x000fe20000100800 */
[----:B------:R-:W-:-:S03]  /*9760*/  LEA.HI.X.SX32 R2, R2, R14, 0x1, P6 ;  /* 0x0000000e02027211 */ /* 0x000fc600030f0eff */
[----:B------:R0:W-:Y:S01]  /*9770*/  STL [R1+0xfbc], R17 ;  /* 0x000fbc1101007387 */ /* 0x0001e20000100800 */
[----:B------:R-:W-:-:S03]  /*9780*/  IMAD R24, R10, 0x2, R23 ;  /* 0x000000020a187824 */ /* 0x000fc600078e0217 */
[----:B------:R-:W-:Y:S01]  /*9790*/  STL [R1+0xfb0], R2 ;  /* 0x000fb00201007387 */ /* 0x000fe20000100800 */
[-C--:B0-----:R-:W-:Y:S02]  /*97a0*/  IADD3 R17, P3, R3, R12.reuse, RZ ;  /* 0x0000000c03117210 */ /* 0x081fe40007f7e0ff */
[----:B------:R-:W-:-:S03]  /*97b0*/  IADD3 R18, P4, R19, R12, RZ ;  /* 0x0000000c13127210 */ /* 0x000fc60007f9e0ff */
[----:B------:R0:W-:Y:S01]  /*97c0*/  STL [R1+0xfb4], R17 ;  /* 0x000fb41101007387 */ /* 0x0001e20000100800 */
[-C--:B------:R-:W-:Y:S01]  /*97d0*/  LEA.HI.X.SX32 R3, R3, R14.reuse, 0x1, P3 ;  /* 0x0000000e03037211 */ /* 0x080fe200018f0eff */
[----:B------:R-:W-:Y:S02]  /*97e0*/  IMAD R25, R10, 0x2, R24 ;  /* 0x000000020a197824 */ /* 0x000fe400078e0218 */
[----:B------:R1:W-:Y:S01]  /*97f0*/  STL [R1+0xfb8], R18 ;  /* 0x000fb81201007387 */ /* 0x0003e20000100800 */
[-C--:B0-----:R-:W-:Y:S02]  /*9800*/  LEA.HI.X.SX32 R17, R15, R14.reuse, 0x1, P2 ;  /* 0x0000000e0f117211 */ /* 0x081fe400010f0eff */
[----:B------:R-:W-:-:S03]  /*9810*/  LEA.HI.X.SX32 R15, R19, R14, 0x1, P4 ;  /* 0x0000000e130f7211 */ /* 0x000fc600020f0eff */
[----:B------:R-:W-:Y:S01]  /*9820*/  STL [R1+0xfac], R17 ;  /* 0x000fac1101007387 */ /* 0x000fe20000100800 */
[----:B------:R-:W-:Y:S01]  /*9830*/  IMAD R26, R10, 0x2, R25 ;  /* 0x000000020a1a7824 */ /* 0x000fe200078e0219 */
[-C--:B-1----:R-:W-:Y:S02]  /*9840*/  IADD3 R18, P3, R24, R12.reuse, RZ ;  /* 0x0000000c18127210 */ /* 0x082fe40007f7e0ff */
[----:B------:R0:W-:Y:S04]  /*9850*/  STL [R1+0xfa8], R3 ;  /* 0x000fa80301007387 */ /* 0x0001e80000100800 */
[----:B------:R1:W-:Y:S01]  /*9860*/  STL [R1+0xf98], R15 ;  /* 0x000f980f01007387 */ /* 0x0003e20000100800 */
[----:B------:R-:W-:Y:S01]  /*9870*/  IMAD R4, R10, 0x2, R26 ;  /* 0x000000020a047824 */ /* 0x000fe200078e021a */
[----:B0-----:R-:W-:-:S02]  /*9880*/  IADD3 R3, P2, R23, R12, RZ ;  /* 0x0000000c17037210 */ /* 0x001fc40007f5e0ff */
[----:B-1----:R-:W-:-:S03]  /*9890*/  IADD3 R15, P4, R25, R12, RZ ;  /* 0x0000000c190f7210 */ /* 0x002fc60007f9e0ff */
[----:B------:R-:W-:Y:S01]  /*98a0*/  STL [R1+0xf9c], R3 ;  /* 0x000f9c0301007387 */ /* 0x000fe20000100800 */
[----:B------:R-:W-:-:S03]  /*98b0*/  LEA.HI.X.SX32 R19, R23, R14, 0x1, P2 ;  /* 0x0000000e17137211 */ /* 0x000fc600010f0eff */
[----:B------:R0:W-:Y:S01]  /*98c0*/  STL [R1+0xfa0], R18 ;  /* 0x000fa01201007387 */ /* 0x0001e20000100800 */
[----:B------:R-:W-:-:S03]  /*98d0*/  IMAD R5, R10, 0x2, R4 ;  /* 0x000000020a057824 */ /* 0x000fc600078e0204 */
[----:B------:R1:W-:Y:S01]  /*98e0*/  STL [R1+0xfa4], R15 ;  /* 0x000fa40f01007387 */ /* 0x0003e20000100800 */
[----:B0-----:R-:W-:-:S03]  /*98f0*/  LEA.HI.X.SX32 R18, R24, R14, 0x1, P3 ;  /* 0x0000000e18127211 */ /* 0x001fc600018f0eff */
[----:B------:R0:W-:Y:S01]  /*9900*/  STL [R1+0xf94], R19 ;  /* 0x000f941301007387 */ /* 0x0001e20000100800 */
[----:B-1----:R-:W-:-:S03]  /*9910*/  LEA.HI.X.SX32 R15, R25, R14, 0x1, P4 ;  /* 0x0000000e190f7211 */ /* 0x002fc600020f0eff */
[----:B------:R1:W-:Y:S01]  /*9920*/  STL [R1+0xf90], R18 ;  /* 0x000f901201007387 */ /* 0x0003e20000100800 */
[----:B------:R-:W-:-:S03]  /*9930*/  IMAD R6, R10, 0x2, R5 ;  /* 0x000000020a067824 */ /* 0x000fc600078e0205 */
[----:B------:R2:W-:Y:S01]  /*9940*/  STL [R1+0xf80], R15 ;  /* 0x000f800f01007387 */ /* 0x0005e20000100800 */
[-C--:B0-----:R-:W-:Y:S02]  /*9950*/  IADD3 R19, P2, R26, R12.reuse, RZ ;  /* 0x0000000c1a137210 */ /* 0x081fe40007f5e0ff */
[----:B-1----:R-:W-:-:S03]  /*9960*/  IADD3 R18, P3, R4, R12, RZ ;  /* 0x0000000c04127210 */ /* 0x002fc60007f7e0ff */
[----:B------:R-:W-:Y:S01]  /*9970*/  STL [R1+0xf84], R19 ;  /* 0x000f841301007387 */ /* 0x000fe20000100800 */
[----:B--2---:R-:W-:-:S03]  /*9980*/  IADD3 R15, P4, R5, R12, RZ ;  /* 0x0000000c050f7210 */ /* 0x004fc60007f9e0ff */
[----:B------:R0:W-:Y:S01]  /*9990*/  STL [R1+0xf88], R18 ;  /* 0x000f881201007387 */ /* 0x0001e20000100800 */
[----:B------:R-:W-:-:S03]  /*99a0*/  IMAD R7, R10, 0x2, R6 ;  /* 0x000000020a077824 */ /* 0x000fc600078e0206 */
[----:B------:R1:W-:Y:S01]  /*99b0*/  STL [R1+0xf8c], R15 ;  /* 0x000f8c0f01007387 */ /* 0x0003e20000100800 */
[----:B------:R-:W-:Y:S01]  /*99c0*/  IMAD R8, R10, 0x2, R7 ;  /* 0x000000020a087824 */ /* 0x000fe200078e0207 */
[-C--:B0-----:R-:W-:Y:S02]  /*99d0*/  LEA.HI.X.SX32 R18, R26, R14.reuse, 0x1, P2 ;  /* 0x0000000e1a127211 */ /* 0x081fe400010f0eff */
[-C--:B-1----:R-:W-:Y:S02]  /*99e0*/  LEA.HI.X.SX32 R15, R4, R14.reuse, 0x1, P3 ;  /* 0x0000000e040f7211 */ /* 0x082fe400018f0eff */
[----:B------:R-:W-:Y:S01]  /*99f0*/  LEA.HI.X.SX32 R4, R5, R14, 0x1, P4 ;  /* 0x0000000e05047211 */ /* 0x000fe200020f0eff */
[----:B------:R-:W-:Y:S01]  /*9a00*/  STL [R1+0xf7c], R18 ;  /* 0x000f7c1201007387 */ /* 0x000fe20000100800 */
[C---:B------:R-:W-:Y:S01]  /*9a10*/  IMAD R9, R10.reuse, 0x2, R8 ;  /* 0x000000020a097824 */ /* 0x040fe200078e0208 */
[-C--:B------:R-:W-:Y:S02]  /*9a20*/  IADD3 R5, P3, R7, R12.reuse, RZ ;  /* 0x0000000c07057210 */ /* 0x080fe40007f7e0ff */
        /* <DEDUP_REMOVED lines=17> */
[-C--:B-1----:R-:W-:Y:S01]  /*9b40*/  IADD3 R5, P3, R11, R12.reuse, RZ ;  /* 0x0000000c0b057210 */ /* 0x082fe20007f7e0ff */
[C---:B------:R-:W-:Y:S01]  /*9b50*/  IMAD R0, R10.reuse, 0x2, R16 ;  /* 0x000000020a007824 */ /* 0x040fe200078e0210 */
[----:B--2---:R-:W-:Y:S01]  /*9b60*/  IADD3 R4, P4, R13, R12, RZ ;  /* 0x0000000c0d047210 */ /* 0x004fe20007f9e0ff */
[----:B------:R0:W-:Y:S02]  /*9b70*/  STL [R1+0xf54], R6 ;  /* 0x000f540601007387 */ /* 0x0001e40000100800 */
[----:B------:R-:W-:Y:S02]  /*9b80*/  IMAD R2, R10, 0x2, R0 ;  /* 0x000000020a027824 */ /* 0x000fe400078e0200 */
[----:B------:R1:W-:Y:S04]  /*9b90*/  STL [R1+0xf58], R5 ;  /* 0x000f580501007387 */ /* 0x0003e80000100800 */
[----:B------:R2:W-:Y:S01]  /*9ba0*/  STL [R1+0xf5c], R4 ;  /* 0x000f5c0401007387 */ /* 0x0005e20000100800 */
[----:B0-----:R-:W-:-:S02]  /*9bb0*/  LEA.HI.X.SX32 R6, R9, R14, 0x1, P2 ;  /* 0x0000000e09067211 */ /* 0x001fc400010f0eff */
[----:B-1----:R-:W-:-:S03]  /*9bc0*/  LEA.HI.X.SX32 R5, R11, R14, 0x1, P3 ;  /* 0x0000000e0b057211 */ /* 0x002fc600018f0eff */
[----:B------:R0:W-:Y:S01]  /*9bd0*/  STL [R1+0xf4c], R6 ;  /* 0x000f4c0601007387 */ /* 0x0001e20000100800 */
[----:B--2---:R-:W-:-:S03]  /*9be0*/  LEA.HI.X.SX32 R4, R13, R14, 0x1, P4 ;  /* 0x0000000e0d047211 */ /* 0x004fc600020f0eff */
        /* <DEDUP_REMOVED lines=22> */
[----:B------:R0:W-:Y:S01]  /*9d50*/  STL [R1+0xf24], R4 ;  /* 0x000f240401007387 */ /* 0x0001e20000100800 */
[----:B------:R-:W-:-:S03]  /*9d60*/  IMAD R23, R10, 0x2, R24 ;  /* 0x000000020a177824 */ /* 0x000fc600078e0218 */
[----:B------:R1:W-:Y:S04]  /*9d70*/  STL [R1+0xf28], R2 ;  /* 0x000f280201007387 */ /* 0x0003e80000100800 */
[----:B------:R2:W-:Y:S01]  /*9d80*/  STL [R1+0xf2c], R0 ;  /* 0x000f2c0001007387 */ /* 0x0005e20000100800 */
[-C--:B0-----:R-:W-:Y:S02]  /*9d90*/  LEA.HI.X.SX32 R4, R17, R14.reuse, 0x1, P2 ;  /* 0x0000000e11047211 */ /* 0x081fe400010f0eff */
[----:B-1----:R-:W-:-:S03]  /*9da0*/  LEA.HI.X.SX32 R2, R3, R14, 0x1, P3 ;  /* 0x0000000e03027211 */ /* 0x002fc600018f0eff */
[----:B------:R-:W-:Y:S01]  /*9db0*/  STL [R1+0xf1c], R4 ;  /* 0x000f1c0401007387 */ /* 0x000fe20000100800 */
[----:B--2---:R-:W-:-:S03]  /*9dc0*/  LEA.HI.X.SX32 R0, R20, R14, 0x1, P4 ;  /* 0x0000000e14007211 */ /* 0x004fc600020f0eff */
[----:B------:R0:W-:Y:S01]  /*9dd0*/  STL [R1+0xf18], R2 ;  /* 0x000f180201007387 */ /* 0x0001e20000100800 */
[-C--:B------:R-:W-:Y:S01]  /*9de0*/  IADD3 R3, P2, R19, R12.reuse, RZ ;  /* 0x0000000c13037210 */ /* 0x080fe20007f5e0ff */
[C---:B------:R-:W-:Y:S02]  /*9df0*/  IMAD R18, R10.reuse, 0x2, R23 ;  /* 0x000000020a127824 */ /* 0x040fe400078e0217 */
[----:B------:R1:W-:Y:S02]  /*9e00*/  STL [R1+0xf08], R0 ;  /* 0x000f080001007387 */ /* 0x0003e40000100800 */
[----:B------:R-:W-:Y:S01]  /*9e10*/  IMAD R15, R10, 0x2, R18 ;  /* 0x000000020a0f7824 */ /* 0x000fe200078e0212 */
[-C--:B0-----:R-:W-:Y:S01]  /*9e20*/  IADD3 R2, P3, R24, R12.reuse, RZ ;  /* 0x0000000c18027210 */ /* 0x081fe20007f7e0ff */
[----:B------:R0:W-:Y:S01]  /*9e30*/  STL [R1+0xf0c], R3 ;  /* 0x000f0c0301007387 */ /* 0x0001e20000100800 */
[----:B-1----:R-:W-:-:S03]  /*9e40*/  IADD3 R0, P4, R23, R12, RZ ;  /* 0x0000000c17007210 */ /* 0x002fc60007f9e0ff */
[----:B------:R1:W-:Y:S01]  /*9e50*/  STL [R1+0xf10], R2 ;  /* 0x000f100201007387 */ /* 0x0003e20000100800 */
[----:B------:R-:W-:-:S03]  /*9e60*/  IMAD R11, R10, 0x2, R15 ;  /* 0x000000020a0b7824 */ /* 0x000fc600078e020f */
[----:B------:R2:W-:Y:S01]  /*9e70*/  STL [R1+0xf14], R0 ;  /* 0x000f140001007387 */ /* 0x0005e20000100800 */
[-C--:B0-----:R-:W-:Y:S02]  /*9e80*/  LEA.HI.X.SX32 R3, R19, R14.reuse, 0x1, P2 ;  /* 0x0000000e13037211 */ /* 0x081fe400010f0eff */
[----:B-1----:R-:W-:-:S03]  /*9e90*/  LEA.HI.X.SX32 R2, R24, R14, 0x1, P3 ;  /* 0x0000000e18027211 */ /* 0x002fc600018f0eff */
[----:B------:R-:W-:Y:S01]  /*9ea0*/  STL [R1+0xf04], R3 ;  /* 0x000f040301007387 */ /* 0x000fe20000100800 */
[----:B--2---:R-:W-:-:S03]  /*9eb0*/  LEA.HI.X.SX32 R0, R23, R14, 0x1, P4 ;  /* 0x0000000e17007211 */ /* 0x004fc600020f0eff */
[----:B------:R0:W-:Y:S01]  /*9ec0*/  STL [R1+0xe7c], R2 ;  /* 0x000e7c0201007387 */ /* 0x0001e20000100800 */
[-C--:B------:R-:W-:Y:S01]  /*9ed0*/  IADD3 R7, P2, R18, R12.reuse, RZ ;  /* 0x0000000c12077210 */ /* 0x080fe20007f5e0ff */
[----:B------:R-:W-:Y:S01]  /*9ee0*/  IMAD R9, R10, 0x2, R11 ;  /* 0x000000020a097824 */ /* 0x000fe200078e020b */
[----:B------:R-:W1:Y:S01]  /*9ef0*/  LDC R24, c[0x0][0x23c] ;  /* 0x00008f00ff187b82 */ /* 0x000e620000000800 */
[----:B------:R2:W-:Y:S01]  /*9f00*/  STL [R1+0xe80], R0 ;  /* 0x000e800001007387 */ /* 0x0005e20000100800 */
[----:B0-----:R-:W-:-:S03]  /*9f10*/  IADD3 R2, P3, R15, R12, RZ ;  /* 0x0000000c0f027210 */ /* 0x001fc60007f7e0ff */
[----:B------:R-:W-:Y:S01]  /*9f20*/  STL [R1+0xe88], R7 ;  /* 0x000e880701007387 */ /* 0x000fe20000100800 */
[----:B--2---:R-:W-:-:S03]  /*9f30*/  IADD3 R0, P4, R11, R12, RZ ;  /* 0x0000000c0b007210 */ /* 0x004fc60007f9e0ff */
[----:B------:R0:W-:Y:S01]  /*9f40*/  STL [R1+0xe90], R2 ;  /* 0x000e900201007387 */ /* 0x0001e20000100800 */
[----:B------:R-:W-:-:S03]  /*9f50*/  IMAD R6, R10, 0x2, R9 ;  /* 0x000000020a067824 */ /* 0x000fc600078e0209 */
[----:B------:R2:W-:Y:S01]  /*9f60*/  STL [R1+0xe98], R0 ;  /* 0x000e980001007387 */ /* 0x0005e20000100800 */
[-C--:B------:R-:W-:Y:S01]  /*9f70*/  LEA.HI.X.SX32 R11, R11, R14.reuse, 0x1, P4 ;  /* 0x0000000e0b0b7211 */ /* 0x080fe200020f0eff */
[----:B------:R-:W-:Y:S01]  /*9f80*/  IMAD R5, R10, 0x2, R6 ;  /* 0x000000020a057824 */ /* 0x000fe200078e0206 */
[-C--:B0-----:R-:W-:Y:S02]  /*9f90*/  LEA.HI.X.SX32 R2, R18, R14.reuse, 0x1, P2 ;  /* 0x0000000e12027211 */ /* 0x081fe400010f0eff */
[----:B--2---:R-:W-:-:S03]  /*9fa0*/  LEA.HI.X.SX32 R0, R15, R14, 0x1, P3 ;  /* 0x0000000e0f007211 */ /* 0x004fc600018f0eff */
[----:B------:R-:W-:Y:S01]  /*9fb0*/  STL [R1+0xe84], R2 ;  /* 0x000e840201007387 */ /* 0x000fe20000100800 */
[----:B------:R-:W-:-:S03]  /*9fc0*/  IADD3 R13, P3, R6, R12, RZ ;  /* 0x0000000c060d7210 */ /* 0x000fc60007f7e0ff */
[----:B------:R0:W-:Y:S01]  /*9fd0*/  STL [R1+0xe8c], R0 ;  /* 0x000e8c0001007387 */ /* 0x0001e20000100800 */
[----:B------:R-:W-:-:S03]  /*9fe0*/  IMAD R8, R10, 0x2, R5 ;  /* 0x000000020a087824 */ /* 0x000fc600078e0205 */
[----:B------:R2:W-:Y:S01]  /*9ff0*/  STL [R1+0xe94], R11 ;  /* 0x000e940b01007387 */ /* 0x0005e20000100800 */
[-C--:B0-----:R-:W-:Y:S02]  /*a000*/  IADD3 R0, P2, R9, R12.reuse, RZ ;  /* 0x0000000c09007210 */ /* 0x081fe40007f5e0ff */
[----:B--2---:R-:W-:-:S03]  /*a010*/  IADD3 R11, P4, R5, R12, RZ ;  /* 0x0000000c050b7210 */ /* 0x004fc60007f9e0ff */
[----:B------:R-:W-:Y:S01]  /*a020*/  STL [R1+0xea0], R0 ;  /* 0x000ea00001007387 */ /* 0x000fe20000100800 */
[----:B------:R-:W-:-:S03]  /*a030*/  IMAD R4, R10, 0x2, R8 ;  /* 0x000000020a047824 */ /* 0x000fc600078e0208 */
[----:B------:R0:W-:Y:S01]  /*a040*/  STL [R1+0xea8], R13 ;  /* 0x000ea80d01007387 */ /* 0x0001e20000100800 */
[----:B------:R-:W-:-:S03]  /*a050*/  IMAD R3, R10, 0x2, R4 ;  /* 0x000000020a037824 */ /* 0x000fc600078e0204 */
[----:B------:R2:W-:Y:S01]  /*a060*/  STL [R1+0xeb0], R11 ;  /* 0x000eb00b01007387 */ /* 0x0005e20000100800 */
[-C--:B0-----:R-:W-:Y:S02]  /*a070*/  LEA.HI.X.SX32 R13, R9, R14.reuse, 0x1, P2 ;  /* 0x0000000e090d7211 */ /* 0x081fe400010f0eff */
[-C--:B------:R-:W-:Y:S02]  /*a080*/  LEA.HI.X.SX32 R9, R5, R14.reuse, 0x1, P4 ;  /* 0x0000000e05097211 */ /* 0x080fe400020f0eff */
[----:B--2---:R-:W-:Y:S01]  /*a090*/  LEA.HI.X.SX32 R11, R6, R14, 0x1, P3 ;  /* 0x0000000e060b7211 */ /* 0x004fe200018f0eff */
[----:B------:R-:W-:Y:S01]  /*a0a0*/  STL [R1+0xe9c], R13 ;  /* 0x000e9c0d01007387 */ /* 0x000fe20000100800 */
[-C--:B------:R-:W-:Y:S01]  /*a0b0*/  IADD3 R5, P2, R8, R12.reuse, RZ ;  /* 0x0000000c08057210 */ /* 0x080fe20007f5e0ff */
[C---:B------:R-:W-:Y:S02]  /*a0c0*/  IMAD R7, R10.reuse, 0x2, R3 ;  /* 0x000000020a077824 */ /* 0x040fe400078e0203 */
[----:B------:R0:W-:Y:S04]  /*a0d0*/  STL [R1+0xea4], R11 ;  /* 0x000ea40b01007387 */ /* 0x0001e80000100800 */
[----:B------:R2:W-:Y:S01]  /*a0e0*/  STL [R1+0xeac], R9 ;  /* 0x000eac0901007387 */ /* 0x0005e20000100800 */
[----:B------:R-:W-:Y:S01]  /*a0f0*/  IMAD R2, R10, 0x2, R7 ;  /* 0x000000020a027824 */ /* 0x000fe200078e0207 */
[----:B0-----:R-:W-:-:S02]  /*a100*/  IADD3 R11, P3, R4, R12, RZ ;  /* 0x0000000c040b7210 */ /* 0x001fc40007f7e0ff */
[----:B------:R-:W-:Y:S01]  /*a110*/  STL [R1+0xeb8], R5 ;  /* 0x000eb80501007387 */ /* 0x000fe20000100800 */
[----:B--2---:R-:W-:-:S03]  /*a120*/  IADD3 R9, P4, R3, R12, RZ ;  /* 0x0000000c03097210 */ /* 0x004fc60007f9e0ff */
[----:B------:R0:W-:Y:S01]  /*a130*/  STL [R1+0xefc], R11 ;  /* 0x000efc0b01007387 */ /* 0x0001e20000100800 */
[----:B------:R-:W-:-:S03]  /*a140*/  IMAD R0, R10, 0x2, R2 ;  /* 0x000000020a007824 */ /* 0x000fc600078e0202 */
[----:B------:R2:W-:Y:S01]  /*a150*/  STL [R1+0xf00], R9 ;  /* 0x000f000901007387 */ /* 0x0005e20000100800 */
[-C--:B0-----:R-:W-:Y:S02]  /*a160*/  LEA.HI.X.SX32 R11, R8, R14.reuse, 0x1, P2 ;  /* 0x0000000e080b7211 */ /* 0x081fe400010f0eff */
[-C--:B------:R-:W-:Y:S02]  /*a170*/  LEA.HI.X.SX32 R8, R3, R14.reuse, 0x1, P4 ;  /* 0x0000000e03087211 */ /* 0x080fe400020f0eff */
[----:B--2---:R-:W-:Y:S01]  /*a180*/  LEA.HI.X.SX32 R9, R4, R14, 0x1, P3 ;  /* 0x0000000e04097211 */ /* 0x004fe200018f0eff */
[----:B------:R-:W-:Y:S01]  /*a190*/  STL [R1+0xeb4], R11 ;  /* 0x000eb40b01007387 */ /* 0x000fe20000100800 */
[----:B------:R-:W-:-:S03]  /*a1a0*/  IADD3 R3, P2, R7, R12, RZ ;  /* 0x0000000c07037210 */ /* 0x000fc60007f5e0ff */
[----:B------:R0:W-:Y:S04]  /*a1b0*/  STL [R1+0xee0], R9 ;  /* 0x000ee00901007387 */ /* 0x0001e80000100800 */
[----:B------:R2:W-:Y:S01]  /*a1c0*/  STL [R1+0xee4], R8 ;  /* 0x000ee40801007387 */ /* 0x0005e20000100800 */
[----:B------:R-:W-:Y:S01]  /*a1d0*/  IMAD R6, R10, 0x2, R0 ;  /* 0x000000020a067824 */ /* 0x000fe200078e0200 */
[-C--:B0-----:R-:W-:Y:S02]  /*a1e0*/  IADD3 R9, P3, R2, R12.reuse, RZ ;  /* 0x0000000c02097210 */ /* 0x081fe40007f7e0ff */
        /* <DEDUP_REMOVED lines=9> */
[----:B------:R-:W-:Y:S01]  /*a280*/  IADD3 R0, P2, R6, R12, RZ ;  /* 0x0000000c06007210 */ /* 0x000fe20007f5e0ff */
[C---:B------:R-:W-:Y:S02]  /*a290*/  IMAD R4, R10.reuse, 0x2, R5 ;  /* 0x000000020a047824 */ /* 0x040fe400078e0205 */
[----:B------:R-:W-:Y:S04]  /*a2a0*/  STL [R1+0xecc], R8 ;  /* 0x000ecc0801007387 */ /* 0x000fe80000100800 */
[----:B------:R0:W-:Y:S01]  /*a2b0*/  STL [R1+0xed0], R7 ;  /* 0x000ed00701007387 */ /* 0x0001e20000100800 */
[----:B------:R-:W-:-:S03]  /*a2c0*/  IMAD R3, R10, 0x2, R4 ;  /* 0x000000020a037824 */ /* 0x000fc600078e0204 */
[----:B------:R-:W2:Y:S01]  /*a2d0*/  LDL.LU R19, [R1+0x1d8] ;  /* 0x0001d80001137983 */ /* 0x000ea20000300800 */
[----:B------:R-:W-:-:S03]  /*a2e0*/  LEA.HI.X.SX32 R6, R6, R14, 0x1, P2 ;  /* 0x0000000e06067211 */ /* 0x000fc600010f0eff */
[----:B------:R3:W-:Y:S01]  /*a2f0*/  STL [R1+0xed4], R0 ;  /* 0x000ed40001007387 */ /* 0x0007e20000100800 */
[----:B0-----:R-:W-:-:S03]  /*a300*/  IADD3 R7, P3, R5, R12, RZ ;  /* 0x0000000c05077210 */ /* 0x001fc60007f7e0ff */
[----:B------:R-:W4:Y:S01]  /*a310*/  LDL.LU R20, [R1+0x260] ;  /* 0x0002600001147983 */ /* 0x000f220000300800 */
[----:B------:R-:W-:Y:S01]  /*a320*/  IMAD R2, R10, 0x2, R3 ;  /* 0x000000020a027824 */ /* 0x000fe200078e0203 */
[----:B------:R-:W-:Y:S02]  /*a330*/  LEA.HI.X.SX32 R5, R5, R14, 0x1, P3 ;  /* 0x0000000e05057211 */ /* 0x000fe400018f0eff */
[----:B------:R-:W-:Y:S01]  /*a340*/  STL [R1+0xed8], R7 ;  /* 0x000ed80701007387 */ /* 0x000fe20000100800 */
[----:B---3--:R-:W-:-:S03]  /*a350*/  IADD3 R0, P4, R4, R12, RZ ;  /* 0x0000000c04007210 */ /* 0x008fc60007f9e0ff */
[----:B------:R-:W3:Y:S01]  /*a360*/  LDL.LU R17, [R1+0x25c] ;  /* 0x00025c0001117983 */ /* 0x000ee20000300800 */
[----:B------:R-:W-:-:S03]  /*a370*/  LEA.HI.X.SX32 R4, R4, R14, 0x1, P4 ;  /* 0x0000000e04047211 */ /* 0x000fc600020f0eff */
[----:B------:R-:W5:Y:S04]  /*a380*/  LDL.LU R16, [R1+0x258] ;  /* 0x0002580001107983 */ /* 0x000f680000300800 */
[----:B------:R0:W-:Y:S04]  /*a390*/  STL [R1+0xedc], R0 ;  /* 0x000edc0001007387 */ /* 0x0001e80000100800 */
[----:B------:R-:W5:Y:S04]  /*a3a0*/  LDL.LU R13, [R1+0x254] ;  /* 0x00025400010d7983 */ /* 0x000f680000300800 */
[----:B------:R1:W-:Y:S01]  /*a3b0*/  STL [R1+0xec0], R6 ;  /* 0x000ec00601007387 */ /* 0x0003e20000100800 */
[----:B0-----:R-:W-:-:S03]  /*a3c0*/  IMAD R0, R10, 0x2, R2 ;  /* 0x000000020a007824 */ /* 0x001fc600078e0202 */
[----:B------:R-:W5:Y:S04]  /*a3d0*/  LDL.LU R26, [R1+0x250] ;  /* 0x00025000011a7983 */ /* 0x000f680000300800 */
[----:B------:R0:W-:Y:S01]  /*a3e0*/  STL [R1+0xec4], R5 ;  /* 0x000ec40501007387 */ /* 0x0001e20000100800 */
[----:B------:R-:W-:-:S03]  /*a3f0*/  IMAD R10, R10, 0x2, R0 ;  /* 0x000000020a0a7824 */ /* 0x000fc600078e0200 */
[----:B------:R-:W5:Y:S04]  /*a400*/  LDL.LU R25, [R1+0x24c] ;  /* 0x00024c0001197983 */ /* 0x000f680000300800 */
[----:B------:R0:W-:Y:S01]  /*a410*/  STL [R1+0xec8], R4 ;  /* 0x000ec80401007387 */ /* 0x0001e20000100800 */
[-C--:B-1----:R-:W-:Y:S02]  /*a420*/  IADD3 R6, P3, R2, R12.reuse, RZ ;  /* 0x0000000c02067210 */ /* 0x082fe40007f7e0ff */
[-C--:B0-----:R-:W-:Y:S01]  /*a430*/  IADD3 R5, P4, R0, R12.reuse, RZ ;  /* 0x0000000c00057210 */ /* 0x081fe20007f9e0ff */
[----:B------:R-:W5:Y:S01]  /*a440*/  LDL.LU R21, [R1+0x248] ;  /* 0x0002480001157983 */ /* 0x000f620000300800 */
[----:B------:R-:W-:-:S05]  /*a450*/  IADD3 R4, P2, R3, R12, RZ ;  /* 0x0000000c03047210 */ /* 0x000fca0007f5e0ff */
[----:B------:R0:W-:Y:S01]  /*a460*/  STL [R1+0xe70], R4 ;  /* 0x000e700401007387 */ /* 0x0001e20000100800 */
[----:B------:R-:W-:-:S03]  /*a470*/  LEA.HI.X.SX32 R3, R3, R14, 0x1, P2 ;  /* 0x0000000e03037211 */ /* 0x000fc600010f0eff */
[----:B------:R-:W-:Y:S04]  /*a480*/  STL [R1+0xe74], R6 ;  /* 0x000e740601007387 */ /* 0x000fe80000100800 */
[----:B------:R-:W5:Y:S01]  /*a490*/  LDL.LU R28, [R1+0x244] ;  /* 0x00024400011c7983 */ /* 0x000f620000300800 */
[----:B0-----:R-:W-:-:S03]  /*a4a0*/  IADD3 R4, P5, R10, R12, RZ ;  /* 0x0000000c0a047210 */ /* 0x001fc60007fbe0ff */
[----:B------:R-:W-:Y:S04]  /*a4b0*/  STL [R1+0xe78], R5 ;  /* 0x000e780501007387 */ /* 0x000fe80000100800 */
[----:B------:R-:W-:Y:S04]  /*a4c0*/  STL [R1+0xe6c], R4 ;  /* 0x000e6c0401007387 */ /* 0x000fe80000100800 */
[----:B------:R0:W-:Y:S04]  /*a4d0*/  STL [R1+0xe60], R3 ;  /* 0x000e600301007387 */ /* 0x0001e80000100800 */
[----:B------:R-:W5:Y:S01]  /*a4e0*/  LDL.LU R27, [R1+0x240] ;  /* 0x00024000011b7983 */ /* 0x000f620000300800 */
[----:B------:R-:W1:Y:S01]  /*a4f0*/  S2R R22, SR_TID.X ;  /* 0x0000000000167919 */ /* 0x000e620000002100 */
[----:B0-----:R-:W-:-:S02]  /*a500*/  LEA.HI.X.SX32 R3, R2, R14, 0x1, P3 ;  /* 0x0000000e02037211 */ /* 0x001fc400018f0eff */
[-C--:B------:R-:W-:Y:S02]  /*a510*/  LEA.HI.X.SX32 R2, R0, R14.reuse, 0x1, P4 ;  /* 0x0000000e00027211 */ /* 0x080fe400020f0eff */
[----:B------:R-:W-:Y:S01]  /*a520*/  LEA.HI.X.SX32 R0, R10, R14, 0x1, P5 ;  /* 0x0000000e0a007211 */ /* 0x000fe200028f0eff */
[----:B------:R-:W-:Y:S04]  /*a530*/  STL [R1+0xe64], R3 ;  /* 0x000e640301007387 */ /* 0x000fe80000100800 */
[----:B------:R0:W-:Y:S02]  /*a540*/  STL [R1+0xe68], R2 ;  /* 0x000e680201007387 */ /* 0x0001e40000100800 */
[----:B0-----:R-:W-:Y:S02]  /*a550*/  LEA.HI.X.SX32 R2, R29, UR5, 0x1, P0 ;  /* 0x000000051d027c11 */ /* 0x001fe400080f0eff */
[----:B-1----:R-:W-:-:S05]  /*a560*/  LOP3.LUT R22, R22, 0x3f, RZ, 0xc0, !PT ;  /* 0x0000003f16167812 */ /* 0x002fca00078ec0ff */
[----:B------:R-:W-:Y:S02]  /*a570*/  IMAD R24, R22, R24, RZ ;  /* 0x0000001816187224 */ /* 0x000fe400078e02ff */
[----:B------:R-:W5:Y:S04]  /*a580*/  LDL.LU R22, [R1+0x23c] ;  /* 0x00023c0001167983 */ /* 0x000f680000300800 */
[----:B------:R0:W-:Y:S02]  /*a590*/  STL [R1+0xe5c], R0 ;  /* 0x000e5c0001007387 */ /* 0x0001e40000100800 */
[----:B0-----:R-:W-:-:S05]  /*a5a0*/  LEA.HI.X.SX32 R0, R24, UR5, 0x1, P1 ;  /* 0x0000000518007c11 */ /* 0x001fca00088f0eff */
[----:B------:R-:W-:Y:S04]  /*a5b0*/  STL [R1+0x10b4], R0 ;  /* 0x0010b40001007387 */ /* 0x000fe80000100800 */
[----:B------:R-:W-:Y:S01]  /*a5c0*/  STL [R1+0x10b8], R2 ;  /* 0x0010b80201007387 */ /* 0x000fe20000100800 */
[----:B--2---:R-:W-:Y:S02]  /*a5d0*/  IMAD R3, R19, UR4, RZ ;  /* 0x0000000413037c24 */ /* 0x004fe4000f8e02ff */
[----:B----4-:R-:W-:-:S03]  /*a5e0*/  IMAD R4, R20, UR4, RZ ;  /* 0x0000000414047c24 */ /* 0x010fc6000f8e02ff */
[----:B------:R-:W-:Y:S01]  /*a5f0*/  STL [R1+0x1148], R3 ;  /* 0x0011480301007387 */ /* 0x000fe20000100800 */
[----:B---3--:R-:W-:-:S03]  /*a600*/  IMAD R5, R17, UR4, RZ ;  /* 0x0000000411057c24 */ /* 0x008fc6000f8e02ff */
[----:B------:R-:W-:Y:S01]  /*a610*/  STL [R1+0x114c], R4 ;  /* 0x00114c0401007387 */ /* 0x000fe20000100800 */
[----:B-----5:R-:W-:-:S03]  /*a620*/  IMAD R6, R16, UR4, RZ ;  /* 0x0000000410067c24 */ /* 0x020fc6000f8e02ff */
[----:B------:R-:W-:Y:S01]  /*a630*/  STL [R1+0x1150], R5 ;  /* 0x0011500501007387 */ /* 0x000fe20000100800 */
[----:B------:R-:W-:-:S03]  /*a640*/  IMAD R7, R13, UR4, RZ ;  /* 0x000000040d077c24 */ /* 0x000fc6000f8e02ff */
[----:B------:R-:W-:Y:S01]  /*a650*/  STL [R1+0x1154], R6 ;  /* 0x0011540601007387 */ /* 0x000fe20000100800 */
[----:B------:R-:W-:-:S03]  /*a660*/  IMAD R8, R26, UR4, RZ ;  /* 0x000000041a087c24 */ /* 0x000fc6000f8e02ff */
[----:B------:R-:W-:Y:S04]  /*a670*/  STL [R1+0x1158], R7 ;  /* 0x0011580701007387 */ /* 0x000fe80000100800 */
[----:B------:R0:W-:Y:S01]  /*a680*/  STL [R1+0x115c], R8 ;  /* 0x00115c0801007387 */ /* 0x0001e20000100800 */
[----:B------:R-:W-:-:S03]  /*a690*/  IMAD R9, R25, UR4, RZ ;  /* 0x0000000419097c24 */ /* 0x000fc6000f8e02ff */
[----:B------:R-:W2:Y:S04]  /*a6a0*/  LDL.LU R16, [R1+0x238] ;  /* 0x0002380001107983 */ /* 0x000ea80000300800 */
[----:B------:R-:W-:Y:S01]  /*a6b0*/  STL [R1+0x1160], R9 ;  /* 0x0011600901007387 */ /* 0x000fe20000100800 */
[----:B------:R-:W-:-:S03]  /*a6c0*/  IMAD R10, R21, UR4, RZ ;  /* 0x00000004150a7c24 */ /* 0x000fc6000f8e02ff */
[----:B------:R-:W3:Y:S04]  /*a6d0*/  LDL.LU R17, [R1+0x234] ;  /* 0x0002340001117983 */ /* 0x000ee80000300800 */
[----:B------:R-:W4:Y:S04]  /*a6e0*/  LDL.LU R21, [R1+0x230] ;  /* 0x0002300001157983 */ /* 0x000f280000300800 */
[----:B------:R1:W-:Y:S04]  /*a6f0*/  STL [R1+0x1164], R10 ;  /* 0x0011640a01007387 */ /* 0x0003e80000100800 */
[----:B------:R-:W5:Y:S01]  /*a700*/  LDL.LU R23, [R1+0x22c] ;  /* 0x00022c0001177983 */ /* 0x000f620000300800 */
[----:B------:R-:W-:-:S05]  /*a710*/  IMAD R11, R28, UR4, RZ ;  /* 0x000000041c0b7c24 */ /* 0x000fca000f8e02ff */
[----:B------:R-:W-:Y:S04]  /*a720*/  STL [R1+0x1168], R11 ;  /* 0x0011680b01007387 */ /* 0x000fe80000100800 */
[----:B------:R-:W5:Y:S01]  /*a730*/  LDL.LU R25, [R1+0x228] ;  /* 0x0002280001197983 */ /* 0x000f620000300800 */
[----:B------:R-:W-:-:S03]  /*a740*/  IMAD R12, R27, UR4, RZ ;  /* 0x000000041b0c7c24 */ /* 0x000fc6000f8e02ff */
[----:B------:R-:W5:Y:S04]  /*a750*/  LDL.LU R27, [R1+0x224] ;  /* 0x00022400011b7983 */ /* 0x000f680000300800 */
[----:B------:R-:W-:Y:S04]  /*a760*/  STL [R1+0x116c], R12 ;  /* 0x00116c0c01007387 */ /* 0x000fe80000100800 */
[----:B------:R-:W5:Y:S04]  /*a770*/  LDL.LU R29, [R1+0x220] ;  /* 0x00022000011d7983 */ /* 0x000f680000300800 */
[----:B0-----:R-:W1:Y:S04]  /*a780*/  LDL.LU R8, [R1+0x21c] ;  /* 0x00021c0001087983 */ /* 0x001e680000300800 */
        /* <DEDUP_REMOVED lines=13> */
[----:B------:R-:W-:-:S03]  /*a860*/  IMAD R14, R22, UR4, RZ ;  /* 0x00000004160e7c24 */ /* 0x000fc6000f8e02ff */
[----:B------:R-:W5:Y:S04]  /*a870*/  LDL.LU R28, [R1+0x1e0] ;  /* 0x0001e000011c7983 */ /* 0x000f680000300800 */
[----:B------:R-:W5:Y:S04]  /*a880*/  LDL.LU R22, [R1+0x1dc] ;  /* 0x0001dc0001167983 */ /* 0x000f680000300800 */
[----:B------:R-:W-:Y:S01]  /*a890*/  STL [R1+0x1170], R14 ;  /* 0x0011700e01007387 */ /* 0x000fe20000100800 */
[----:B--2---:R-:W-:Y:S02]  /*a8a0*/  IMAD R16, R16, UR4, RZ ;  /* 0x0000000410107c24 */ /* 0x004fe4000f8e02ff */
[----:B---3--:R-:W-:-:S03]  /*a8b0*/  IMAD R17, R17, UR4, RZ ;  /* 0x0000000411117c24 */ /* 0x008fc6000f8e02ff */
[----:B------:R-:W-:Y:S01]  /*a8c0*/  STL [R1+0x1174], R16 ;  /* 0x0011741001007387 */ /* 0x000fe20000100800 */
[----:B----4-:R-:W-:-:S03]  /*a8d0*/  IMAD R19, R21, UR4, RZ ;  /* 0x0000000415137c24 */ /* 0x010fc6000f8e02ff */
[----:B------:R-:W-:Y:S04]  /*a8e0*/  STL [R1+0x1178], R17 ;  /* 0x0011781101007387 */ /* 0x000fe80000100800 */
[----:B------:R-:W2:Y:S01]  /*a8f0*/  LDL.LU R21, [R1+0x1d4] ;  /* 0x0001d40001157983 */ /* 0x000ea20000300800 */
[----:B-----5:R-:W-:-:S03]  /*a900*/  IMAD R23, R23, UR4, RZ ;  /* 0x0000000417177c24 */ /* 0x020fc6000f8e02ff */
[----:B------:R-:W-:Y:S04]  /*a910*/  STL [R1+0x117c], R19 ;  /* 0x00117c1301007387 */ /* 0x000fe80000100800 */
[----:B------:R-:W-:Y:S01]  /*a920*/  STL [R1+0x1180], R23 ;  /* 0x0011801701007387 */ /* 0x000fe20000100800 */
[----:B------:R-:W-:-:S05]  /*a930*/  IMAD R25, R25, UR4, RZ ;  /* 0x0000000419197c24 */ /* 0x000fca000f8e02ff */
[----:B------:R-:W-:Y:S01]  /*a940*/  STL [R1+0x1184], R25 ;  /* 0x0011841901007387 */ /* 0x000fe20000100800 */
[----:B------:R-:W-:Y:S02]  /*a950*/  IMAD R27, R27, UR4, RZ ;  /* 0x000000041b1b7c24 */ /* 0x000fe4000f8e02ff */
[----:B------:R-:W-:-:S03]  /*a960*/  IMAD R29, R29, UR4, RZ ;  /* 0x000000041d1d7c24 */ /* 0x000fc6000f8e02ff */
[----:B------:R-:W-:Y:S01]  /*a970*/  STL [R1+0x1188], R27 ;  /* 0x0011881b01007387 */ /* 0x000fe20000100800 */
[----:B-1----:R-:W-:-:S03]  /*a980*/  IMAD R10, R8, UR4, RZ ;  /* 0x00000004080a7c24 */ /* 0x002fc6000f8e02ff */
[----:B------:R-:W-:Y:S01]  /*a990*/  STL [R1+0x118c], R29 ;  /* 0x00118c1d01007387 */ /* 0x000fe20000100800 */
[----:B------:R-:W-:-:S03]  /*a9a0*/  IMAD R9, R7, UR4, RZ ;  /* 0x0000000407097c24 */ /* 0x000fc6000f8e02ff */
[----:B------:R-:W-:Y:S01]  /*a9b0*/  STL [R1], R10 ;  /* 0x0000000a01007387 */ /* 0x000fe20000100800 */
[----:B------:R-:W-:-:S03]  /*a9c0*/  IMAD R8, R6, UR4, RZ ;  /* 0x0000000406087c24 */ /* 0x000fc6000f8e02ff */
[----:B------:R-:W-:Y:S01]  /*a9d0*/  STL [R1+0x8], R9 ;  /* 0x0000080901007387 */ /* 0x000fe20000100800 */
        /* <DEDUP_REMOVED lines=11> */
[----:B------:R0:W-:Y:S01]  /*aa90*/  STL [R1+0x34], R3 ;  /* 0x0000340301007387 */ /* 0x0001e20000100800 */
[----:B------:R-:W-:-:S03]  /*aaa0*/  IMAD R0, R18, UR4, RZ ;  /* 0x0000000412007c24 */ /* 0x000fc6000f8e02ff */
[----:B------:R1:W-:Y:S01]  /*aab0*/  STL [R1+0x3c], R2 ;  /* 0x00003c0201007387 */ /* 0x0003e20000100800 */
[----:B0-----:R-:W-:-:S03]  /*aac0*/  IMAD R3, R24, UR4, RZ ;  /* 0x0000000418037c24 */ /* 0x001fc6000f8e02ff */
[----:B------:R0:W-:Y:S01]  /*aad0*/  STL [R1+0x48], R0 ;  /* 0x0000480001007387 */ /* 0x0001e20000100800 */
[----:B-1----:R-:W-:-:S03]  /*aae0*/  IMAD R2, R20, UR4, RZ ;  /* 0x0000000414027c24 */ /* 0x002fc6000f8e02ff */
[----:B------:R1:W-:Y:S01]  /*aaf0*/  STL [R1+0x50], R3 ;  /* 0x0000500301007387 */ /* 0x0003e20000100800 */
[----:B0-----:R-:W-:-:S03]  /*ab00*/  IMAD R0, R13, UR4, RZ ;  /* 0x000000040d007c24 */ /* 0x001fc6000f8e02ff */
[----:B------:R0:W-:Y:S01]  /*ab10*/  STL [R1+0x60], R2 ;  /* 0x0000600201007387 */ /* 0x0001e20000100800 */
[----:B-1----:R-:W-:-:S03]  /*ab20*/  IMAD R3, R26, UR4, RZ ;  /* 0x000000041a037c24 */ /* 0x002fc6000f8e02ff */
[----:B------:R1:W-:Y:S04]  /*ab30*/  STL [R1+0x74], R0 ;  /* 0x0000740001007387 */ /* 0x0003e80000100800 */
[----:B------:R-:W-:Y:S04]  /*ab40*/  STL [R1+0x84], R3 ;  /* 0x0000840301007387 */ /* 0x000fe80000100800 */
[----:B------:R-:W3:Y:S01]  /*ab50*/  LDL.LU R29, [R1+0x1cc] ;  /* 0x0001cc00011d7983 */ /* 0x000ee20000300800 */
[----:B0-----:R-:W-:Y:S02]  /*ab60*/  IMAD R2, R28, UR4, RZ ;  /* 0x000000041c027c24 */ /* 0x001fe4000f8e02ff */
[----:B-1----:R-:W-:-:S03]  /*ab70*/  IMAD R0, R22, UR4, RZ ;  /* 0x0000000416007c24 */ /* 0x002fc6000f8e02ff */
[----:B------:R-:W-:Y:S04]  /*ab80*/  STL [R1+0x9c], R2 ;  /* 0x00009c0201007387 */ /* 0x000fe80000100800 */
[----:B---3--:R0:W-:Y:S04]  /*ab90*/  STL [R1+0x1198], R29 ;  /* 0x0011981d01007387 */ /* 0x0081e80000100800 */
[----:B------:R2:W-:Y:S04]  /*aba0*/  STL [R1+0xa8], R0 ;  /* 0x0000a80001007387 */ /* 0x0005e80000100800 */
[----:B0-----:R-:W3:Y:S01]  /*abb0*/  LDL.LU R29, [R1+0x1d0] ;  /* 0x0001d000011d7983 */ /* 0x001ee20000300800 */
[----:B--2---:R-:W-:-:S03]  /*abc0*/  IMAD R0, R21, UR4, RZ ;  /* 0x0000000415007c24 */ /* 0x004fc6000f8e02ff */
[----:B------:R-:W2:Y:S04]  /*abd0*/  LDL.LU R27, [R1+0x1c8] ;  /* 0x0001c800011b7983 */ /* 0x000ea80000300800 */
[----:B------:R-:W4:Y:S04]  /*abe0*/  LDL.LU R22, [R1+0x1c4] ;  /* 0x0001c40001167983 */ /* 0x000f280000300800 */
[----:B------:R-:W5:Y:S04]  /*abf0*/  LDL.LU R25, [R1+0x1c0] ;  /* 0x0001c00001197983 */ /* 0x000f680000300800 */
[----:B------:R-:W5:Y:S04]  /*ac00*/  LDL.LU R23, [R1+0x1bc] ;  /* 0x0001bc0001177983 */ /* 0x000f680000300800 */
[----:B------:R0:W-:Y:S04]  /*ac10*/  STL [R1+0xc4], R0 ;  /* 0x0000c40001007387 */ /* 0x0001e80000100800 */
        /* <DEDUP_REMOVED lines=15> */
[----:B0-----:R-:W5:Y:S04]  /*ad10*/  LDL.LU R0, [R1+0x18c] ;  /* 0x00018c0001007983 */ /* 0x001f680000300800 */
        /* <DEDUP_REMOVED lines=8> */
[----:B---3--:R-:W-:-:S05]  /*ada0*/  IMAD R29, R29, UR4, RZ ;  /* 0x000000041d1d7c24 */ /* 0x008fca000f8e02ff */
[----:B------:R0:W-:Y:S04]  /*adb0*/  STL [R1+0xd4], R29 ;  /* 0x0000d41d01007387 */ /* 0x0001e80000100800 */
[----:B0-----:R-:W3:Y:S02]  /*adc0*/  LDL.LU R29, [R1+0x1198] ;  /* 0x00119800011d7983 */ /* 0x001ee40000300800 */
[----:B---3--:R-:W-:-:S05]  /*add0*/  IMAD R29, R29, UR4, RZ ;  /* 0x000000041d1d7c24 */ /* 0x008fca000f8e02ff */
[----:B------:R2:W-:Y:S02]  /*ade0*/  STL [R1+0xec], R29 ;  /* 0x0000ec1d01007387 */ /* 0x0005e40000100800 */
[----:B--2---:R-:W-:Y:S02]  /*adf0*/  IMAD R29, R27, UR4, RZ ;  /* 0x000000041b1d7c24 */ /* 0x004fe4000f8e02ff */
[----:B----4-:R-:W-:Y:S02]  /*ae00*/  IMAD R27, R22, UR4, RZ ;  /* 0x00000004161b7c24 */ /* 0x010fe4000f8e02ff */
[----:B------:R-:W2:Y:S04]  /*ae10*/  LDL.LU R22, [R1+0x15c] ;  /* 0x00015c0001167983 */ /* 0x000ea80000300800 */
[----:B------:R5:W-:Y:S04]  /*ae20*/  STL [R1+0xf8], R29 ;  /* 0x0000f81d01007387 */ /* 0x000be80000100800 */
[----:B------:R0:W-:Y:S01]  /*ae30*/  STL [R1+0x110], R27 ;  /* 0x0001101b01007387 */ /* 0x0001e20000100800 */
[----:B-----5:R-:W-:-:S02]  /*ae40*/  IMAD R29, R25, UR4, RZ ;  /* 0x00000004191d7c24 */ /* 0x020fc4000f8e02ff */
[----:B------:R-:W-:Y:S02]  /*ae50*/  IMAD R25, R19, UR4, RZ ;  /* 0x0000000413197c24 */ /* 0x000fe4000f8e02ff */
[----:B0-----:R-:W-:Y:S02]  /*ae60*/  IMAD R27, R23, UR4, RZ ;  /* 0x00000004171b7c24 */ /* 0x001fe4000f8e02ff */
[----:B------:R-:W-:Y:S01]  /*ae70*/  IMAD R23, R17, UR4, RZ ;  /* 0x0000000411177c24 */ /* 0x000fe2000f8e02ff */
[----:B------:R-:W-:Y:S01]  /*ae80*/  STL [R1+0x124], R29 ;  /* 0x0001241d01007387 */ /* 0x000fe20000100800 */
[----:B------:R-:W-:Y:S02]  /*ae90*/  IMAD R19, R16, UR4, RZ ;  /* 0x0000000410137c24 */ /* 0x000fe4000f8e02ff */
[----:B------:R-:W-:Y:S01]  /*aea0*/  IMAD R17, R14, UR4, RZ ;  /* 0x000000040e117c24 */ /* 0x000fe2000f8e02ff */
[----:B------:R-:W-:Y:S01]  /*aeb0*/  STL [R1+0x134], R27 ;  /* 0x0001341b01007387 */ /* 0x000fe20000100800 */
[----:B------:R-:W-:-:S02]  /*aec0*/  IMAD R16, R12, UR4, RZ ;  /* 0x000000040c107c24 */ /* 0x000fc4000f8e02ff */
[----:B------:R-:W-:Y:S01]  /*aed0*/  IMAD R14, R11, UR4, RZ ;  /* 0x000000040b0e7c24 */ /* 0x000fe2000f8e02ff */
[----:B------:R-:W-:Y:S01]  /*aee0*/  STL [R1+0x14c], R25 ;  /* 0x00014c1901007387 */ /* 0x000fe20000100800 */
[----:B------:R-:W-:Y:S02]  /*aef0*/  IMAD R12, R10, UR4, RZ ;  /* 0x000000040a0c7c24 */ /* 0x000fe4000f8e02ff */
[----:B------:R-:W-:Y:S01]  /*af00*/  IMAD R11, R9, UR4, RZ ;  /* 0x00000004090b7c24 */ /* 0x000fe2000f8e02ff */
        /* <DEDUP_REMOVED lines=16> */
[----:B------:R-:W-:Y:S04]  /*b010*/  STL [R1+0x1ac], R9 ;  /* 0x0001ac0901007387 */ /* 0x000fe80000100800 */
[----:B------:R-:W-:Y:S01]  /*b020*/  STL [R1+0x1a4], R8 ;  /* 0x0001a40801007387 */ /* 0x000fe20000100800 */
[----:B------:R-:W-:-:S03]  /*b030*/  IMAD R2, R15, UR4, RZ ;  /* 0x000000040f027c24 */ /* 0x000fc6000f8e02ff */
[----:B------:R-:W-:Y:S01]  /*b040*/  STL [R1+0x1a0], R7 ;  /* 0x0001a00701007387 */ /* 0x000fe20000100800 */
[----:B------:R-:W-:-:S03]  /*b050*/  IMAD R0, R18, UR4, RZ ;  /* 0x0000000412007c24 */ /* 0x000fc6000f8e02ff */
[----:B------:R-:W-:Y:S04]  /*b060*/  STL [R1+0x19c], R6 ;  /* 0x00019c0601007387 */ /* 0x000fe80000100800 */
[----:B------:R-:W-:Y:S04]  /*b070*/  STL [R1+0x198], R5 ;  /* 0x0001980501007387 */ /* 0x000fe80000100800 */
[----:B------:R-:W-:Y:S04]  /*b080*/  STL [R1+0x190], R4 ;  /* 0x0001900401007387 */ /* 0x000fe80000100800 */
[----:B------:R0:W-:Y:S04]  /*b090*/  STL [R1+0x18c], R3 ;  /* 0x00018c0301007387 */ /* 0x0001e80000100800 */
        /* <DEDUP_REMOVED lines=49> */
[----:B0-----:R-:W3:Y:S01]  /*b3b0*/  LDL.LU R29, [R1+0x1194] ;  /* 0x00119400011d7983 */ /* 0x001ee20000300800 */
[----:B----4-:R-:W-:Y:S02]  /*b3c0*/  IMAD R27, R27, UR4, RZ ;  /* 0x000000041b1b7c24 */ /* 0x010fe4000f8e02ff */
[----:B---3--:R-:W-:-:S05]  /*b3d0*/  IMAD R29, R29, UR4, RZ ;  /* 0x000000041d1d7c24 */ /* 0x008fca000f8e02ff */
[----:B------:R2:W-:Y:S02]  /*b3e0*/  STL [R1+0x154], R29 ;  /* 0x0001541d01007387 */ /* 0x0005e40000100800 */
[----:B--2---:R-:W-:Y:S02]  /*b3f0*/  IMAD R29, R21, UR4, RZ ;  /* 0x00000004151d7c24 */ /* 0x004fe4000f8e02ff */
        /* <DEDUP_REMOVED lines=50> */
[----:B------:R-:W-:Y:S01]  /*b720*/  STL [R1+0x23c], R3 ;  /* 0x00023c0301007387 */ /* 0x000fe20000100800 */
[----:B0-----:R-:W-:-:S03]  /*b730*/  IMAD R2, R28, UR4, RZ ;  /* 0x000000041c027c24 */ /* 0x001fc6000f8e02ff */
[----:B------:R-:W3:Y:S01]  /*b740*/  LDL.LU R28, [R1+0xb8] ;  /* 0x0000b800011c7983 */ /* 0x000ee20000300800 */
        /* <DEDUP_REMOVED lines=38> */
[----:B--2---:R-:W-:Y:S02]  /*b9b0*/  IMAD R29, R29, UR4, RZ ;  /* 0x000000041d1d7c24 */ /* 0x004fe4000f8e02ff */
[----:B----4-:R-:W-:Y:S02]  /*b9c0*/  IMAD R27, R27, UR4, RZ ;  /* 0x000000041b1b7c24 */ /* 0x010fe4000f8e02ff */
[----:B-----5:R-:W-:Y:S02]  /*b9d0*/  IMAD R25, R25, UR4, RZ ;  /* 0x0000000419197c24 */ /* 0x020fe4000f8e02ff */
[----:B------:R-:W-:-:S02]  /*b9e0*/  IMAD R23, R23, UR4, RZ ;  /* 0x0000000417177c24 */ /* 0x000fc4000f8e02ff */
[----:B------:R-:W-:Y:S02]  /*b9f0*/  IMAD R19, R19, UR4, RZ ;  /* 0x0000000413137c24 */ /* 0x000fe4000f8e02ff */
[----:B------:R-:W-:Y:S02]  /*ba00*/  IMAD R17, R17, UR4, RZ ;  /* 0x0000000411117c24 */ /* 0x000fe4000f8e02ff */
[----:B------:R-:W-:Y:S02]  /*ba10*/  IMAD R16, R16, UR4, RZ ;  /* 0x0000000410107c24 */ /* 0x000fe4000f8e02ff */
[----:B------:R-:W-:Y:S02]  /*ba20*/  IMAD R14, R14, UR4, RZ ;  /* 0x000000040e0e7c24 */ /* 0x000fe4000f8e02ff */
[----:B------:R-:W-:Y:S02]  /*ba30*/  IMAD R12, R12, UR4, RZ ;  /* 0x000000040c0c7c24 */ /* 0x000fe4000f8e02ff */
        /* <DEDUP_REMOVED lines=9> */
[----:B---3--:R-:W-:-:S05]  /*bad0*/  IMAD R28, R28, UR4, RZ ;  /* 0x000000041c1c7c24 */ /* 0x008fca000f8e02ff */
        /* <DEDUP_REMOVED lines=37> */
[----:B0-----:R-:W5:Y:S01]  /*bd30*/  LDL.LU R3, [R1+0x1148] ;  /* 0x0011480001037983 */ /* 0x001f620000300800 */
[----:B------:R-:W-:-:S02]  /*bd40*/  IMAD R2, R2, UR4, RZ ;  /* 0x0000000402027c24 */ /* 0x000fc4000f8e02ff */
[----:B------:R-:W-:Y:S02]  /*bd50*/  IMAD R0, R0, UR4, RZ ;  /* 0x0000000400007c24 */ /* 0x000fe4000f8e02ff */
[----:B------:R-:W-:Y:S01]  /*bd60*/  IMAD R15, R15, UR4, RZ ;  /* 0x000000040f0f7c24 */ /* 0x000fe2000f8e02ff */
        /* <DEDUP_REMOVED lines=9> */
[----:B------:R-:W-:Y:S04]  /*be00*/  STL [R1+0x2f4], R15 ;  /* 0x0002f40f01007387 */ /* 0x000fe80000100800 */
[----:B------:R-:W-:Y:S01]  /*be10*/  STL [R1+0x2fc], R2 ;  /* 0x0002fc0201007387 */ /* 0x000fe20000100800 */
[----:B0-----:R-:W-:-:S03]  /*be20*/  IMAD R0, R26, UR4, RZ ;  /* 0x000000041a007c24 */ /* 0x001fc6000f8e02ff */
[----:B------:R2:W-:Y:S01]  /*be30*/  STL [R1+0x10bc], R2 ;  /* 0x0010bc0201007387 */ /* 0x0005e20000100800 */
[----:B------:R-:W-:-:S03]  /*be40*/  IMAD R22, R22, UR4, RZ ;  /* 0x0000000416167c24 */ /* 0x000fc6000f8e02ff */
[----:B------:R-:W-:Y:S01]  /*be50*/  STL [R1+0x304], R0 ;  /* 0x0003040001007387 */ /* 0x000fe20000100800 */
[----:B--2---:R-:W-:-:S03]  /*be60*/  IMAD R2, R28, UR4, RZ ;  /* 0x000000041c027c24 */ /* 0x004fc6000f8e02ff */
[----:B------:R3:W-:Y:S01]  /*be70*/  STL [R1+0x10c0], R0 ;  /* 0x0010c00001007387 */ /* 0x0007e20000100800 */
[----:B------:R-:W-:-:S03]  /*be80*/  IMAD R21, R21, UR4, RZ ;  /* 0x0000000415157c24 */ /* 0x000fc6000f8e02ff */
[----:B------:R4:W-:Y:S01]  /*be90*/  STL [R1+0x318], R2 ;  /* 0x0003180201007387 */ /* 0x0009e20000100800 */
[----:B---3--:R-:W-:Y:S02]  /*bea0*/  SHF.R.S32.HI R0, RZ, 0x1f, R11 ;  /* 0x0000001fff007819 */ /* 0x008fe4000001140b */
[----:B----4-:R-:W-:Y:S02]  /*beb0*/  SHF.R.S32.HI R2, RZ, 0x1f, R10 ;  /* 0x0000001fff027819 */ /* 0x010fe4000001140a */
[----:B-----5:R-:W-:Y:S02]  /*bec0*/  SHF.R.S32.HI R28, RZ, 0x1f, R9 ;  /* 0x0000001fff1c7819 */ /* 0x020fe40000011409 */
[----:B------:R-:W-:Y:S02]  /*bed0*/  SHF.R.S32.HI R26, RZ, 0x1f, R8 ;  /* 0x0000001fff1a7819 */ /* 0x000fe40000011408 */
[----:B------:R-:W-:Y:S02]  /*bee0*/  SHF.R.S32.HI R24, RZ, 0x1f, R7 ;  /* 0x0000001fff187819 */ /* 0x000fe40000011407 */
[----:B------:R-:W-:-:S02]  /*bef0*/  SHF.R.S32.HI R20, RZ, 0x1f, R6 ;  /* 0x0000001fff147819 */ /* 0x000fc40000011406 */
[----:B------:R-:W-:Y:S02]  /*bf00*/  SHF.R.S32.HI R18, RZ, 0x1f, R5 ;  /* 0x0000001fff127819 */ /* 0x000fe40000011405 */
[----:B------:R-:W-:Y:S02]  /*bf10*/  SHF.R.S32.HI R15, RZ, 0x1f, R4 ;  /* 0x0000001fff0f7819 */ /* 0x000fe40000011404 */
[----:B------:R-:W-:-:S05]  /*bf20*/  SHF.R.S32.HI R13, RZ, 0x1f, R3 ;  /* 0x0000001fff0d7819 */ /* 0x000fca0000011403 */
[----:B------:R-:W-:Y:S04]  /*bf30*/  STL [R1+0x10c8], R13 ;  /* 0x0010c80d01007387 */ /* 0x000fe80000100800 */
        /* <DEDUP_REMOVED lines=10> */
[----:B------:R0:W-:Y:S04]  /*bfe0*/  STL [R1+0x10e4], R6 ;  /* 0x0010e40601007387 */ /* 0x0001e80000100800 */
[----:B------:R-:W-:Y:S04]  /*bff0*/  STL [R1+0x10f0], R24 ;  /* 0x0010f01801007387 */ /* 0x000fe80000100800 */
[----:B------:R-:W-:Y:S04]  /*c000*/  STL [R1+0x10ec], R7 ;  /* 0x0010ec0701007387 */ /* 0x000fe80000100800 */
[----:B------:R-:W-:Y:S04]  /*c010*/  STL [R1+0x10f8], R26 ;  /* 0x0010f81a01007387 */ /* 0x000fe80000100800 */
[----:B------:R1:W-:Y:S04]  /*c020*/  STL [R1+0x10f4], R8 ;  /* 0x0010f40801007387 */ /* 0x0003e80000100800 */
[----:B------:R-:W-:Y:S04]  /*c030*/  STL [R1+0x1100], R28 ;  /* 0x0011001c01007387 */ /* 0x000fe80000100800 */
[----:B------:R-:W-:Y:S04]  /*c040*/  STL [R1+0x10fc], R9 ;  /* 0x0010fc0901007387 */ /* 0x000fe80000100800 */
[----:B------:R-:W-:Y:S04]  /*c050*/  STL [R1+0x1104], R10 ;  /* 0x0011040a01007387 */ /* 0x000fe80000100800 */
[----:B------:R-:W-:Y:S04]  /*c060*/  STL [R1+0x4], R2 ;  /* 0x0000040201007387 */ /* 0x000fe80000100800 */
[----:B0-----:R-:W2:Y:S04]  /*c070*/  LDL R6, [R1] ;  /* 0x0000000001067983 */ /* 0x001ea80000100800 */
[----:B------:R-:W3:Y:S04]  /*c080*/  LDL R20, [R1+0x8] ;  /* 0x0000080001147983 */ /* 0x000ee80000100800 */
[----:B------:R0:W-:Y:S04]  /*c090*/  STL [R1+0xc], R0 ;  /* 0x00000c0001007387 */ /* 0x0001e80000100800 */
[----:B------:R-:W4:Y:S04]  /*c0a0*/  LDL R5, [R1+0x10] ;  /* 0x0000100001057983 */ /* 0x000f280000100800 */
[----:B------:R-:W5:Y:S04]  /*c0b0*/  LDL R18, [R1+0x18] ;  /* 0x0000180001127983 */ /* 0x000f680000100800 */
[----:B------:R-:W5:Y:S04]  /*c0c0*/  LDL R21, [R1+0x1c] ;  /* 0x00001c0001157983 */ /* 0x000f680000100800 */
[----:B------:R-:W5:Y:S04]  /*c0d0*/  LDL R4, [R1+0x24] ;  /* 0x0000240001047983 */ /* 0x000f680000100800 */
[----:B------:R-:W5:Y:S04]  /*c0e0*/  LDL R15, [R1+0x2c] ;  /* 0x00002c00010f7983 */ /* 0x000f680000100800 */
[----:B------:R-:W5:Y:S04]  /*c0f0*/  LDL R22, [R1+0x34] ;  /* 0x0000340001167983 */ /* 0x000f680000100800 */
[----:B------:R-:W5:Y:S04]  /*c100*/  LDL R3, [R1+0x3c] ;  /* 0x00003c0001037983 */ /* 0x000f680000100800 */
[----:B------:R-:W5:Y:S01]  /*c110*/  LDL R13, [R1+0x48] ;  /* 0x00004800010d7983 */ /* 0x000f620000100800 */
[----:B-1----:R-:W-:-:S02]  /*c120*/  SHF.R.S32.HI R8, RZ, 0x1f, R12 ;  /* 0x0000001fff087819 */ /* 0x002fc4000001140c */
[----:B------:R-:W-:Y:S01]  /*c130*/  SHF.R.S32.HI R7, RZ, 0x1f, R14 ;  /* 0x0000001fff077819 */ /* 0x000fe2000001140e */
[----:B0-----:R-:W5:Y:S04]  /*c140*/  LDL R0, [R1+0x50] ;  /* 0x0000500001007983 */ /* 0x001f680000100800 */
[----:B------:R-:W5:Y:S04]  /*c150*/  LDL R2, [R1+0x60] ;  /* 0x0000600001027983 */ /* 0x000f680000100800 */
[----:B------:R-:W-:Y:S04]  /*c160*/  STL [R1+0x1108], R11 ;  /* 0x0011080b01007387 */ /* 0x000fe80000100800 */
[----:B------:R-:W-:Y:S04]  /*c170*/  STL [R1+0x110c], R12 ;  /* 0x00110c0c01007387 */ /* 0x000fe80000100800 */
[----:B------:R0:W-:Y:S04]  /*c180*/  STL [R1+0x14], R8 ;  /* 0x0000140801007387 */ /* 0x0001e80000100800 */
[----:B------:R-:W-:Y:S04]  /*c190*/  STL [R1+0x1110], R14 ;  /* 0x0011100e01007387 */ /* 0x000fe80000100800 */
[----:B------:R1:W-:Y:S01]  /*c1a0*/  STL [R1+0x20], R7 ;  /* 0x0000200701007387 */ /* 0x0003e20000100800 */
[----:B0-----:R-:W-:-:S03]  /*c1b0*/  SHF.R.S32.HI R8, RZ, 0x1f, R16 ;  /* 0x0000001fff087819 */ /* 0x001fc60000011410 */
[----:B------:R-:W-:Y:S01]  /*c1c0*/  STL [R1+0x1114], R16 ;  /* 0x0011141001007387 */ /* 0x000fe20000100800 */
[----:B-1----:R-:W-:-:S03]  /*c1d0*/  SHF.R.S32.HI R7, RZ, 0x1f, R17 ;  /* 0x0000001fff077819 */ /* 0x002fc60000011411 */
        /* <DEDUP_REMOVED lines=16> */
[----:B------:R-:W-:Y:S04]  /*c2e0*/  STL [R1+0x112c], R29 ;  /* 0x00112c1d01007387 */ /* 0x000fe80000100800 */
[----:B------:R-:W-:Y:S01]  /*c2f0*/  STL [R1+0x54], R8 ;  /* 0x0000540801007387 */ /* 0x000fe20000100800 */
[----:B--2---:R-:W-:Y:S02]  /*c300*/  SHF.R.S32.HI R7, RZ, 0x1f, R6 ;  /* 0x0000001fff077819 */ /* 0x004fe40000011406 */
[----:B---3--:R-:W-:-:S03]  /*c310*/  SHF.R.S32.HI R6, RZ, 0x1f, R20 ;  /* 0x0000001fff067819 */ /* 0x008fc60000011414 */
[----:B------:R5:W-:Y:S01]  /*c320*/  STL [R1+0x58], R7 ;  /* 0x0000580701007387 */ /* 0x000be20000100800 */
[----:B----4-:R-:W-:-:S03]  /*c330*/  SHF.R.S32.HI R5, RZ, 0x1f, R5 ;  /* 0x0000001fff057819 */ /* 0x010fc60000011405 */
[----:B------:R0:W-:Y:S01]  /*c340*/  STL [R1+0x5c], R6 ;  /* 0x00005c0601007387 */ /* 0x0001e20000100800 */
[----:B-----5:R-:W-:-:S03]  /*c350*/  SHF.R.S32.HI R7, RZ, 0x1f, R18 ;  /* 0x0000001fff077819 */ /* 0x020fc60000011412 */
[----:B------:R1:W-:Y:S01]  /*c360*/  STL [R1+0x64], R5 ;  /* 0x0000640501007387 */ /* 0x0003e20000100800 */
[----:B0-----:R-:W-:-:S03]  /*c370*/  SHF.R.S32.HI R6, RZ, 0x1f, R21 ;  /* 0x0000001fff067819 */ /* 0x001fc60000011415 */
[----:B------:R-:W-:Y:S01]  /*c380*/  STL [R1+0x68], R7 ;  /* 0x0000680701007387 */ /* 0x000fe20000100800 */
[----:B-1----:R-:W-:Y:S02]  /*c390*/  SHF.R.S32.HI R5, RZ, 0x1f, R4 ;  /* 0x0000001fff057819 */ /* 0x002fe40000011404 */
[----:B------:R-:W-:Y:S01]  /*c3a0*/  SHF.R.S32.HI R4, RZ, 0x1f, R15 ;  /* 0x0000001fff047819 */ /* 0x000fe2000001140f */
[----:B------:R0:W-:Y:S04]  /*c3b0*/  STL [R1+0x6c], R6 ;  /* 0x00006c0601007387 */ /* 0x0001e80000100800 */
[----:B------:R1:W-:Y:S04]  /*c3c0*/  STL [R1+0x70], R5 ;  /* 0x0000700501007387 */ /* 0x0003e80000100800 */
[----:B------:R2:W-:Y:S01]  /*c3d0*/  STL [R1+0x78], R4 ;  /* 0x0000780401007387 */ /* 0x0005e20000100800 */
[----:B0-----:R-:W-:-:S02]  /*c3e0*/  SHF.R.S32.HI R6, RZ, 0x1f, R22 ;  /* 0x0000001fff067819 */ /* 0x001fc40000011416 */
[----:B-1----:R-:W-:-:S03]  /*c3f0*/  SHF.R.S32.HI R5, RZ, 0x1f, R3 ;  /* 0x0000001fff057819 */ /* 0x002fc60000011403 */
[----:B------:R-:W-:Y:S01]  /*c400*/  STL [R1+0x7c], R6 ;  /* 0x00007c0601007387 */ /* 0x000fe20000100800 */
[----:B--2---:R-:W-:-:S03]  /*c410*/  SHF.R.S32.HI R4, RZ, 0x1f, R13 ;  /* 0x0000001fff047819 */ /* 0x004fc6000001140d */
[----:B------:R-:W-:Y:S04]  /*c420*/  STL [R1+0x80], R5 ;  /* 0x0000800501007387 */ /* 0x000fe80000100800 */
[----:B------:R-:W-:Y:S04]  /*c430*/  STL [R1+0x88], R4 ;  /* 0x0000880401007387 */ /* 0x000fe80000100800 */
[----:B------:R-:W2:Y:S01]  /*c440*/  LDL R29, [R1+0x9c] ;  /* 0x00009c00011d7983 */ /* 0x000ea20000100800 */
[----:B------:R-:W-:Y:S02]  /*c450*/  SHF.R.S32.HI R3, RZ, 0x1f, R0 ;  /* 0x0000001fff037819 */ /* 0x000fe40000011400 */
[----:B------:R-:W-:-:S03]  /*c460*/  SHF.R.S32.HI R0, RZ, 0x1f, R2 ;  /* 0x0000001fff007819 */ /* 0x000fc60000011402 */
[----:B------:R-:W-:Y:S04]  /*c470*/  STL [R1+0x8c], R3 ;  /* 0x00008c0301007387 */ /* 0x000fe80000100800 */
[----:B--2---:R0:W-:Y:S04]  /*c480*/  STL [R1+0x1140], R29 ;  /* 0x0011401d01007387 */ /* 0x0041e80000100800 */
[----:B------:R-:W-:Y:S04]  /*c490*/  STL [R1+0x90], R0 ;  /* 0x0000900001007387 */ /* 0x000fe80000100800 */
[----:B0-----:R-:W2:Y:S04]  /*c4a0*/  LDL R29, [R1+0x84] ;  /* 0x00008400011d7983 */ /* 0x001ea80000100800 */
[----:B--2---:R0:W-:Y:S04]  /*c4b0*/  STL [R1+0x1144], R29 ;  /* 0x0011441d01007387 */ /* 0x0041e80000100800 */
[----:B------:R-:W2:Y:S04]  /*c4c0*/  LDL R27, [R1+0xa8] ;  /* 0x0000a800011b7983 */ /* 0x000ea80000100800 */
[----:B------:R-:W3:Y:S04]  /*c4d0*/  LDL R25, [R1+0xc4] ;  /* 0x0000c40001197983 */ /* 0x000ee80000100800 */
[----:B0-----:R-:W4:Y:S04]  /*c4e0*/  LDL R29, [R1+0x74] ;  /* 0x00007400011d7983 */ /* 0x001f280000100800 */
[----:B------:R-:W5:Y:S04]  /*c4f0*/  LDL R23, [R1+0xd4] ;  /* 0x0000d40001177983 */ /* 0x000f680000100800 */
        /* <DEDUP_REMOVED lines=9> */
[----:B------:R-:W2:Y:S04]  /*c590*/  LDL R8, [R1+0x194] ;  /* 0x0001940001087983 */ /* 0x000ea80000100800 */
[----:B------:R-:W5:Y:S04]  /*c5a0*/  LDL R26, [R1+0x1a8] ;  /* 0x0001a800011a7983 */ /* 0x000f680000100800 */
[----:B------:R-:W5:Y:S04]  /*c5b0*/  LDL R7, [R1+0x1b8] ;  /* 0x0001b80001077983 */ /* 0x000f680000100800 */
[----:B------:R-:W5:Y:S04]  /*c5c0*/  LDL R24, [R1+0x1b4] ;  /* 0x0001b40001187983 */ /* 0x000f680000100800 */
[----:B------:R-:W5:Y:S04]  /*c5d0*/  LDL R6, [R1+0x1b0] ;  /* 0x0001b00001067983 */ /* 0x000f680000100800 */
[----:B------:R-:W5:Y:S04]  /*c5e0*/  LDL R20, [R1+0x1ac] ;  /* 0x0001ac0001147983 */ /* 0x000f680000100800 */
[----:B------:R-:W3:Y:S04]  /*c5f0*/  LDL R5, [R1+0x1a4] ;  /* 0x0001a40001057983 */ /* 0x000ee80000100800 */
        /* <DEDUP_REMOVED lines=8> */
[----:B------:R-:W5:Y:S01]  /*c680*/  LDL R2, [R1+0x178] ;  /* 0x0001780001027983 */ /* 0x000f620000100800 */
[----:B----4-:R-:W-:-:S05]  /*c690*/  SHF.R.S32.HI R29, RZ, 0x1f, R29 ;  /* 0x0000001fff1d7819 */ /* 0x010fca000001141d */
[----:B------:R0:W-:Y:S04]  /*c6a0*/  STL [R1+0x94], R29 ;  /* 0x0000941d01007387 */ /* 0x0001e80000100800 */
[----:B0-----:R-:W4:Y:S02]  /*c6b0*/  LDL.LU R29, [R1+0x1144] ;  /* 0x00114400011d7983 */ /* 0x001f240000300800 */
[----:B----4-:R-:W-:-:S05]  /*c6c0*/  SHF.R.S32.HI R29, RZ, 0x1f, R29 ;  /* 0x0000001fff1d7819 */ /* 0x010fca000001141d */
[----:B------:R0:W-:Y:S04]  /*c6d0*/  STL [R1+0x98], R29 ;  /* 0x0000981d01007387 */ /* 0x0001e80000100800 */
[----:B0-----:R-:W4:Y:S01]  /*c6e0*/  LDL.LU R29, [R1+0x1140] ;  /* 0x00114000011d7983 */ /* 0x001f220000300800 */
[----:B--2---:R-:W-:Y:S02]  /*c6f0*/  SHF.R.S32.HI R8, RZ, 0x1f, R8 ;  /* 0x0000001fff087819 */ /* 0x004fe40000011408 */
[----:B---3--:R-:W-:Y:S02]  /*c700*/  SHF.R.S32.HI R5, RZ, 0x1f, R5 ;  /* 0x0000001fff057819 */ /* 0x008fe40000011405 */
[----:B----4-:R-:W-:-:S05]  /*c710*/  SHF.R.S32.HI R29, RZ, 0x1f, R29 ;  /* 0x0000001fff1d7819 */ /* 0x010fca000001141d */
[----:B------:R0:W-:Y:S02]  /*c720*/  STL [R1+0xa0], R29 ;  /* 0x0000a01d01007387 */ /* 0x0001e40000100800 */
[----:B0-----:R-:W-:Y:S02]  /*c730*/  SHF.R.S32.HI R29, RZ, 0x1f, R27 ;  /* 0x0000001fff1d7819 */ /* 0x001fe4000001141b */
[----:B------:R-:W-:Y:S02]  /*c740*/  SHF.R.S32.HI R27, RZ, 0x1f, R25 ;  /* 0x0000001fff1b7819 */ /* 0x000fe40000011419 */
[----:B-----5:R-:W-:Y:S02]  /*c750*/  SHF.R.S32.HI R25, RZ, 0x1f, R23 ;  /* 0x0000001fff197819 */ /* 0x020fe40000011417 */
[----:B------:R-:W-:Y:S01]  /*c760*/  SHF.R.S32.HI R23, RZ, 0x1f, R19 ;  /* 0x0000001fff177819 */ /* 0x000fe20000011413 */
[----:B------:R-:W-:Y:S01]  /*c770*/  STL [R1+0xa4], R29 ;  /* 0x0000a41d01007387 */ /* 0x000fe20000100800 */
[----:B------:R-:W-:-:S02]  /*c780*/  SHF.R.S32.HI R19, RZ, 0x1f, R17 ;  /* 0x0000001fff137819 */ /* 0x000fc40000011411 */
[----:B------:R-:W-:Y:S01]  /*c790*/  SHF.R.S32.HI R17, RZ, 0x1f, R16 ;  /* 0x0000001fff117819 */ /* 0x000fe20000011410 */
[----:B------:R-:W-:Y:S01]  /*c7a0*/  STL [R1+0xac], R27 ;  /* 0x0000ac1b01007387 */ /* 0x000fe20000100800 */
[----:B------:R-:W-:Y:S02]  /*c7b0*/  SHF.R.S32.HI R16, RZ, 0x1f, R14 ;  /* 0x0000001fff107819 */ /* 0x000fe4000001140e */
[----:B------:R-:W-:Y:S01]  /*c7c0*/  SHF.R.S32.HI R14, RZ, 0x1f, R12 ;  /* 0x0000001fff0e7819 */ /* 0x000fe2000001140c */
[----:B------:R-:W-:Y:S01]  /*c7d0*/  STL [R1+0xb0], R25 ;  /* 0x0000b01901007387 */ /* 0x000fe20000100800 */
[----:B------:R-:W-:Y:S02]  /*c7e0*/  SHF.R.S32.HI R12, RZ, 0x1f, R11 ;  /* 0x0000001fff0c7819 */ /* 0x000fe4000001140b */
[----:B------:R-:W-:Y:S01]  /*c7f0*/  SHF.R.S32.HI R11, RZ, 0x1f, R10 ;  /* 0x0000001fff0b7819 */ /* 0x000fe2000001140a */
[----:B------:R-:W-:Y:S01]  /*c800*/  STL [R1+0xb4], R23 ;  /* 0x0000b41701007387 */ /* 0x000fe20000100800 */
[----:B------:R-:W-:-:S03]  /*c810*/  SHF.R.S32.HI R10, RZ, 0x1f, R9 ;  /* 0x0000001fff0a7819 */ /* 0x000fc60000011409 */
[----:B------:R-:W-:Y:S01]  /*c820*/  STL [R1+0xb8], R19 ;  /* 0x0000b81301007387 */ /* 0x000fe20000100800 */
[----:B------:R-:W-:-:S03]  /*c830*/  SHF.R.S32.HI R9, RZ, 0x1f, R28 ;  /* 0x0000001fff097819 */ /* 0x000fc6000001141c */
[----:B------:R-:W-:Y:S04]  /*c840*/  STL [R1+0xbc], R17 ;  /* 0x0000bc1101007387 */ /* 0x000fe80000100800 */
[----:B------:R-:W-:Y:S04]  /*c850*/  STL [R1+0xc0], R16 ;  /* 0x0000c01001007387 */ /* 0x000fe80000100800 */
[----:B------:R-:W-:Y:S04]  /*c860*/  STL [R1+0xc8], R14 ;  /* 0x0000c80e01007387 */ /* 0x000fe80000100800 */
[----:B------:R-:W-:Y:S04]  /*c870*/  STL [R1+0xcc], R12 ;  /* 0x0000cc0c01007387 */ /* 0x000fe80000100800 */
[----:B------:R-:W-:Y:S04]  /*c880*/  STL [R1+0xd0], R11 ;  /* 0x0000d00b01007387 */ /* 0x000fe80000100800 */
[----:B------:R0:W-:Y:S04]  /*c890*/  STL [R1+0xd8], R10 ;  /* 0x0000d80a01007387 */ /* 0x0001e80000100800 */
[----:B------:R1:W-:Y:S04]  /*c8a0*/  STL [R1+0xdc], R9 ;  /* 0x0000dc0901007387 */ /* 0x0003e80000100800 */
[----:B------:R2:W-:Y:S01]  /*c8b0*/  STL [R1+0xe0], R8 ;  /* 0x0000e00801007387 */ /* 0x0005e20000100800 */
[----:B0-----:R-:W-:-:S02]  /*c8c0*/  SHF.R.S32.HI R10, RZ, 0x1f, R26 ;  /* 0x0000001fff0a7819 */ /* 0x001fc4000001141a */
[----:B-1----:R-:W-:Y:S02]  /*c8d0*/  SHF.R.S32.HI R9, RZ, 0x1f, R7 ;  /* 0x0000001fff097819 */ /* 0x002fe40000011407 */
[----:B------:R-:W-:Y:S02]  /*c8e0*/  SHF.R.S32.HI R7, RZ, 0x1f, R6 ;  /* 0x0000001fff077819 */ /* 0x000fe40000011406 */
[----:B--2---:R-:W-:Y:S01]  /*c8f0*/  SHF.R.S32.HI R8, RZ, 0x1f, R24 ;  /* 0x0000001fff087819 */ /* 0x004fe20000011418 */
[----:B------:R-:W-:Y:S01]  /*c900*/  STL [R1+0xe4], R10 ;  /* 0x0000e40a01007387 */ /* 0x000fe20000100800 */
[----:B------:R-:W-:-:S03]  /*c910*/  SHF.R.S32.HI R6, RZ, 0x1f, R20 ;  /* 0x0000001fff067819 */ /* 0x000fc60000011414 */
[----:B------:R-:W-:Y:S04]  /*c920*/  STL [R1+0xe8], R9 ;  /* 0x0000e80901007387 */ /* 0x000fe80000100800 */
[----:B------:R-:W-:Y:S04]  /*c930*/  STL [R1+0xf0], R8 ;  /* 0x0000f00801007387 */ /* 0x000fe80000100800 */
[----:B------:R0:W-:Y:S04]  /*c940*/  STL [R1+0xf4], R7 ;  /* 0x0000f40701007387 */ /* 0x0001e80000100800 */
[----:B------:R1:W-:Y:S04]  /*c950*/  STL [R1+0xfc], R6 ;  /* 0x0000fc0601007387 */ /* 0x0003e80000100800 */
[----:B------:R2:W-:Y:S01]  /*c960*/  STL [R1+0x100], R5 ;  /* 0x0001000501007387 */ /* 0x0005e20000100800 */
[----:B0-----:R-:W-:-:S02]  /*c970*/  SHF.R.S32.HI R7, RZ, 0x1f, R18 ;  /* 0x0000001fff077819 */ /* 0x001fc40000011412 */
[----:B-1----:R-:W-:-:S03]  /*c980*/  SHF.R.S32.HI R6, RZ, 0x1f, R21 ;  /* 0x0000001fff067819 */ /* 0x002fc60000011415 */
[----:B------:R-:W-:Y:S01]  /*c990*/  STL [R1+0x104], R7 ;  /* 0x0001040701007387 */ /* 0x000fe20000100800 */
[----:B--2---:R-:W-:Y:S02]  /*c9a0*/  SHF.R.S32.HI R5, RZ, 0x1f, R4 ;  /* 0x0000001fff057819 */ /* 0x004fe40000011404 */
        /* <DEDUP_REMOVED lines=152> */
[----:B-----5:R-:W-:Y:S02]  /*d330*/  SHF.R.S32.HI R23, RZ, 0x1f, R23 ;  /* 0x0000001fff177819 */ /* 0x020fe40000011417 */
[----:B------:R-:W-:-:S02]  /*d340*/  SHF.R.S32.HI R19, RZ, 0x1f, R19 ;  /* 0x0000001fff137819 */ /* 0x000fc40000011413 */
[----:B------:R-:W-:Y:S02]  /*d350*/  SHF.R.S32.HI R17, RZ, 0x1f, R17 ;  /* 0x0000001fff117819 */ /* 0x000fe40000011411 */
[----:B------:R-:W-:Y:S02]  /*d360*/  SHF.R.S32.HI R16, RZ, 0x1f, R16 ;  /* 0x0000001fff107819 */ /* 0x000fe40000011410 */
[----:B------:R-:W-:Y:S02]  /*d370*/  SHF.R.S32.HI R14, RZ, 0x1f, R14 ;  /* 0x0000001fff0e7819 */ /* 0x000fe4000001140e */
[----:B------:R-:W-:Y:S02]  /*d380*/  SHF.R.S32.HI R12, RZ, 0x1f, R12 ;  /* 0x0000001fff0c7819 */ /* 0x000fe4000001140c */
[----:B------:R-:W-:Y:S02]  /*d390*/  SHF.R.S32.HI R11, RZ, 0x1f, R11 ;  /* 0x0000001fff0b7819 */ /* 0x000fe4000001140b */
        /* <DEDUP_REMOVED lines=19> */
[----:B----4-:R-:W-:-:S05]  /*d4d0*/  SHF.R.S32.HI R29, RZ, 0x1f, R29 ;  /* 0x0000001fff1d7819 */ /* 0x010fca000001141d */
        /* <DEDUP_REMOVED lines=27> */
[----:B0-----:R-:W5:Y:S04]  /*d690*/  LDL.LU R26, [R1+0x10f8] ;  /* 0x0010f800011a7983 */ /* 0x001f680000300800 */
[----:B------:R0:W-:Y:S04]  /*d6a0*/  STL [R1+0x350], R8 ;  /* 0x0003500801007387 */ /* 0x0001e80000100800 */
[----:B0-----:R-:W3:Y:S04]  /*d6b0*/  LDL.LU R8, [R1+0x10f4] ;  /* 0x0010f40001087983 */ /* 0x001ee80000300800 */
[----:B------:R0:W-:Y:S04]  /*d6c0*/  STL [R1+0x354], R24 ;  /* 0x0003541801007387 */ /* 0x0001e80000100800 */
[----:B0-----:R-:W5:Y:S04]  /*d6d0*/  LDL.LU R24, [R1+0x10f0] ;  /* 0x0010f00001187983 */ /* 0x001f680000300800 */
        /* <DEDUP_REMOVED lines=19> */
[----:B0-----:R-:W5:Y:S04]  /*d810*/  LDL.LU R13, [R1+0x10c8] ;  /* 0x0010c800010d7983 */ /* 0x001f680000300800 */
[----:B------:R0:W-:Y:S04]  /*d820*/  STL [R1+0x380], R3 ;  /* 0x0003800301007387 */ /* 0x0001e80000100800 */
[----:B0-----:R-:W2:Y:S04]  /*d830*/  LDL.LU R3, [R1+0x10c4] ;  /* 0x0010c40001037983 */ /* 0x001ea80000300800 */
[----:B------:R0:W-:Y:S04]  /*d840*/  STL [R1+0x384], R0 ;  /* 0x0003840001007387 */ /* 0x0001e80000100800 */
[----:B0-----:R-:W4:Y:S04]  /*d850*/  LDL.LU R0, [R1+0x10c0] ;  /* 0x0010c00001007983 */ /* 0x001f280000300800 */
[----:B------:R0:W-:Y:S04]  /*d860*/  STL [R1+0x388], R2 ;  /* 0x0003880201007387 */ /* 0x0001e80000100800 */
[----:B0-----:R-:W5:Y:S01]  /*d870*/  LDL.LU R2, [R1+0x10bc] ;  /* 0x0010bc0001027983 */ /* 0x001f620000300800 */
[----:B---3--:R-:W-:-:S02]  /*d880*/  SHF.R.S32.HI R22, RZ, 0x1f, R22 ;  /* 0x0000001fff167819 */ /* 0x008fc40000011416 */
[----:B----4-:R-:W-:Y:S02]  /*d890*/  SHF.R.S32.HI R0, RZ, 0x1f, R0 ;  /* 0x0000001fff007819 */ /* 0x010fe40000011400 */
[----:B-----5:R-:W-:-:S05]  /*d8a0*/  SHF.R.S32.HI R2, RZ, 0x1f, R2 ;  /* 0x0000001fff027819 */ /* 0x020fca0000011402 */
[----:B------:R0:W-:Y:S04]  /*d8b0*/  STL [R1+0x38c], R2 ;  /* 0x00038c0201007387 */ /* 0x0001e80000100800 */
[----:B0-----:R-:W3:Y:S04]  /*d8c0*/  LDL.LU R2, [R1+0x10b8] ;  /* 0x0010b80001027983 */ /* 0x001ee80000300800 */
[----:B------:R0:W-:Y:S04]  /*d8d0*/  STL [R1+0x390], R0 ;  /* 0x0003900001007387 */ /* 0x0001e80000100800 */
[----:B0-----:R-:W4:Y:S04]  /*d8e0*/  LDL.LU R0, [R1+0x10b4] ;  /* 0x0010b40001007983 */ /* 0x001f280000300800 */
[----:B------:R0:W-:Y:S04]  /*d8f0*/  STL [R1+0x394], R22 ;  /* 0x0003941601007387 */ /* 0x0001e80000100800 */
[----:B0-----:R-:W2:Y:S01]  /*d900*/  LDL.LU R22, [R1+0x10b0] ;  /* 0x0010b00001167983 */ /* 0x001ea20000300800 */
[----:B------:R-:W-:-:S05]  /*d910*/  SHF.R.S32.HI R21, RZ, 0x1f, R21 ;  /* 0x0000001fff157819 */ /* 0x000fca0000011415 */
[----:B------:R2:W-:Y:S02]  /*d920*/  STL [R1+0x398], R21 ;  /* 0x0003981501007387 */ /* 0x0005e40000100800 */
[----:B--2---:R-:W-:-:S05]  /*d930*/  IADD3 R21, P2, R3, R22, RZ ;  /* 0x0000001603157210 */ /* 0x004fca0007f5e0ff */
[----:B------:R0:W-:Y:S04]  /*d940*/  STL [R1+0xe50], R21 ;  /* 0x000e501501007387 */ /* 0x0001e80000100800 */
[----:B0-----:R-:W2:Y:S02]  /*d950*/  LDL.LU R21, [R1+0x10ac] ;  /* 0x0010ac0001157983 */ /* 0x001ea40000300800 */
[----:B--2---:R-:W-:-:S05]  /*d960*/  IADD3 R3, P5, R3, R21, RZ ;  /* 0x0000001503037210 */ /* 0x004fca0007fbe0ff */
[----:B------:R0:W-:Y:S02]  /*d970*/  STL [R1+0xe58], R3 ;  /* 0x000e580301007387 */ /* 0x0001e40000100800 */
[----:B0-----:R-:W-:-:S05]  /*d980*/  IADD3 R3, P1, R4, R22, RZ ;  /* 0x0000001604037210 */ /* 0x001fca0007f3e0ff */
[----:B------:R0:W-:Y:S02]  /*d990*/  STL [R1+0x688], R3 ;  /* 0x0006880301007387 */ /* 0x0001e40000100800 */
[----:B0-----:R-:W-:Y:S02]  /*d9a0*/  IADD3 R3, P0, R4, R21, RZ ;  /* 0x0000001504037210 */ /* 0x001fe40007f1e0ff */
[----:B------:R-:W-:-:S03]  /*d9b0*/  IADD3 R4, P4, R5, R22, RZ ;  /* 0x0000001605047210 */ /* 0x000fc60007f9e0ff */
[----:B------:R0:W-:Y:S04]  /*d9c0*/  STL [R1+0x690], R3 ;  /* 0x0006900301007387 */ /* 0x0001e80000100800 */
[----:B------:R3:W-:Y:S01]  /*d9d0*/  STL [R1+0x698], R4 ;  /* 0x0006980401007387 */ /* 0x0007e20000100800 */
[----:B0-----:R-:W-:Y:S02]  /*d9e0*/  IADD3 R3, P3, R5, R21, RZ ;  /* 0x0000001505037210 */ /* 0x001fe40007f7e0ff */
[----:B------:R-:W-:Y:S01]  /*d9f0*/  IADD3 R5, P6, R6, R22, RZ ;  /* 0x0000001606057210 */ /* 0x000fe20007fde0ff */
[C---:B---3--:R-:W-:Y:S02]  /*da00*/  IMAD.X R4, R13.reuse, 0x1, R2, P2 ;  /* 0x000000010d047824 */ /* 0x048fe400010e0602 */
[----:B------:R4:W-:Y:S04]  /*da10*/  STL [R1+0x6a0], R3 ;  /* 0x0006a00301007387 */ /* 0x0009e80000100800 */
[----:B------:R0:W-:Y:S04]  /*da20*/  STL [R1+0xe4c], R4 ;  /* 0x000e4c0401007387 */ /* 0x0001e80000100800 */
[----:B------:R1:W-:Y:S01]  /*da30*/  STL [R1+0x6a8], R5 ;  /* 0x0006a80501007387 */ /* 0x0003e20000100800 */
[----:B----4-:R-:W-:-:S03]  /*da40*/  IMAD.X R3, R13, 0x1, R0, P5 ;  /* 0x000000010d037824 */ /* 0x010fc600028e0600 */
[----:B------:R-:W2:Y:S01]  /*da50*/  LDL.LU R13, [R1+0x4] ;  /* 0x00000400010d7983 */ /* 0x000ea20000300800 */
[----:B0-----:R-:W-:-:S03]  /*da60*/  IADD3 R4, P5, R6, R21, RZ ;  /* 0x0000001506047210 */ /* 0x001fc60007fbe0ff */
[----:B------:R0:W-:Y:S01]  /*da70*/  STL [R1+0xe54], R3 ;  /* 0x000e540301007387 */ /* 0x0001e20000100800 */
[----:B-1----:R-:W-:-:S03]  /*da80*/  IMAD.X R5, R15, 0x1, R2, P1 ;  /* 0x000000010f057824 */ /* 0x002fc600008e0602 */
[----:B------:R1:W-:Y:S01]  /*da90*/  STL [R1+0x6b0], R4 ;  /* 0x0006b00401007387 */ /* 0x0003e20000100800 */
[C---:B0-----:R-:W-:Y:S02]  /*daa0*/  IADD3 R3, P2, R7.reuse, R22, RZ ;  /* 0x0000001607037210 */ /* 0x041fe40007f5e0ff */
[----:B-1----:R-:W-:-:S03]  /*dab0*/  IADD3 R4, P1, R7, R21, RZ ;  /* 0x0000001507047210 */ /* 0x002fc60007f3e0ff */
[----:B------:R0:W-:Y:S04]  /*dac0*/  STL [R1+0x6b8], R3 ;  /* 0x0006b80301007387 */ /* 0x0001e80000100800 */
[----:B------:R1:W-:Y:S01]  /*dad0*/  STL [R1+0x684], R5 ;  /* 0x0006840501007387 */ /* 0x0003e20000100800 */
[----:B0-----:R-:W-:-:S03]  /*dae0*/  IMAD.X R3, R15, 0x1, R0, P0 ;  /* 0x000000010f037824 */ /* 0x001fc600000e0600 */
[----:B-1----:R-:W3:Y:S04]  /*daf0*/  LDL.LU R5, [R1+0xc] ;  /* 0x00000c0001057983 */ /* 0x002ee80000300800 */
[----:B------:R0:W-:Y:S04]  /*db00*/  STL [R1+0x6c0], R4 ;  /* 0x0006c00401007387 */ /* 0x0001e80000100800 */
[----:B------:R1:W-:Y:S01]  /*db10*/  STL [R1+0x68c], R3 ;  /* 0x00068c0301007387 */ /* 0x0003e20000100800 */
[----:B0-----:R-:W-:Y:S01]  /*db20*/  IADD3 R4, P0, R8, R22, RZ ;  /* 0x0000001608047210 */ /* 0x001fe20007f1e0ff */
[----:B-1----:R-:W-:-:S04]  /*db30*/  IMAD.X R3, R18, 0x1, R2, P4 ;  /* 0x0000000112037824 */ /* 0x002fc800020e0602 */
[----:B------:R0:W-:Y:S01]  /*db40*/  STL [R1+0x6c8], R4 ;  /* 0x0006c80401007387 */ /* 0x0001e20000100800 */
[----:B------:R-:W-:-:S03]  /*db50*/  IADD3 R6, P4, R8, R21, RZ ;  /* 0x0000001508067210 */ /* 0x000fc60007f9e0ff */
[----:B------:R1:W-:Y:S01]  /*db60*/  STL [R1+0x694], R3 ;  /* 0x0006940301007387 */ /* 0x0003e20000100800 */
[----:B0-----:R-:W-:-:S03]  /*db70*/  IMAD.X R4, R18, 0x1, R0, P3 ;  /* 0x0000000112047824 */ /* 0x001fc600018e0600 */
[----:B-1----:R-:W4:Y:S01]  /*db80*/  LDL.LU R3, [R1+0x14] ;  /* 0x0000140001037983 */ /* 0x002f220000300800 */
[----:B------:R-:W-:-:S03]  /*db90*/  IADD3 R7, P3, R9, R22, RZ ;  /* 0x0000001609077210 */ /* 0x000fc60007f7e0ff */
[----:B------:R0:W-:Y:S04]  /*dba0*/  STL [R1+0x6d0], R6 ;  /* 0x0006d00601007387 */ /* 0x0001e80000100800 */
[----:B------:R1:W-:Y:S01]  /*dbb0*/  STL [R1+0x69c], R4 ;  /* 0x00069c0401007387 */ /* 0x0003e20000100800 */
[----:B0-----:R-:W-:-:S03]  /*dbc0*/  IMAD.X R6, R20, 0x1, R2, P6 ;  /* 0x0000000114067824 */ /* 0x001fc600030e0602 */
[----:B------:R-:W-:Y:S01]  /*dbd0*/  STL [R1+0x6d8], R7 ;  /* 0x0006d80701007387 */ /* 0x000fe20000100800 */
[----:B-1----:R-:W-:-:S03]  /*dbe0*/  IADD3 R4, P6, R9, R21, RZ ;  /* 0x0000001509047210 */ /* 0x002fc60007fde0ff */
[----:B------:R-:W-:Y:S04]  /*dbf0*/  STL [R1+0x6a4], R6 ;  /* 0x0006a40601007387 */ /* 0x000fe80000100800 */
[----:B------:R0:W-:Y:S04]  /*dc00*/  STL [R1+0x6e0], R4 ;  /* 0x0006e00401007387 */ /* 0x0001e80000100800 */
[----:B0-----:R-:W5:Y:S01]  /*dc10*/  LDL.LU R4, [R1+0x20] ;  /* 0x0000200001047983 */ /* 0x001f620000300800 */
[--C-:B------:R-:W-:Y:S01]  /*dc20*/  IMAD.X R7, R20, 0x1, R0.reuse, P5 ;  /* 0x0000000114077824 */ /* 0x100fe200028e0600 */
[----:B------:R-:W-:Y:S01]  /*dc30*/  IADD3 R6, P5, R10, R22, RZ ;  /* 0x000000160a067210 */ /* 0x000fe20007fbe0ff */
[----:B------:R-:W-:-:S03]  /*dc40*/  IMAD.X R8, R24, 0x1, R0, P1 ;  /* 0x0000000118087824 */ /* 0x000fc600008e0600 */
[----:B------:R0:W-:Y:S04]  /*dc50*/  STL [R1+0x6ac], R7 ;  /* 0x0006ac0701007387 */ /* 0x0001e80000100800 */
[----:B------:R1:W-:Y:S01]  /*dc60*/  STL [R1+0x6e8], R6 ;  /* 0x0006e80601007387 */ /* 0x0003e20000100800 */
[----:B0-----:R-:W-:Y:S01]  /*dc70*/  IMAD.X R7, R24, 0x1, R2, P2 ;  /* 0x0000000118077824 */ /* 0x001fe200010e0602 */
[----:B-1----:R-:W-:-:S04]  /*dc80*/  IADD3 R6, P2, R10, R21, RZ ;  /* 0x000000150a067210 */ /* 0x002fc80007f5e0ff */
[----:B------:R0:W-:Y:S04]  /*dc90*/  STL [R1+0x6b4], R7 ;  /* 0x0006b40701007387 */ /* 0x0001e80000100800 */
[----:B------:R1:W-:Y:S04]  /*dca0*/  STL [R1+0x6f0], R6 ;  /* 0x0006f00601007387 */ /* 0x0003e80000100800 */
[----:B------:R1:W-:Y:S01]  /*dcb0*/  STL [R1+0x6bc], R8 ;  /* 0x0006bc0801007387 */ /* 0x0003e20000100800 */
[----:B0-----:R-:W-:-:S03]  /*dcc0*/  IADD3 R7, P1, R11, R22, RZ ;  /* 0x000000160b077210 */ /* 0x001fc60007f3e0ff */
[----:B------:R-:W5:Y:S01]  /*dcd0*/  LDL.LU R15, [R1+0x28] ;  /* 0x00002800010f7983 */ /* 0x000f620000300800 */
[----:B-1----:R-:W-:-:S03]  /*dce0*/  IMAD.X R6, R26, 0x1, R2, P0 ;  /* 0x000000011a067824 */ /* 0x002fc600000e0602 */
[----:B------:R-:W-:Y:S01]  /*dcf0*/  STL [R1+0x6f8], R7 ;  /* 0x0006f80701007387 */ /* 0x000fe20000100800 */
[----:B------:R-:W-:-:S03]  /*dd00*/  IADD3 R8, P0, R11, R21, RZ ;  /* 0x000000150b087210 */ /* 0x000fc60007f1e0ff */
[----:B------:R0:W-:Y:S04]  /*dd10*/  STL [R1+0x6c4], R6 ;  /* 0x0006c40601007387 */ /* 0x0001e80000100800 */
[----:B------:R1:W-:Y:S01]  /*dd20*/  STL [R1+0x700], R8 ;  /* 0x0007000801007387 */ /* 0x0003e20000100800 */
[----:B0-----:R-:W-:Y:S01]  /*dd30*/  IMAD.X R6, R26, 0x1, R0, P4 ;  /* 0x000000011a067824 */ /* 0x001fe200020e0600 */
[----:B------:R-:W-:Y:S01]  /*dd40*/  IADD3 R7, P4, R12, R22, RZ ;  /* 0x000000160c077210 */ /* 0x000fe20007f9e0ff */
[----:B-1----:R-:W-:-:S03]  /*dd50*/  IMAD.X R8, R28, 0x1, R2, P3 ;  /* 0x000000011c087824 */ /* 0x002fc600018e0602 */
[----:B------:R0:W-:Y:S04]  /*dd60*/  STL [R1+0x6cc], R6 ;  /* 0x0006cc0601007387 */ /* 0x0001e80000100800 */
[----:B------:R1:W-:Y:S01]  /*dd70*/  STL [R1+0x708], R7 ;  /* 0x0007080701007387 */ /* 0x0003e20000100800 */
[----:B------:R-:W-:Y:S01]  /*dd80*/  IMAD.X R9, R28, 0x1, R0, P6 ;  /* 0x000000011c097824 */ /* 0x000fe200030e0600 */
[----:B0-----:R-:W-:Y:S02]  /*dd90*/  IADD3 R6, P3, R12, R21, RZ ;  /* 0x000000150c067210 */ /* 0x001fe40007f7e0ff */
[----:B-1----:R-:W5:Y:S04]  /*dda0*/  LDL.LU R7, [R1+0x30] ;  /* 0x0000300001077983 */ /* 0x002f680000300800 */
[----:B------:R0:W-:Y:S04]  /*ddb0*/  STL [R1+0x6d4], R8 ;  /* 0x0006d40801007387 */ /* 0x0001e80000100800 */
[----:B------:R2:W-:Y:S01]  /*ddc0*/  STL [R1+0x710], R6 ;  /* 0x0007100601007387 */ /* 0x0005e20000100800 */
[----:B0-----:R-:W-:-:S03]  /*ddd0*/  IADD3 R8, P6, R14, R22, RZ ;  /* 0x000000160e087210 */ /* 0x001fc60007fde0ff */
[----:B------:R0:W-:Y:S04]  /*dde0*/  STL [R1+0x6dc], R9 ;  /* 0x0006dc0901007387 */ /* 0x0001e80000100800 */
[----:B------:R1:W-:Y:S01]  /*ddf0*/  STL [R1+0x718], R8 ;  /* 0x0007180801007387 */ /* 0x0003e20000100800 */
[C---:B--2---:R-:W-:Y:S01]  /*de00*/  IMAD.X R6, R13.reuse, 0x1, R2, P5 ;  /* 0x000000010d067824 */ /* 0x044fe200028e0602 */
[----:B0-----:R-:W-:Y:S01]  /*de10*/  IADD3 R9, P5, R14, R21, RZ ;  /* 0x000000150e097210 */ /* 0x001fe20007fbe0ff */
[----:B-1----:R-:W-:-:S03]  /*de20*/  IMAD.X R8, R13, 0x1, R0, P2 ;  /* 0x000000010d087824 */ /* 0x002fc600010e0600 */
[----:B------:R0:W-:Y:S01]  /*de30*/  STL [R1+0x6e4], R6 ;  /* 0x0006e40601007387 */ /* 0x0001e20000100800 */
[----:B------:R-:W-:-:S03]  /*de40*/  IADD3 R10, P2, R16, R22, RZ ;  /* 0x00000016100a7210 */ /* 0x000fc60007f5e0ff */
[----:B0-----:R-:W2:Y:S04]  /*de50*/  LDL.LU R6, [R1+0x38] ;  /* 0x0000380001067983 */ /* 0x001ea80000300800 */
[----:B------:R-:W-:Y:S04]  /*de60*/  STL [R1+0x720], R9 ;  /* 0x0007200901007387 */ /* 0x000fe80000100800 */
[----:B------:R3:W-:Y:S04]  /*de70*/  STL [R1+0x6ec], R8 ;  /* 0x0006ec0801007387 */ /* 0x0007e80000100800 */
[----:B------:R-:W-:Y:S01]  /*de80*/  STL [R1+0x728], R10 ;  /* 0x0007280a01007387 */ /* 0x000fe20000100800 */
[C---:B---3--:R-:W-:Y:S01]  /*de90*/  IMAD.X R8, R5.reuse, 0x1, R2, P1 ;  /* 0x0000000105087824 */ /* 0x048fe200008e0602 */
[----:B------:R-:W-:Y:S01]  /*dea0*/  IADD3 R9, P1, R16, R21, RZ ;  /* 0x0000001510097210 */ /* 0x000fe20007f3e0ff */
[----:B------:R-:W-:-:S03]  /*deb0*/  IMAD.X R5, R5, 0x1, R0, P0 ;  /* 0x0000000105057824 */ /* 0x000fc600000e0600 */
[----:B------:R0:W-:Y:S04]  /*dec0*/  STL [R1+0x6f4], R8 ;  /* 0x0006f40801007387 */ /* 0x0001e80000100800 */
[----:B------:R-:W-:Y:S04]  /*ded0*/  STL [R1+0x730], R9 ;  /* 0x0007300901007387 */ /* 0x000fe80000100800 */
[----:B------:R-:W3:Y:S01]  /*dee0*/  LDL.LU R13, [R1+0x40] ;  /* 0x00004000010d7983 */ /* 0x000ee20000300800 */
[----:B0-----:R-:W-:-:S03]  /*def0*/  IADD3 R8, P0, R17, R22, RZ ;  /* 0x0000001611087210 */ /* 0x001fc60007f1e0ff */
[----:B------:R4:W-:Y:S04]  /*df00*/  STL [R1+0x6fc], R5 ;  /* 0x0006fc0501007387 */ /* 0x0009e80000100800 */
[----:B------:R0:W-:Y:S01]  /*df10*/  STL [R1+0x738], R8 ;  /* 0x0007380801007387 */ /* 0x0001e20000100800 */
[----:B----4-:R-:W-:Y:S01]  /*df20*/  IMAD.X R5, R3, 0x1, R2, P4 ;  /* 0x0000000103057824 */ /* 0x010fe200020e0602 */
[----:B0-----:R-:W-:Y:S01]  /*df30*/  IADD3 R8, P4, R17, R21, RZ ;  /* 0x0000001511087210 */ /* 0x001fe20007f9e0ff */
[----:B------:R-:W-:-:S03]  /*df40*/  IMAD.X R3, R3, 0x1, R0, P3 ;  /* 0x0000000103037824 */ /* 0x000fc600018e0600 */
[----:B------:R0:W-:Y:S04]  /*df50*/  STL [R1+0x704], R5 ;  /* 0x0007040501007387 */ /* 0x0001e80000100800 */
[----:B0-----:R-:W4:Y:S04]  /*df60*/  LDL.LU R5, [R1] ;  /* 0x0000000001057983 */ /* 0x001f280000300800 */
[----:B------:R0:W-:Y:S04]  /*df70*/  STL [R1+0x740], R8 ;  /* 0x0007400801007387 */ /* 0x0001e80000100800 */
[----:B------:R1:W-:Y:S01]  /*df80*/  STL [R1+0x70c], R3 ;  /* 0x00070c0301007387 */ /* 0x0003e20000100800 */
[----:B0-----:R-:W-:-:S03]  /*df90*/  IADD3 R8, P3, R19, R22, RZ ;  /* 0x0000001613087210 */ /* 0x001fc60007f7e0ff */
[----:B-1----:R-:W4:Y:S01]  /*dfa0*/  LDL.LU R3, [R1+0x44] ;  /* 0x0000440001037983 */ /* 0x002f220000300800 */
[----:B-----5:R-:W-:-:S03]  /*dfb0*/  IMAD.X R9, R4, 0x1, R2, P6 ;  /* 0x0000000104097824 */ /* 0x020fc600030e0602 */
[----:B------:R0:W-:Y:S01]  /*dfc0*/  STL [R1+0x748], R8 ;  /* 0x0007480801007387 */ /* 0x0001e20000100800 */
[----:B------:R-:W-:-:S03]  /*dfd0*/  IMAD.X R4, R4, 0x1, R0, P5 ;  /* 0x0000000104047824 */ /* 0x000fc600028e0600 */
[----:B------:R1:W-:Y:S01]  /*dfe0*/  STL [R1+0x714], R9 ;  /* 0x0007140901007387 */ /* 0x0003e20000100800 */
[----:B0-----:R-:W-:-:S03]  /*dff0*/  IADD3 R8, P6, R19, R21, RZ ;  /* 0x0000001513087210 */ /* 0x001fc60007fde0ff */
[----:B-1----:R-:W5:Y:S04]  /*e000*/  LDL.LU R9, [R1+0x8] ;  /* 0x0000080001097983 */ /* 0x002f680000300800 */
[----:B------:R-:W-:Y:S04]  /*e010*/  STL [R1+0x750], R8 ;  /* 0x0007500801007387 */ /* 0x000fe80000100800 */
[----:B------:R0:W-:Y:S04]  /*e020*/  STL [R1+0x71c], R4 ;  /* 0x00071c0401007387 */ /* 0x0001e80000100800 */
[----:B0-----:R-:W5:Y:S01]  /*e030*/  LDL.LU R4, [R1+0x4c] ;  /* 0x00004c0001047983 */ /* 0x001f620000300800 */
[----:B------:R-:W-:Y:S01]  /*e040*/  IADD3 R8, P5, R23, R22, RZ ;  /* 0x0000001617087210 */ /* 0x000fe20007fbe0ff */
[----:B------:R-:W-:Y:S01]  /*e050*/  IMAD.X R11, R15, 0x1, R2, P2 ;  /* 0x000000010f0b7824 */ /* 0x000fe200010e0602 */
[----:B------:R-:W-:-:S03]  /*e060*/  IADD3 R10, P2, R23, R21, RZ ;  /* 0x00000015170a7210 */ /* 0x000fc60007f5e0ff */
[----:B------:R0:W-:Y:S04]  /*e070*/  STL [R1+0x758], R8 ;  /* 0x0007580801007387 */ /* 0x0001e80000100800 */
[----:B------:R1:W-:Y:S04]  /*e080*/  STL [R1+0x724], R11 ;  /* 0x0007240b01007387 */ /* 0x0003e80000100800 */
[----:B------:R-:W5:Y:S01]  /*e090*/  LDL.LU R18, [R1+0x10] ;  /* 0x0000100001127983 */ /* 0x000f620000300800 */
[----:B0-----:R-:W-:-:S03]  /*e0a0*/  IMAD.X R8, R15, 0x1, R0, P1 ;  /* 0x000000010f087824 */ /* 0x001fc600008e0600 */
[----:B------:R-:W-:Y:S01]  /*e0b0*/  STL [R1+0x760], R10 ;  /* 0x0007600a01007387 */ /* 0x000fe20000100800 */
[----:B-1----:R-:W-:-:S03]  /*e0c0*/  IADD3 R11, P1, R25, R22, RZ ;  /* 0x00000016190b7210 */ /* 0x002fc60007f3e0ff */
[----:B------:R0:W-:Y:S04]  /*e0d0*/  STL [R1+0x72c], R8 ;  /* 0x00072c0801007387 */ /* 0x0001e80000100800 */
[----:B0-----:R-:W5:Y:S01]  /*e0e0*/  LDL.LU R8, [R1+0x54] ;  /* 0x0000540001087983 */ /* 0x001f620000300800 */
[----:B------:R-:W-:-:S03]  /*e0f0*/  IMAD.X R10, R7, 0x1, R2, P0 ;  /* 0x00000001070a7824 */ /* 0x000fc600000e0602 */
[----:B------:R0:W-:Y:S01]  /*e100*/  STL [R1+0x768], R11 ;  /* 0x0007680b01007387 */ /* 0x0001e20000100800 */
[----:B------:R-:W-:-:S03]  /*e110*/  IMAD.X R7, R7, 0x1, R0, P4 ;  /* 0x0000000107077824 */ /* 0x000fc600020e0600 */
[----:B------:R1:W-:Y:S01]  /*e120*/  STL [R1+0x734], R10 ;  /* 0x0007340a01007387 */ /* 0x0003e20000100800 */
[----:B0-----:R-:W-:-:S03]  /*e130*/  IADD3 R11, P0, R25, R21, RZ ;  /* 0x00000015190b7210 */ /* 0x001fc60007f1e0ff */
[----:B-1----:R-:W5:Y:S04]  /*e140*/  LDL.LU R10, [R1+0x18] ;  /* 0x00001800010a7983 */ /* 0x002f680000300800 */
[----:B------:R0:W-:Y:S04]  /*e150*/  STL [R1+0x770], R11 ;  /* 0x0007700b01007387 */ /* 0x0001e80000100800 */
[----:B------:R2:W-:Y:S04]  /*e160*/  STL [R1+0x73c], R7 ;  /* 0x00073c0701007387 */ /* 0x0005e80000100800 */
[----:B------:R-:W5:Y:S01]  /*e170*/  LDL.LU R15, [R1+0x58] ;  /* 0x00005800010f7983 */ /* 0x000f620000300800 */
[----:B0-----:R-:W-:-:S05]  /*e180*/  IADD3 R11, P4, R27, R22, RZ ;  /* 0x000000161b0b7210 */ /* 0x001fca0007f9e0ff */
[----:B------:R0:W-:Y:S01]  /*e190*/  STL [R1+0x778], R11 ;  /* 0x0007780b01007387 */ /* 0x0001e20000100800 */
[C---:B--2---:R-:W-:Y:S01]  /*e1a0*/  IMAD.X R7, R6.reuse, 0x1, R2, P3 ;  /* 0x0000000106077824 */ /* 0x044fe200018e0602 */
[----:B0-----:R-:W-:Y:S01]  /*e1b0*/  IADD3 R11, P3, R27, R21, RZ ;  /* 0x000000151b0b7210 */ /* 0x001fe20007f7e0ff */
[----:B------:R-:W-:-:S03]  /*e1c0*/  IMAD.X R6, R6, 0x1, R0, P6 ;  /* 0x0000000106067824 */ /* 0x000fc600030e0600 */
[----:B------:R0:W-:Y:S04]  /*e1d0*/  STL [R1+0x744], R7 ;  /* 0x0007440701007387 */ /* 0x0001e80000100800 */
[----:B0-----:R-:W2:Y:S04]  /*e1e0*/  LDL.LU R7, [R1+0x1c] ;  /* 0x00001c0001077983 */ /* 0x001ea80000300800 */
[----:B------:R0:W-:Y:S04]  /*e1f0*/  STL [R1+0x780], R11 ;  /* 0x0007800b01007387 */ /* 0x0001e80000100800 */
[----:B------:R1:W-:Y:S01]  /*e200*/  STL [R1+0x74c], R6 ;  /* 0x00074c0601007387 */ /* 0x0003e20000100800 */
[----:B0-----:R-:W-:-:S03]  /*e210*/  IADD3 R11, P6, R29, R22, RZ ;  /* 0x000000161d0b7210 */ /* 0x001fc60007fde0ff */
[----:B-1----:R-:W2:Y:S01]  /*e220*/  LDL.LU R6, [R1+0x5c] ;  /* 0x00005c0001067983 */ /* 0x002ea20000300800 */
[----:B---3--:R-:W-:-:S03]  /*e230*/  IMAD.X R14, R13, 0x1, R2, P5 ;  /* 0x000000010d0e7824 */ /* 0x008fc600028e0602 */
[----:B------:R0:W-:Y:S01]  /*e240*/  STL [R1+0x788], R11 ;  /* 0x0007880b01007387 */ /* 0x0001e20000100800 */
[----:B------:R-:W-:-:S03]  /*e250*/  IMAD.X R12, R13, 0x1, R0, P2 ;  /* 0x000000010d0c7824 */ /* 0x000fc600010e0600 */
[----:B------:R-:W-:Y:S04]  /*e260*/  STL [R1+0x754], R14 ;  /* 0x0007540e01007387 */ /* 0x000fe80000100800 */
[----:B------:R-:W3:Y:S01]  /*e270*/  LDL.LU R20, [R1+0x24] ;  /* 0x0000240001147983 */ /* 0x000ee20000300800 */
[----:B0-----:R-:W-:-:S05]  /*e280*/  IADD3 R11, P5, R29, R21, RZ ;  /* 0x000000151d0b7210 */ /* 0x001fca0007fbe0ff */
[----:B------:R4:W-:Y:S04]  /*e290*/  STL [R1+0x790], R11 ;  /* 0x0007900b01007387 */ /* 0x0009e80000100800 */
[----:B------:R0:W-:Y:S04]  /*e2a0*/  STL [R1+0x75c], R12 ;  /* 0x00075c0c01007387 */ /* 0x0001e80000100800 */
[----:B------:R-:W3:Y:S01]  /*e2b0*/  LDL.LU R13, [R1+0x64] ;  /* 0x00006400010d7983 */ /* 0x000ee20000300800 */
[----:B----4-:R-:W-:-:S05]  /*e2c0*/  IADD3 R11, P2, R5, R22, RZ ;  /* 0x00000016050b7210 */ /* 0x010fca0007f5e0ff */
[----:B------:R1:W-:Y:S01]  /*e2d0*/  STL [R1+0x798], R11 ;  /* 0x0007980b01007387 */ /* 0x0003e20000100800 */
[----:B0-----:R-:W-:Y:S01]  /*e2e0*/  IMAD.X R12, R3, 0x1, R2, P1 ;  /* 0x00000001030c7824 */ /* 0x001fe200008e0602 */
[----:B-1----:R-:W-:Y:S01]  /*e2f0*/  IADD3 R11, P1, R5, R21, RZ ;  /* 0x00000015050b7210 */ /* 0x002fe20007f3e0ff */
[----:B------:R-:W-:-:S03]  /*e300*/  IMAD.X R3, R3, 0x1, R0, P0 ;  /* 0x0000000103037824 */ /* 0x000fc600000e0600 */
[----:B------:R-:W-:Y:S04]  /*e310*/  STL [R1+0x764], R12 ;  /* 0x0007640c01007387 */ /* 0x000fe80000100800 */
[----:B------:R-:W4:Y:S04]  /*e320*/  LDL.LU R5, [R1+0x2c] ;  /* 0x00002c0001057983 */ /* 0x000f280000300800 */
[----:B------:R5:W-:Y:S04]  /*e330*/  STL [R1+0x7a0], R11 ;  /* 0x0007a00b01007387 */ /* 0x000be80000100800 */
[----:B------:R0:W-:Y:S01]  /*e340*/  STL [R1+0x76c], R3 ;  /* 0x00076c0301007387 */ /* 0x0001e20000100800 */
[----:B-----5:R-:W-:-:S03]  /*e350*/  IADD3 R11, P0, R9, R22, RZ ;  /* 0x00000016090b7210 */ /* 0x020fc60007f1e0ff */
[----:B0-----:R-:W5:Y:S04]  /*e360*/  LDL.LU R3, [R1+0x68] ;  /* 0x0000680001037983 */ /* 0x001f680000300800 */
[----:B------:R0:W-:Y:S01]  /*e370*/  STL [R1+0x7a8], R11 ;  /* 0x0007a80b01007387 */ /* 0x0001e20000100800 */
[C---:B------:R-:W-:Y:S02]  /*e380*/  IMAD.X R12, R4.reuse, 0x1, R2, P4 ;  /* 0x00000001040c7824 */ /* 0x040fe400020e0602 */
[----:B------:R-:W-:Y:S01]  /*e390*/  IMAD.X R4, R4, 0x1, R0, P3 ;  /* 0x0000000104047824 */ /* 0x000fe200018e0600 */
[----:B0-----:R-:W-:Y:S02]  /*e3a0*/  IADD3 R11, P4, R9, R21, RZ ;  /* 0x00000015090b7210 */ /* 0x001fe40007f9e0ff */
[----:B------:R-:W-:Y:S04]  /*e3b0*/  STL [R1+0x774], R12 ;  /* 0x0007740c01007387 */ /* 0x000fe80000100800 */
[----:B------:R-:W5:Y:S04]  /*e3c0*/  LDL.LU R9, [R1+0x34] ;  /* 0x0000340001097983 */ /* 0x000f680000300800 */
[----:B------:R-:W-:Y:S04]  /*e3d0*/  STL [R1+0x7b0], R11 ;  /* 0x0007b00b01007387 */ /* 0x000fe80000100800 */
[----:B------:R0:W-:Y:S04]  /*e3e0*/  STL [R1+0x77c], R4 ;  /* 0x00077c0401007387 */ /* 0x0001e80000100800 */
[----:B0-----:R-:W5:Y:S01]  /*e3f0*/  LDL.LU R4, [R1+0x6c] ;  /* 0x00006c0001047983 */ /* 0x001f620000300800 */
[----:B------:R-:W-:Y:S01]  /*e400*/  IADD3 R11, P3, R18, R22, RZ ;  /* 0x00000016120b7210 */ /* 0x000fe20007f7e0ff */
[----:B------:R-:W-:-:S04]  /*e410*/  IMAD.X R12, R8, 0x1, R2, P6 ;  /* 0x00000001080c7824 */ /* 0x000fc800030e0602 */
[----:B------:R0:W-:Y:S01]  /*e420*/  STL [R1+0x7b8], R11 ;  /* 0x0007b80b01007387 */ /* 0x0001e20000100800 */
[----:B------:R-:W-:-:S03]  /*e430*/  IMAD.X R8, R8, 0x1, R0, P5 ;  /* 0x0000000108087824 */ /* 0x000fc600028e0600 */
[----:B------:R-:W-:Y:S01]  /*e440*/  STL [R1+0x784], R12 ;  /* 0x0007840c01007387 */ /* 0x000fe20000100800 */
[----:B0-----:R-:W-:-:S03]  /*e450*/  IADD3 R11, P6, R18, R21, RZ ;  /* 0x00000015120b7210 */ /* 0x001fc60007fde0ff */
[----:B------:R-:W5:Y:S04]  /*e460*/  LDL.LU R18, [R1+0x3c] ;  /* 0x00003c0001127983 */ /* 0x000f680000300800 */
[----:B------:R0:W-:Y:S04]  /*e470*/  STL [R1+0x7c0], R11 ;  /* 0x0007c00b01007387 */ /* 0x0001e80000100800 */
[----:B------:R1:W-:Y:S01]  /*e480*/  STL [R1+0x78c], R8 ;  /* 0x00078c0801007387 */ /* 0x0003e20000100800 */
[----:B0-----:R-:W-:Y:S01]  /*e490*/  IADD3 R11, P5, R10, R22, RZ ;  /* 0x000000160a0b7210 */ /* 0x001fe20007fbe0ff */
[----:B------:R-:W-:-:S02]  /*e4a0*/  IMAD.X R14, R15, 0x1, R2, P2 ;  /* 0x000000010f0e7824 */ /* 0x000fc400010e0602 */
[----:B-1----:R-:W5:Y:S01]  /*e4b0*/  LDL.LU R8, [R1+0x70] ;  /* 0x0000700001087983 */ /* 0x002f620000300800 */
[----:B------:R-:W-:-:S03]  /*e4c0*/  IMAD.X R12, R15, 0x1, R0, P1 ;  /* 0x000000010f0c7824 */ /* 0x000fc600008e0600 */
[----:B------:R0:W-:Y:S04]  /*e4d0*/  STL [R1+0x7c8], R11 ;  /* 0x0007c80b01007387 */ /* 0x0001e80000100800 */
[----:B------:R-:W-:Y:S01]  /*e4e0*/  STL [R1+0x794], R14 ;  /* 0x0007940e01007387 */ /* 0x000fe20000100800 */
[----:B0-----:R-:W-:-:S03]  /*e4f0*/  IADD3 R11, P2, R10, R21, RZ ;  /* 0x000000150a0b7210 */ /* 0x001fc60007f5e0ff */
[----:B------:R-:W5:Y:S04]  /*e500*/  LDL.LU R10, [R1+0x48] ;  /* 0x00004800010a7983 */ /* 0x000f680000300800 */
[----:B------:R2:W-:Y:S04]  /*e510*/  STL [R1+0x7d0], R11 ;  /* 0x0007d00b01007387 */ /* 0x0005e80000100800 */
[----:B------:R0:W-:Y:S04]  /*e520*/  STL [R1+0x79c], R12 ;  /* 0x00079c0c01007387 */ /* 0x0001e80000100800 */
[----:B------:R-:W5:Y:S01]  /*e530*/  LDL.LU R15, [R1+0x78] ;  /* 0x00007800010f7983 */ /* 0x000f620000300800 */
[----:B--2---:R-:W-:-:S05]  /*e540*/  IADD3 R11, P1, R7, R22, RZ ;  /* 0x00000016070b7210 */ /* 0x004fca0007f3e0ff */
[----:B------:R1:W-:Y:S01]  /*e550*/  STL [R1+0x7d8], R11 ;  /* 0x0007d80b01007387 */ /* 0x0003e20000100800 */
[C---:B0-----:R-:W-:Y:S01]  /*e560*/  IMAD.X R12, R6.reuse, 0x1, R2, P0 ;  /* 0x00000001060c7824 */ /* 0x041fe200000e0602 */
[----:B-1----:R-:W-:Y:S01]  /*e570*/  IADD3 R11, P0, R7, R21, RZ ;  /* 0x00000015070b7210 */ /* 0x002fe20007f1e0ff */
[----:B------:R-:W-:-:S03]  /*e580*/  IMAD.X R6, R6, 0x1, R0, P4 ;  /* 0x0000000106067824 */ /* 0x000fc600020e0600 */
[----:B------:R-:W-:Y:S04]  /*e590*/  STL [R1+0x7a4], R12 ;  /* 0x0007a40c01007387 */ /* 0x000fe80000100800 */
[----:B------:R-:W2:Y:S04]  /*e5a0*/  LDL.LU R7, [R1+0x50] ;  /* 0x0000500001077983 */ /* 0x000ea80000300800 */
[----:B------:R3:W-:Y:S04]  /*e5b0*/  STL [R1+0x7e0], R11 ;  /* 0x0007e00b01007387 */ /* 0x0007e80000100800 */
[----:B------:R0:W-:Y:S01]  /*e5c0*/  STL [R1+0x7ac], R6 ;  /* 0x0007ac0601007387 */ /* 0x0001e20000100800 */
[----:B---3--:R-:W-:-:S03]  /*e5d0*/  IADD3 R11, P4, R20, R22, RZ ;  /* 0x00000016140b7210 */ /* 0x008fc60007f9e0ff */
[----:B0-----:R-:W3:Y:S01]  /*e5e0*/  LDL.LU R6, [R1+0x7c] ;  /* 0x00007c0001067983 */ /* 0x001ee20000300800 */
[----:B------:R-:W-:-:S03]  /*e5f0*/  IMAD.X R14, R13, 0x1, R2, P3 ;  /* 0x000000010d0e7824 */ /* 0x000fc600018e0602 */
[----:B------:R0:W-:Y:S01]  /*e600*/  STL [R1+0x7e8], R11 ;  /* 0x0007e80b01007387 */ /* 0x0001e20000100800 */
[----:B------:R-:W-:-:S03]  /*e610*/  IMAD.X R12, R13, 0x1, R0, P6 ;  /* 0x000000010d0c7824 */ /* 0x000fc600030e0600 */
[----:B------:R-:W-:Y:S01]  /*e620*/  STL [R1+0x7b4], R14 ;  /* 0x0007b40e01007387 */ /* 0x000fe20000100800 */
[----:B0-----:R-:W-:-:S03]  /*e630*/  IADD3 R11, P3, R20, R21, RZ ;  /* 0x00000015140b7210 */ /* 0x001fc60007f7e0ff */
[----:B------:R-:W3:Y:S04]  /*e640*/  LDL.LU R20, [R1+0x60] ;  /* 0x0000600001147983 */ /* 0x000ee80000300800 */
[----:B------:R4:W-:Y:S04]  /*e650*/  STL [R1+0x7f0], R11 ;  /* 0x0007f00b01007387 */ /* 0x0009e80000100800 */
[----:B------:R5:W-:Y:S04]  /*e660*/  STL [R1+0x7bc], R12 ;  /* 0x0007bc0c01007387 */ /* 0x000be80000100800 */
[----:B------:R-:W3:Y:S01]  /*e670*/  LDL.LU R13, [R1+0x80] ;  /* 0x00008000010d7983 */ /* 0x000ee20000300800 */
[----:B----4-:R-:W-:-:S05]  /*e680*/  IADD3 R11, P6, R5, R22, RZ ;  /* 0x00000016050b7210 */ /* 0x010fca0007fde0ff */
[----:B------:R0:W-:Y:S01]  /*e690*/  STL [R1+0x7f8], R11 ;  /* 0x0007f80b01007387 */ /* 0x0001e20000100800 */
[----:B-----5:R-:W-:Y:S01]  /*e6a0*/  IMAD.X R12, R3, 0x1, R2, P5 ;  /* 0x00000001030c7824 */ /* 0x020fe200028e0602 */
[----:B0-----:R-:W-:Y:S01]  /*e6b0*/  IADD3 R11, P5, R5, R21, RZ ;  /* 0x00000015050b7210 */ /* 0x001fe20007fbe0ff */
[----:B------:R-:W-:-:S03]  /*e6c0*/  IMAD.X R3, R3, 0x1, R0, P2 ;  /* 0x0000000103037824 */ /* 0x000fc600010e0600 */
[----:B------:R-:W-:Y:S04]  /*e6d0*/  STL [R1+0x7c4], R12 ;  /* 0x0007c40c01007387 */ /* 0x000fe80000100800 */
[----:B------:R-:W4:Y:S04]  /*e6e0*/  LDL.LU R5, [R1+0x74] ;  /* 0x0000740001057983 */ /* 0x000f280000300800 */
[----:B------:R0:W-:Y:S04]  /*e6f0*/  STL [R1+0x800], R11 ;  /* 0x0008000b01007387 */ /* 0x0001e80000100800 */
[----:B------:R1:W-:Y:S01]  /*e700*/  STL [R1+0x7cc], R3 ;  /* 0x0007cc0301007387 */ /* 0x0003e20000100800 */
[----:B0-----:R-:W-:-:S03]  /*e710*/  IADD3 R11, P2, R9, R22, RZ ;  /* 0x00000016090b7210 */ /* 0x001fc60007f5e0ff */
[----:B-1----:R-:W5:Y:S04]  /*e720*/  LDL.LU R3, [R1+0x88] ;  /* 0x0000880001037983 */ /* 0x002f680000300800 */
        /* <DEDUP_REMOVED lines=9> */
[----:B------:R-:W-:-:S05]  /*e7c0*/  IADD3 R11, P0, R18, R22, RZ ;  /* 0x00000016120b7210 */ /* 0x000fca0007f1e0ff */
[----:B------:R0:W-:Y:S01]  /*e7d0*/  STL [R1+0x818], R11 ;  /* 0x0008180b01007387 */ /* 0x0001e20000100800 */
[C---:B------:R-:W-:Y:S02]  /*e7e0*/  IMAD.X R12, R8.reuse, 0x1, R2, P4 ;  /* 0x00000001080c7824 */ /* 0x040fe400020e0602 */
[----:B------:R-:W-:Y:S01]  /*e7f0*/  IMAD.X R8, R8, 0x1, R0, P3 ;  /* 0x0000000108087824 */ /* 0x000fe200018e0600 */
[----:B0-----:R-:W-:Y:S02]  /*e800*/  IADD3 R11, P4, R18, R21, RZ ;  /* 0x00000015120b7210 */ /* 0x001fe40007f9e0ff */
[----:B------:R-:W-:Y:S04]  /*e810*/  STL [R1+0x7e4], R12 ;  /* 0x0007e40c01007387 */ /* 0x000fe80000100800 */
[----:B------:R-:W5:Y:S04]  /*e820*/  LDL.LU R18, [R1+0x9c] ;  /* 0x00009c0001127983 */ /* 0x000f680000300800 */
[----:B------:R0:W-:Y:S04]  /*e830*/  STL [R1+0x820], R11 ;  /* 0x0008200b01007387 */ /* 0x0001e80000100800 */
[----:B------:R1:W-:Y:S01]  /*e840*/  STL [R1+0x7ec], R8 ;  /* 0x0007ec0801007387 */ /* 0x0003e20000100800 */
[----:B0-----:R-:W-:-:S03]  /*e850*/  IADD3 R11, P3, R10, R22, RZ ;  /* 0x000000160a0b7210 */ /* 0x001fc60007f7e0ff */
[----:B-1----:R-:W5:Y:S01]  /*e860*/  LDL.LU R8, [R1+0x90] ;  /* 0x0000900001087983 */ /* 0x002f620000300800 */
[----:B------:R-:W-:-:S03]  /*e870*/  IMAD.X R14, R15, 0x1, R2, P6 ;  /* 0x000000010f0e7824 */ /* 0x000fc600030e0602 */
[----:B------:R0:W-:Y:S01]  /*e880*/  STL [R1+0x828], R11 ;  /* 0x0008280b01007387 */ /* 0x0001e20000100800 */
[----:B------:R-:W-:-:S03]  /*e890*/  IMAD.X R12, R15, 0x1, R0, P5 ;  /* 0x000000010f0c7824 */ /* 0x000fc600028e0600 */
        /* <DEDUP_REMOVED lines=8> */
[C---:B---3--:R-:W-:Y:S01]  /*e920*/  IMAD.X R12, R6.reuse, 0x1, R2, P2 ;  /* 0x00000001060c7824 */ /* 0x048fe200010e0602 */
[----:B0-----:R-:W-:Y:S01]  /*e930*/  IADD3 R11, P2, R7, R21, RZ ;  /* 0x00000015070b7210 */ /* 0x001fe20007f5e0ff */
[----:B------:R-:W-:-:S03]  /*e940*/  IMAD.X R6, R6, 0x1, R0, P1 ;  /* 0x0000000106067824 */ /* 0x000fc600008e0600 */
[----:B------:R-:W-:Y:S04]  /*e950*/  STL [R1+0x804], R12 ;  /* 0x0008040c01007387 */ /* 0x000fe80000100800 */
[----:B------:R-:W2:Y:S04]  /*e960*/  LDL.LU R7, [R1+0xc4] ;  /* 0x0000c40001077983 */ /* 0x000ea80000300800 */
[----:B------:R0:W-:Y:S04]  /*e970*/  STL [R1+0x840], R11 ;  /* 0x0008400b01007387 */ /* 0x0001e80000100800 */
[----:B------:R1:W-:Y:S01]  /*e980*/  STL [R1+0x80c], R6 ;  /* 0x00080c0601007387 */ /* 0x0003e20000100800 */
[----:B0-----:R-:W-:-:S03]  /*e990*/  IADD3 R11, P1, R20, R22, RZ ;  /* 0x00000016140b7210 */ /* 0x001fc60007f3e0ff */
[----:B-1----:R-:W3:Y:S01]  /*e9a0*/  LDL.LU R6, [R1+0x98] ;  /* 0x0000980001067983 */ /* 0x002ee20000300800 */
        /* <DEDUP_REMOVED lines=691> */
[----:B------:R-:W-:Y:S01]  /*114e0*/  IMAD.X R12, R8, 0x1, R2, P2 ;  /* 0x00000001080c7824 */ /* 0x000fe200010e0602 */
[----:B0-----:R-:W-:Y:S02]  /*114f0*/  IADD3 R11, P2, R18, R21, RZ ;  /* 0x00000015120b7210 */ /* 0x001fe40007f5e0ff */
[----:B------:R-:W5:Y:S04]  /*11500*/  LDL.LU R18, [R1+0x284] ;  /* 0x0002840001127983 */ /* 0x000f680000300800 */
[----:B------:R0:W-:Y:S04]  /*11510*/  STL [R1+0xc64], R12 ;  /* 0x000c640c01007387 */ /* 0x0001e80000100800 */
[----:B------:R1:W-:Y:S01]  /*11520*/  STL [R1+0xca0], R11 ;  /* 0x000ca00b01007387 */ /* 0x0003e20000100800 */
[----:B0-----:R-:W-:-:S03]  /*11530*/  IMAD.X R12, R8, 0x1, R0, P1 ;  /* 0x00000001080c7824 */ /* 0x001fc600008e0600 */
[----:B------:R-:W5:Y:S01]  /*11540*/  LDL.LU R8, [R1+0x334] ;  /* 0x0003340001087983 */ /* 0x000f620000300800 */
[----:B-1----:R-:W-:-:S03]  /*11550*/  IADD3 R11, P1, R10, R22, RZ ;  /* 0x000000160a0b7210 */ /* 0x002fc60007f3e0ff */
[----:B------:R0:W-:Y:S04]  /*11560*/  STL [R1+0xc6c], R12 ;  /* 0x000c6c0c01007387 */ /* 0x0001e80000100800 */
[----:B------:R1:W-:Y:S01]  /*11570*/  STL [R1+0xca8], R11 ;  /* 0x000ca80b01007387 */ /* 0x0003e20000100800 */
[C---:B0-----:R-:W-:Y:S01]  /*11580*/  IMAD.X R12, R15.reuse, 0x1, R2, P0 ;  /* 0x000000010f0c7824 */ /* 0x041fe200000e0602 */
[----:B-1----:R-:W-:Y:S02]  /*11590*/  IADD3 R11, P0, R10, R21, RZ ;  /* 0x000000150a0b7210 */ /* 0x002fe40007f1e0ff */
[----:B------:R-:W5:Y:S04]  /*115a0*/  LDL.LU R10, [R1+0x288] ;  /* 0x00028800010a7983 */ /* 0x000f680000300800 */
[----:B------:R0:W-:Y:S04]  /*115b0*/  STL [R1+0xc74], R12 ;  /* 0x000c740c01007387 */ /* 0x0001e80000100800 */
[----:B------:R2:W-:Y:S01]  /*115c0*/  STL [R1+0xcb0], R11 ;  /* 0x000cb00b01007387 */ /* 0x0005e20000100800 */
[----:B0-----:R-:W-:-:S03]  /*115d0*/  IMAD.X R12, R15, 0x1, R0, P4 ;  /* 0x000000010f0c7824 */ /* 0x001fc600020e0600 */
[----:B------:R-:W5:Y:S04]  /*115e0*/  LDL.LU R15, [R1+0x338] ;  /* 0x00033800010f7983 */ /* 0x000f680000300800 */
[----:B------:R3:W-:Y:S01]  /*115f0*/  STL [R1+0xc7c], R12 ;  /* 0x000c7c0c01007387 */ /* 0x0007e20000100800 */
[----:B--2---:R-:W-:-:S05]  /*11600*/  IADD3 R11, P4, R7, R22, RZ ;  /* 0x00000016070b7210 */ /* 0x004fca0007f9e0ff */
[----:B------:R0:W-:Y:S01]  /*11610*/  STL [R1+0xcb8], R11 ;  /* 0x000cb80b01007387 */ /* 0x0001e20000100800 */
[C---:B---3--:R-:W-:Y:S01]  /*11620*/  IMAD.X R12, R6.reuse, 0x1, R2, P3 ;  /* 0x00000001060c7824 */ /* 0x048fe200018e0602 */
[----:B0-----:R-:W-:Y:S02]  /*11630*/  IADD3 R11, P3, R7, R21, RZ ;  /* 0x00000015070b7210 */ /* 0x001fe40007f7e0ff */
[----:B------:R-:W2:Y:S04]  /*11640*/  LDL.LU R7, [R1+0x290] ;  /* 0x0002900001077983 */ /* 0x000ea80000300800 */
[----:B------:R0:W-:Y:S04]  /*11650*/  STL [R1+0xc84], R12 ;  /* 0x000c840c01007387 */ /* 0x0001e80000100800 */
[----:B------:R1:W-:Y:S01]  /*11660*/  STL [R1+0xcc0], R11 ;  /* 0x000cc00b01007387 */ /* 0x0003e20000100800 */
[----:B0-----:R-:W-:-:S03]  /*11670*/  IMAD.X R12, R6, 0x1, R0, P6 ;  /* 0x00000001060c7824 */ /* 0x001fc600030e0600 */
[----:B------:R-:W3:Y:S01]  /*11680*/  LDL.LU R6, [R1+0x33c] ;  /* 0x00033c0001067983 */ /* 0x000ee20000300800 */
[----:B-1----:R-:W-:-:S03]  /*11690*/  IADD3 R11, P6, R20, R22, RZ ;  /* 0x00000016140b7210 */ /* 0x002fc60007fde0ff */
[----:B------:R0:W-:Y:S04]  /*116a0*/  STL [R1+0xc8c], R12 ;  /* 0x000c8c0c01007387 */ /* 0x0001e80000100800 */
[----:B------:R1:W-:Y:S01]  /*116b0*/  STL [R1+0xcc8], R11 ;  /* 0x000cc80b01007387 */ /* 0x0003e20000100800 */
[C---:B0-----:R-:W-:Y:S01]  /*116c0*/  IMAD.X R12, R13.reuse, 0x1, R2, P5 ;  /* 0x000000010d0c7824 */ /* 0x041fe200028e0602 */
[----:B-1----:R-:W-:Y:S02]  /*116d0*/  IADD3 R11, P5, R20, R21, RZ ;  /* 0x00000015140b7210 */ /* 0x002fe40007fbe0ff */
[----:B------:R-:W3:Y:S04]  /*116e0*/  LDL.LU R20, [R1+0x298] ;  /* 0x0002980001147983 */ /* 0x000ee80000300800 */
[----:B------:R0:W-:Y:S04]  /*116f0*/  STL [R1+0xc94], R12 ;  /* 0x000c940c01007387 */ /* 0x0001e80000100800 */
[----:B------:R4:W-:Y:S01]  /*11700*/  STL [R1+0xcd0], R11 ;  /* 0x000cd00b01007387 */ /* 0x0009e20000100800 */
[----:B0-----:R-:W-:-:S03]  /*11710*/  IMAD.X R12, R13, 0x1, R0, P2 ;  /* 0x000000010d0c7824 */ /* 0x001fc600010e0600 */
[----:B------:R-:W3:Y:S04]  /*11720*/  LDL.LU R13, [R1+0x340] ;  /* 0x00034000010d7983 */ /* 0x000ee80000300800 */
[----:B------:R5:W-:Y:S01]  /*11730*/  STL [R1+0xc9c], R12 ;  /* 0x000c9c0c01007387 */ /* 0x000be20000100800 */
[----:B----4-:R-:W-:-:S05]  /*11740*/  IADD3 R11, P2, R5, R22, RZ ;  /* 0x00000016050b7210 */ /* 0x010fca0007f5e0ff */
[----:B------:R0:W-:Y:S01]  /*11750*/  STL [R1+0xcd8], R11 ;  /* 0x000cd80b01007387 */ /* 0x0001e20000100800 */
[----:B-----5:R-:W-:Y:S01]  /*11760*/  IMAD.X R12, R3, 0x1, R2, P1 ;  /* 0x00000001030c7824 */ /* 0x020fe200008e0602 */
[----:B0-----:R-:W-:Y:S01]  /*11770*/  IADD3 R11, P1, R5, R21, RZ ;  /* 0x00000015050b7210 */ /* 0x001fe20007f3e0ff */
[----:B------:R-:W-:-:S03]  /*11780*/  IMAD.X R5, R3, 0x1, R0, P0 ;  /* 0x0000000103057824 */ /* 0x000fc600000e0600 */
[----:B------:R0:W-:Y:S04]  /*11790*/  STL [R1+0xca4], R12 ;  /* 0x000ca40c01007387 */ /* 0x0001e80000100800 */
[----:B------:R-:W4:Y:S04]  /*117a0*/  LDL.LU R3, [R1+0x29c] ;  /* 0x00029c0001037983 */ /* 0x000f280000300800 */
[----:B------:R-:W-:Y:S04]  /*117b0*/  STL [R1+0xce0], R11 ;  /* 0x000ce00b01007387 */ /* 0x000fe80000100800 */
[----:B------:R1:W-:Y:S01]  /*117c0*/  STL [R1+0xcac], R5 ;  /* 0x000cac0501007387 */ /* 0x0003e20000100800 */
[----:B0-----:R-:W-:-:S03]  /*117d0*/  IADD3 R12, P0, R9, R22, RZ ;  /* 0x00000016090c7210 */ /* 0x001fc60007f1e0ff */
[----:B-1----:R-:W5:Y:S04]  /*117e0*/  LDL.LU R5, [R1+0x344] ;  /* 0x0003440001057983 */ /* 0x002f680000300800 */
[----:B------:R0:W-:Y:S01]  /*117f0*/  STL [R1+0xce8], R12 ;  /* 0x000ce80c01007387 */ /* 0x0001e20000100800 */
[C---:B------:R-:W-:Y:S01]  /*11800*/  IMAD.X R11, R4.reuse, 0x1, R2, P4 ;  /* 0x00000001040b7824 */ /* 0x040fe200020e0602 */
[----:B0-----:R-:W-:Y:S01]  /*11810*/  IADD3 R12, P4, R9, R21, RZ ;  /* 0x00000015090c7210 */ /* 0x001fe20007f9e0ff */
[----:B------:R-:W-:-:S03]  /*11820*/  IMAD.X R9, R4, 0x1, R0, P3 ;  /* 0x0000000104097824 */ /* 0x000fc600018e0600 */
[----:B------:R-:W-:Y:S04]  /*11830*/  STL [R1+0xcb4], R11 ;  /* 0x000cb40b01007387 */ /* 0x000fe80000100800 */
[----:B------:R-:W-:Y:S04]  /*11840*/  STL [R1+0xcf0], R12 ;  /* 0x000cf00c01007387 */ /* 0x000fe80000100800 */
[----:B------:R-:W5:Y:S04]  /*11850*/  LDL.LU R4, [R1+0x2a4] ;  /* 0x0002a40001047983 */ /* 0x000f680000300800 */
[----:B------:R0:W-:Y:S04]  /*11860*/  STL [R1+0xcbc], R9 ;  /* 0x000cbc0901007387 */ /* 0x0001e80000100800 */
[----:B0-----:R-:W5:Y:S01]  /*11870*/  LDL.LU R9, [R1+0x348] ;  /* 0x0003480001097983 */ /* 0x001f620000300800 */
[----:B------:R-:W-:-:S05]  /*11880*/  IADD3 R11, P3, R18, R22, RZ ;  /* 0x00000016120b7210 */ /* 0x000fca0007f7e0ff */
[----:B------:R0:W-:Y:S02]  /*11890*/  STL [R1+0xcf8], R11 ;  /* 0x000cf80b01007387 */ /* 0x0001e40000100800 */
[----:B0-----:R-:W-:Y:S01]  /*118a0*/  IMAD.X R11, R8, 0x1, R2, P6 ;  /* 0x00000001080b7824 */ /* 0x001fe200030e0602 */
[----:B------:R-:W-:Y:S01]  /*118b0*/  IADD3 R12, P6, R18, R21, RZ ;  /* 0x00000015120c7210 */ /* 0x000fe20007fde0ff */
[----:B------:R-:W-:-:S03]  /*118c0*/  IMAD.X R8, R8, 0x1, R0, P5 ;  /* 0x0000000108087824 */ /* 0x000fc600028e0600 */
[----:B------:R0:W-:Y:S04]  /*118d0*/  STL [R1+0xcc4], R11 ;  /* 0x000cc40b01007387 */ /* 0x0001e80000100800 */
[----:B------:R-:W-:Y:S04]  /*118e0*/  STL [R1+0xd00], R12 ;  /* 0x000d000c01007387 */ /* 0x000fe80000100800 */
[----:B------:R-:W5:Y:S01]  /*118f0*/  LDL.LU R18, [R1+0x2a8] ;  /* 0x0002a80001127983 */ /* 0x000f620000300800 */
[----:B0-----:R-:W-:-:S03]  /*11900*/  IADD3 R11, P5, R10, R22, RZ ;  /* 0x000000160a0b7210 */ /* 0x001fc60007fbe0ff */
[----:B------:R0:W-:Y:S01]  /*11910*/  STL [R1+0xccc], R8 ;  /* 0x000ccc0801007387 */ /* 0x0001e20000100800 */
[----:B------:R-:W-:-:S03]  /*11920*/  IMAD.X R14, R15, 0x1, R2, P2 ;  /* 0x000000010f0e7824 */ /* 0x000fc600010e0602 */
[----:B0-----:R-:W5:Y:S01]  /*11930*/  LDL.LU R8, [R1+0x34c] ;  /* 0x00034c0001087983 */ /* 0x001f620000300800 */
[----:B------:R-:W-:-:S03]  /*11940*/  IADD3 R12, P2, R10, R21, RZ ;  /* 0x000000150a0c7210 */ /* 0x000fc60007f5e0ff */
[----:B------:R0:W-:Y:S04]  /*11950*/  STL [R1+0xd08], R11 ;  /* 0x000d080b01007387 */ /* 0x0001e80000100800 */
[----:B------:R-:W-:Y:S01]  /*11960*/  STL [R1+0xcd4], R14 ;  /* 0x000cd40e01007387 */ /* 0x000fe20000100800 */
[----:B0-----:R-:W-:-:S03]  /*11970*/  IMAD.X R11, R15, 0x1, R0, P1 ;  /* 0x000000010f0b7824 */ /* 0x001fc600008e0600 */
[----:B------:R-:W-:Y:S04]  /*11980*/  STL [R1+0xd10], R12 ;  /* 0x000d100c01007387 */ /* 0x000fe80000100800 */
[----:B------:R-:W5:Y:S04]  /*11990*/  LDL.LU R15, [R1+0x2b0] ;  /* 0x0002b000010f7983 */ /* 0x000f680000300800 */
[----:B------:R-:W-:Y:S04]  /*119a0*/  STL [R1+0xcdc], R11 ;  /* 0x000cdc0b01007387 */ /* 0x000fe80000100800 */
[----:B------:R-:W5:Y:S01]  /*119b0*/  LDL.LU R24, [R1+0x350] ;  /* 0x0003500001187983 */ /* 0x000f620000300800 */
[----:B--2---:R-:W-:-:S05]  /*119c0*/  IADD3 R10, P1, R7, R22, RZ ;  /* 0x00000016070a7210 */ /* 0x004fca0007f3e0ff */
[----:B------:R3:W-:Y:S02]  /*119d0*/  STL [R1+0xd18], R10 ;  /* 0x000d180a01007387 */ /* 0x0007e40000100800 */
[C---:B---3--:R-:W-:Y:S01]  /*119e0*/  IMAD.X R10, R6.reuse, 0x1, R2, P0 ;  /* 0x00000001060a7824 */ /* 0x048fe200000e0602 */
[----:B------:R-:W-:Y:S01]  /*119f0*/  IADD3 R7, P0, R7, R21, RZ ;  /* 0x0000001507077210 */ /* 0x000fe20007f1e0ff */
[----:B------:R-:W-:-:S03]  /*11a00*/  IMAD.X R6, R6, 0x1, R0, P4 ;  /* 0x0000000106067824 */ /* 0x000fc600020e0600 */
[----:B------:R-:W-:Y:S04]  /*11a10*/  STL [R1+0xce4], R10 ;  /* 0x000ce40a01007387 */ /* 0x000fe80000100800 */
[----:B------:R0:W-:Y:S04]  /*11a20*/  STL [R1+0xd20], R7 ;  /* 0x000d200701007387 */ /* 0x0001e80000100800 */
[----:B0-----:R-:W2:Y:S01]  /*11a30*/  LDL.LU R7, [R1+0x2b8] ;  /* 0x0002b80001077983 */ /* 0x001ea20000300800 */
[----:B------:R-:W-:-:S03]  /*11a40*/  IADD3 R10, P4, R20, R22, RZ ;  /* 0x00000016140a7210 */ /* 0x000fc60007f9e0ff */
[----:B------:R0:W-:Y:S04]  /*11a50*/  STL [R1+0xcec], R6 ;  /* 0x000cec0601007387 */ /* 0x0001e80000100800 */
[----:B0-----:R-:W3:Y:S04]  /*11a60*/  LDL.LU R6, [R1+0x354] ;  /* 0x0003540001067983 */ /* 0x001ee80000300800 */
[----:B------:R0:W-:Y:S01]  /*11a70*/  STL [R1+0xd28], R10 ;  /* 0x000d280a01007387 */ /* 0x0001e20000100800 */
[C---:B------:R-:W-:Y:S02]  /*11a80*/  IMAD.X R11, R13.reuse, 0x1, R0, P6 ;  /* 0x000000010d0b7824 */ /* 0x040fe400030e0600 */
[----:B0-----:R-:W-:Y:S01]  /*11a90*/  IMAD.X R10, R13, 0x1, R2, P3 ;  /* 0x000000010d0a7824 */ /* 0x001fe200018e0602 */
[----:B------:R-:W-:-:S04]  /*11aa0*/  IADD3 R12, P3, R20, R21, RZ ;  /* 0x00000015140c7210 */ /* 0x000fc80007f7e0ff */
[----:B------:R0:W-:Y:S04]  /*11ab0*/  STL [R1+0xcf4], R10 ;  /* 0x000cf40a01007387 */ /* 0x0001e80000100800 */
[----:B0-----:R-:W3:Y:S04]  /*11ac0*/  LDL.LU R10, [R1+0x2bc] ;  /* 0x0002bc00010a7983 */ /* 0x001ee80000300800 */
[----:B------:R4:W-:Y:S04]  /*11ad0*/  STL [R1+0xd30], R12 ;  /* 0x000d300c01007387 */ /* 0x0009e80000100800 */
[----:B------:R5:W-:Y:S04]  /*11ae0*/  STL [R1+0xcfc], R11 ;  /* 0x000cfc0b01007387 */ /* 0x000be80000100800 */
[----:B------:R-:W3:Y:S01]  /*11af0*/  LDL.LU R13, [R1+0x358] ;  /* 0x00035800010d7983 */ /* 0x000ee20000300800 */
[----:B----4-:R-:W-:-:S05]  /*11b00*/  IADD3 R12, P6, R3, R22, RZ ;  /* 0x00000016030c7210 */ /* 0x010fca0007fde0ff */
[----:B------:R0:W-:Y:S01]  /*11b10*/  STL [R1+0xd38], R12 ;  /* 0x000d380c01007387 */ /* 0x0001e20000100800 */
[----:B-----5:R-:W-:Y:S01]  /*11b20*/  IMAD.X R11, R5, 0x1, R2, P5 ;  /* 0x00000001050b7824 */ /* 0x020fe200028e0602 */
[----:B0-----:R-:W-:Y:S02]  /*11b30*/  IADD3 R12, P5, R3, R21, RZ ;  /* 0x00000015030c7210 */ /* 0x001fe40007fbe0ff */
[----:B------:R-:W4:Y:S04]  /*11b40*/  LDL.LU R3, [R1+0x2c4] ;  /* 0x0002c40001037983 */ /* 0x000f280000300800 */
[----:B------:R0:W-:Y:S04]  /*11b50*/  STL [R1+0xd04], R11 ;  /* 0x000d040b01007387 */ /* 0x0001e80000100800 */
[----:B------:R1:W-:Y:S04]  /*11b60*/  STL [R1+0xd40], R12 ;  /* 0x000d400c01007387 */ /* 0x0003e80000100800 */
[----:B------:R-:W5:Y:S01]  /*11b70*/  LDL.LU R20, [R1+0x35c] ;  /* 0x00035c0001147983 */ /* 0x000f620000300800 */
[----:B0-----:R-:W-:Y:S01]  /*11b80*/  IMAD.X R11, R5, 0x1, R0, P2 ;  /* 0x00000001050b7824 */ /* 0x001fe200010e0600 */
[----:B------:R-:W-:-:S04]  /*11b90*/  IADD3 R5, P2, R4, R22, RZ ;  /* 0x0000001604057210 */ /* 0x000fc80007f5e0ff */
[----:B------:R0:W-:Y:S04]  /*11ba0*/  STL [R1+0xd0c], R11 ;  /* 0x000d0c0b01007387 */ /* 0x0001e80000100800 */
[----:B------:R0:W-:Y:S01]  /*11bb0*/  STL [R1+0xd48], R5 ;  /* 0x000d480501007387 */ /* 0x0001e20000100800 */
[C---:B-1----:R-:W-:Y:S01]  /*11bc0*/  IMAD.X R12, R9.reuse, 0x1, R2, P1 ;  /* 0x00000001090c7824 */ /* 0x042fe200008e0602 */
[----:B0-----:R-:W-:Y:S02]  /*11bd0*/  IADD3 R11, P1, R4, R21, RZ ;  /* 0x00000015040b7210 */ /* 0x001fe40007f3e0ff */
[----:B------:R-:W5:Y:S04]  /*11be0*/  LDL.LU R5, [R1+0x2c8] ;  /* 0x0002c80001057983 */ /* 0x000f680000300800 */
[----:B------:R-:W-:Y:S04]  /*11bf0*/  STL [R1+0xd14], R12 ;  /* 0x000d140c01007387 */ /* 0x000fe80000100800 */
[----:B------:R-:W5:Y:S01]  /*11c00*/  LDL.LU R4, [R1+0x360] ;  /* 0x0003600001047983 */ /* 0x000f620000300800 */
[----:B------:R-:W-:-:S03]  /*11c10*/  IMAD.X R9, R9, 0x1, R0, P0 ;  /* 0x0000000109097824 */ /* 0x000fc600000e0600 */
[----:B------:R-:W-:Y:S04]  /*11c20*/  STL [R1+0xd50], R11 ;  /* 0x000d500b01007387 */ /* 0x000fe80000100800 */
[----:B------:R0:W-:Y:S04]  /*11c30*/  STL [R1+0xd1c], R9 ;  /* 0x000d1c0901007387 */ /* 0x0001e80000100800 */
[----:B0-----:R-:W5:Y:S01]  /*11c40*/  LDL.LU R9, [R1+0x2d0] ;  /* 0x0002d00001097983 */ /* 0x001f620000300800 */
[----:B------:R-:W-:-:S05]  /*11c50*/  IADD3 R11, P0, R18, R22, RZ ;  /* 0x00000016120b7210 */ /* 0x000fca0007f1e0ff */
[----:B------:R0:W-:Y:S01]  /*11c60*/  STL [R1+0xd58], R11 ;  /* 0x000d580b01007387 */ /* 0x0001e20000100800 */
[----:B------:R-:W-:Y:S01]  /*11c70*/  IMAD.X R12, R8, 0x1, R2, P4 ;  /* 0x00000001080c7824 */ /* 0x000fe200020e0602 */
[----:B0-----:R-:W-:-:S04]  /*11c80*/  IADD3 R11, P4, R18, R21, RZ ;  /* 0x00000015120b7210 */ /* 0x001fc80007f9e0ff */
[----:B------:R-:W-:Y:S01]  /*11c90*/  STL [R1+0xd24], R12 ;  /* 0x000d240c01007387 */ /* 0x000fe20000100800 */
[----:B------:R-:W-:-:S03]  /*11ca0*/  IMAD.X R8, R8, 0x1, R0, P3 ;  /* 0x0000000108087824 */ /* 0x000fc600018e0600 */
[----:B------:R-:W5:Y:S04]  /*11cb0*/  LDL.LU R18, [R1+0x364] ;  /* 0x0003640001127983 */ /* 0x000f680000300800 */
[----:B------:R0:W-:Y:S04]  /*11cc0*/  STL [R1+0xd60], R11 ;  /* 0x000d600b01007387 */ /* 0x0001e80000100800 */
[----:B------:R1:W-:Y:S01]  /*11cd0*/  STL [R1+0xd2c], R8 ;  /* 0x000d2c0801007387 */ /* 0x0003e20000100800 */
[----:B0-----:R-:W-:Y:S01]  /*11ce0*/  IADD3 R11, P3, R15, R22, RZ ;  /* 0x000000160f0b7210 */ /* 0x001fe20007f7e0ff */
[----:B------:R-:W-:-:S02]  /*11cf0*/  IMAD.X R12, R24, 0x1, R2, P6 ;  /* 0x00000001180c7824 */ /* 0x000fc400030e0602 */
[----:B-1----:R-:W5:Y:S04]  /*11d00*/  LDL.LU R8, [R1+0x2d8] ;  /* 0x0002d80001087983 */ /* 0x002f680000300800 */
[----:B------:R0:W-:Y:S04]  /*11d10*/  STL [R1+0xd68], R11 ;  /* 0x000d680b01007387 */ /* 0x0001e80000100800 */
[----:B------:R1:W-:Y:S01]  /*11d20*/  STL [R1+0xd34], R12 ;  /* 0x000d340c01007387 */ /* 0x0003e20000100800 */
[----:B0-----:R-:W-:-:S03]  /*11d30*/  IADD3 R11, P6, R15, R21, RZ ;  /* 0x000000150f0b7210 */ /* 0x001fc60007fde0ff */
[----:B------:R-:W5:Y:S01]  /*11d40*/  LDL.LU R15, [R1+0x368] ;  /* 0x00036800010f7983 */ /* 0x000f620000300800 */
[----:B-1----:R-:W-:-:S03]  /*11d50*/  IMAD.X R12, R24, 0x1, R0, P5 ;  /* 0x00000001180c7824 */ /* 0x002fc600028e0600 */
[----:B------:R3:W-:Y:S04]  /*11d60*/  STL [R1+0xd70], R11 ;  /* 0x000d700b01007387 */ /* 0x0007e80000100800 */
[----:B------:R0:W-:Y:S01]  /*11d70*/  STL [R1+0xd3c], R12 ;  /* 0x000d3c0c01007387 */ /* 0x0001e20000100800 */
[----:B--2---:R-:W-:-:S05]  /*11d80*/  IADD3 R14, P5, R7, R22, RZ ;  /* 0x00000016070e7210 */ /* 0x004fca0007fbe0ff */
[----:B------:R-:W-:Y:S01]  /*11d90*/  STL [R1+0xd78], R14 ;  /* 0x000d780e01007387 */ /* 0x000fe20000100800 */
[C---:B---3--:R-:W-:Y:S01]  /*11da0*/  IMAD.X R11, R6.reuse, 0x1, R2, P2 ;  /* 0x00000001060b7824 */ /* 0x048fe200010e0602 */
[----:B0-----:R-:W-:Y:S02]  /*11db0*/  IADD3 R12, P2, R7, R21, RZ ;  /* 0x00000015070c7210 */ /* 0x001fe40007f5e0ff */
[----:B------:R-:W2:Y:S04]  /*11dc0*/  LDL.LU R7, [R1+0x2dc] ;  /* 0x0002dc0001077983 */ /* 0x000ea80000300800 */
[----:B------:R0:W-:Y:S04]  /*11dd0*/  STL [R1+0xd44], R11 ;  /* 0x000d440b01007387 */ /* 0x0001e80000100800 */
[----:B------:R1:W-:Y:S01]  /*11de0*/  STL [R1+0xd80], R12 ;  /* 0x000d800c01007387 */ /* 0x0003e20000100800 */
[----:B0-----:R-:W-:-:S03]  /*11df0*/  IMAD.X R11, R6, 0x1, R0, P1 ;  /* 0x00000001060b7824 */ /* 0x001fc600008e0600 */
[----:B------:R-:W3:Y:S04]  /*11e00*/  LDL.LU R6, [R1+0x36c] ;  /* 0x00036c0001067983 */ /* 0x000ee80000300800 */
[----:B------:R0:W-:Y:S01]  /*11e10*/  STL [R1+0xd4c], R11 ;  /* 0x000d4c0b01007387 */ /* 0x0001e20000100800 */
[----:B-1----:R-:W-:-:S05]  /*11e20*/  IADD3 R12, P1, R10, R22, RZ ;  /* 0x000000160a0c7210 */ /* 0x002fca0007f3e0ff */
[----:B------:R1:W-:Y:S01]  /*11e30*/  STL [R1+0xd88], R12 ;  /* 0x000d880c01007387 */ /* 0x0003e20000100800 */
[C---:B0-----:R-:W-:Y:S01]  /*11e40*/  IMAD.X R11, R13.reuse, 0x1, R2, P0 ;  /* 0x000000010d0b7824 */ /* 0x041fe200000e0602 */
[----:B-1----:R-:W-:Y:S01]  /*11e50*/  IADD3 R12, P0, R10, R21, RZ ;  /* 0x000000150a0c7210 */ /* 0x002fe20007f1e0ff */
[----:B------:R-:W-:-:S03]  /*11e60*/  IMAD.X R10, R13, 0x1, R0, P4 ;  /* 0x000000010d0a7824 */ /* 0x000fc600020e0600 */
[----:B------:R4:W-:Y:S04]  /*11e70*/  STL [R1+0xd54], R11 ;  /* 0x000d540b01007387 */ /* 0x0009e80000100800 */
[----:B------:R-:W-:Y:S04]  /*11e80*/  STL [R1+0xd90], R12 ;  /* 0x000d900c01007387 */ /* 0x000fe80000100800 */
[----:B------:R-:W3:Y:S01]  /*11e90*/  LDL.LU R13, [R1+0x2e4] ;  /* 0x0002e400010d7983 */ /* 0x000ee20000300800 */
[----:B----4-:R-:W-:-:S03]  /*11ea0*/  IADD3 R11, P4, R3, R22, RZ ;  /* 0x00000016030b7210 */ /* 0x010fc60007f9e0ff */
[----:B------:R5:W-:Y:S04]  /*11eb0*/  STL [R1+0xd5c], R10 ;  /* 0x000d5c0a01007387 */ /* 0x000be80000100800 */
[----:B------:R0:W-:Y:S01]  /*11ec0*/  STL [R1+0xd98], R11 ;  /* 0x000d980b01007387 */ /* 0x0001e20000100800 */
[C---:B-----5:R-:W-:Y:S01]  /*11ed0*/  IMAD.X R10, R20.reuse, 0x1, R2, P3 ;  /* 0x00000001140a7824 */ /* 0x060fe200018e0602 */
[----:B0-----:R-:W-:Y:S02]  /*11ee0*/  IADD3 R11, P3, R3, R21, RZ ;  /* 0x00000015030b7210 */ /* 0x001fe40007f7e0ff */
[----:B------:R-:W4:Y:S04]  /*11ef0*/  LDL.LU R3, [R1+0x370] ;  /* 0x0003700001037983 */ /* 0x000f280000300800 */
[----:B------:R0:W-:Y:S04]  /*11f00*/  STL [R1+0xd64], R10 ;  /* 0x000d640a01007387 */ /* 0x0001e80000100800 */
[----:B------:R1:W-:Y:S01]  /*11f10*/  STL [R1+0xda0], R11 ;  /* 0x000da00b01007387 */ /* 0x0003e20000100800 */
[----:B0-----:R-:W-:Y:S01]  /*11f20*/  IMAD.X R10, R20, 0x1, R0, P6 ;  /* 0x00000001140a7824 */ /* 0x001fe200030e0600 */
[----:B------:R-:W-:-:S04]  /*11f30*/  IADD3 R12, P6, R5, R22, RZ ;  /* 0x00000016050c7210 */ /* 0x000fc80007fde0ff */
[----:B------:R0:W-:Y:S01]  /*11f40*/  STL [R1+0xd6c], R10 ;  /* 0x000d6c0a01007387 */ /* 0x0001e20000100800 */
[----:B-1----:R-:W-:-:S03]  /*11f50*/  IMAD.X R11, R4, 0x1, R2, P5 ;  /* 0x00000001040b7824 */ /* 0x002fc600028e0602 */
[----:B------:R-:W-:Y:S01]  /*11f60*/  STL [R1+0xda8], R12 ;  /* 0x000da80c01007387 */ /* 0x000fe20000100800 */
[----:B0-----:R-:W-:-:S03]  /*11f70*/  IADD3 R10, P5, R5, R21, RZ ;  /* 0x00000015050a7210 */ /* 0x001fc60007fbe0ff */
        /* <DEDUP_REMOVED lines=9> */
[----:B-1----:R-:W-:Y:S01]  /*12010*/  IADD3 R10, P1, R9, R21, RZ ;  /* 0x00000015090a7210 */ /* 0x002fe20007f3e0ff */
[----:B------:R-:W-:-:S03]  /*12020*/  IMAD.X R9, R18, 0x1, R0, P0 ;  /* 0x0000000112097824 */ /* 0x000fc600000e0600 */
[----:B------:R-:W-:Y:S04]  /*12030*/  STL [R1+0xd84], R11 ;  /* 0x000d840b01007387 */ /* 0x000fe80000100800 */
[----:B------:R-:W5:Y:S04]  /*12040*/  LDL.LU R12, [R1+0x2f0] ;  /* 0x0002f000010c7983 */ /* 0x000f680000300800 */
[----:B------:R0:W-:Y:S04]  /*12050*/  STL [R1+0xdc0], R10 ;  /* 0x000dc00a01007387 */ /* 0x0001e80000100800 */
[----:B------:R1:W-:Y:S04]  /*12060*/  STL [R1+0xd8c], R9 ;  /* 0x000d8c0901007387 */ /* 0x0003e80000100800 */
[----:B------:R-:W5:Y:S01]  /*12070*/  LDL.LU R26, [R1+0x378] ;  /* 0x00037800011a7983 */ /* 0x000f620000300800 */
[----:B0-----:R-:W-:-:S05]  /*12080*/  IADD3 R10, P0, R8, R22, RZ ;  /* 0x00000016080a7210 */ /* 0x001fca0007f1e0ff */
[----:B------:R-:W-:Y:S04]  /*12090*/  STL [R1+0xdc8], R10 ;  /* 0x000dc80a01007387 */ /* 0x000fe80000100800 */
[----:B------:R-:W5:Y:S01]  /*120a0*/  LDL.LU R11, [R1+0x2f4] ;  /* 0x0002f400010b7983 */ /* 0x000f620000300800 */
[----:B-1----:R-:W-:Y:S01]  /*120b0*/  IMAD.X R9, R15, 0x1, R2, P4 ;  /* 0x000000010f097824 */ /* 0x002fe200020e0602 */
[----:B------:R-:W-:-:S04]  /*120c0*/  IADD3 R8, P4, R8, R21, RZ ;  /* 0x0000001508087210 */ /* 0x000fc80007f9e0ff */
[----:B------:R0:W-:Y:S04]  /*120d0*/  STL [R1+0xd94], R9 ;  /* 0x000d940901007387 */ /* 0x0001e80000100800 */
[----:B------:R-:W5:Y:S04]  /*120e0*/  LDL.LU R24, [R1+0x37c] ;  /* 0x00037c0001187983 */ /* 0x000f680000300800 */
[----:B------:R2:W-:Y:S01]  /*120f0*/  STL [R1+0xdd0], R8 ;  /* 0x000dd00801007387 */ /* 0x0005e20000100800 */
[----:B0-----:R-:W-:-:S03]  /*12100*/  IMAD.X R9, R15, 0x1, R0, P3 ;  /* 0x000000010f097824 */ /* 0x001fc600018e0600 */
[----:B------:R-:W5:Y:S04]  /*12110*/  LDL.LU R10, [R1+0x2fc] ;  /* 0x0002fc00010a7983 */ /* 0x000f680000300800 */
[----:B------:R0:W-:Y:S04]  /*12120*/  STL [R1+0xd9c], R9 ;  /* 0x000d9c0901007387 */ /* 0x0001e80000100800 */
[----:B------:R-:W5:Y:S01]  /*12130*/  LDL.LU R20, [R1+0x380] ;  /* 0x0003800001147983 */ /* 0x000f620000300800 */
[----:B--2---:R-:W-:-:S05]  /*12140*/  IADD3 R8, P3, R7, R22, RZ ;  /* 0x0000001607087210 */ /* 0x004fca0007f7e0ff */
[----:B------:R3:W-:Y:S04]  /*12150*/  STL [R1+0xdd8], R8 ;  /* 0x000dd80801007387 */ /* 0x0007e80000100800 */
[----:B0-----:R-:W2:Y:S01]  /*12160*/  LDL.LU R9, [R1+0x304] ;  /* 0x0003040001097983 */ /* 0x001ea20000300800 */
[----:B---3--:R-:W-:Y:S01]  /*12170*/  IMAD.X R8, R6, 0x1, R2, P6 ;  /* 0x0000000106087824 */ /* 0x008fe200030e0602 */
[----:B------:R-:W-:-:S04]  /*12180*/  IADD3 R7, P6, R7, R21, RZ ;  /* 0x0000001507077210 */ /* 0x000fc80007fde0ff */
[----:B------:R0:W-:Y:S04]  /*12190*/  STL [R1+0xda4], R8 ;  /* 0x000da40801007387 */ /* 0x0001e80000100800 */
[----:B------:R-:W3:Y:S04]  /*121a0*/  LDL.LU R18, [R1+0x384] ;  /* 0x0003840001127983 */ /* 0x000ee80000300800 */
[----:B------:R1:W-:Y:S04]  /*121b0*/  STL [R1+0xde0], R7 ;  /* 0x000de00701007387 */ /* 0x0003e80000100800 */
[----:B0-----:R-:W3:Y:S01]  /*121c0*/  LDL.LU R8, [R1+0x308] ;  /* 0x0003080001087983 */ /* 0x001ee20000300800 */
[----:B-1----:R-:W-:-:S05]  /*121d0*/  IMAD.X R7, R6, 0x1, R0, P5 ;  /* 0x0000000106077824 */ /* 0x002fca00028e0600 */
[----:B------:R0:W-:Y:S04]  /*121e0*/  STL [R1+0xdac], R7 ;  /* 0x000dac0701007387 */ /* 0x0001e80000100800 */
[----:B------:R-:W3:Y:S01]  /*121f0*/  LDL.LU R15, [R1+0x388] ;  /* 0x00038800010f7983 */ /* 0x000ee20000300800 */
[----:B------:R-:W-:-:S05]  /*12200*/  IADD3 R6, P5, R13, R22, RZ ;  /* 0x000000160d067210 */ /* 0x000fca0007fbe0ff */
[----:B------:R4:W-:Y:S04]  /*12210*/  STL [R1+0xde8], R6 ;  /* 0x000de80601007387 */ /* 0x0009e80000100800 */
[----:B0-----:R-:W3:Y:S01]  /*12220*/  LDL.LU R7, [R1+0x310] ;  /* 0x0003100001077983 */ /* 0x001ee20000300800 */
[----:B----4-:R-:W-:Y:S01]  /*12230*/  IMAD.X R6, R3, 0x1, R2, P2 ;  /* 0x0000000103067824 */ /* 0x010fe200010e0602 */
[----:B------:R-:W-:-:S04]  /*12240*/  IADD3 R13, P2, R13, R21, RZ ;  /* 0x000000150d0d7210 */ /* 0x000fc80007f5e0ff */
[----:B------:R0:W-:Y:S04]  /*12250*/  STL [R1+0xdb4], R6 ;  /* 0x000db40601007387 */ /* 0x0001e80000100800 */
[----:B0-----:R-:W4:Y:S04]  /*12260*/  LDL.LU R6, [R1+0x38c] ;  /* 0x00038c0001067983 */ /* 0x001f280000300800 */
[----:B------:R0:W-:Y:S02]  /*12270*/  STL [R1+0xdf0], R13 ;  /* 0x000df00d01007387 */ /* 0x0001e40000100800 */
[----:B0-----:R-:W-:-:S02]  /*12280*/  IMAD.X R13, R3, 0x1, R0, P1 ;  /* 0x00000001030d7824 */ /* 0x001fc400008e0600 */
[----:B------:R-:W4:Y:S01]  /*12290*/  LDL.LU R3, [R1+0x318] ;  /* 0x0003180001037983 */ /* 0x000f220000300800 */
[----:B-----5:R-:W-:-:S03]  /*122a0*/  IADD3 R14, P1, R5, R22, RZ ;  /* 0x00000016050e7210 */ /* 0x020fc60007f3e0ff */
[----:B------:R0:W-:Y:S04]  /*122b0*/  STL [R1+0xdbc], R13 ;  /* 0x000dbc0d01007387 */ /* 0x0001e80000100800 */
[----:B0-----:R-:W5:Y:S01]  /*122c0*/  LDL.LU R13, [R1+0x390] ;  /* 0x00039000010d7983 */ /* 0x001f620000300800 */
[----:B------:R-:W-:-:S03]  /*122d0*/  IMAD.X R16, R4, 0x1, R2, P0 ;  /* 0x0000000104107824 */ /* 0x000fc600000e0602 */
[----:B------:R0:W-:Y:S04]  /*122e0*/  STL [R1+0xdf8], R14 ;  /* 0x000df80e01007387 */ /* 0x0001e80000100800 */
[----:B------:R-:W-:Y:S01]  /*122f0*/  STL [R1+0xdc4], R16 ;  /* 0x000dc41001007387 */ /* 0x000fe20000100800 */
[----:B0-----:R-:W-:Y:S01]  /*12300*/  IADD3 R14, P0, R5, R21, RZ ;  /* 0x00000015050e7210 */ /* 0x001fe20007f1e0ff */
[----:B------:R-:W-:Y:S02]  /*12310*/  IMAD.X R5, R4, 0x1, R0, P4 ;  /* 0x0000000104057824 */ /* 0x000fe400020e0600 */
[----:B------:R-:W5:Y:S04]  /*12320*/  LDL.LU R4, [R1+0x394] ;  /* 0x0003940001047983 */ /* 0x000f680000300800 */
[----:B------:R-:W-:Y:S04]  /*12330*/  STL [R1+0xe00], R14 ;  /* 0x000e000e01007387 */ /* 0x000fe80000100800 */
[----:B------:R0:W-:Y:S04]  /*12340*/  STL [R1+0xdcc], R5 ;  /* 0x000dcc0501007387 */ /* 0x0001e80000100800 */
[----:B0-----:R-:W5:Y:S01]  /*12350*/  LDL.LU R5, [R1+0x398] ;  /* 0x0003980001057983 */ /* 0x001f620000300800 */
[----:B------:R-:W-:-:S05]  /*12360*/  IADD3 R14, P4, R12, R22, RZ ;  /* 0x000000160c0e7210 */ /* 0x000fca0007f9e0ff */
[----:B------:R0:W-:Y:S01]  /*12370*/  STL [R1+0xe08], R14 ;  /* 0x000e080e01007387 */ /* 0x0001e20000100800 */
[C---:B------:R-:W-:Y:S02]  /*12380*/  IMAD.X R17, R26.reuse, 0x1, R2, P3 ;  /* 0x000000011a117824 */ /* 0x040fe400018e0602 */
[----:B------:R-:W-:-:S03]  /*12390*/  IMAD.X R16, R26, 0x1, R0, P6 ;  /* 0x000000011a107824 */ /* 0x000fc600030e0600 */
[----:B------:R-:W-:Y:S01]  /*123a0*/  STL [R1+0xdd4], R17 ;  /* 0x000dd41101007387 */ /* 0x000fe20000100800 */
[----:B0-----:R-:W-:Y:S02]  /*123b0*/  IADD3 R14, P3, R12, R21, RZ ;  /* 0x000000150c0e7210 */ /* 0x001fe40007f7e0ff */
[----:B------:R-:W-:-:S03]  /*123c0*/  IADD3 R12, P6, R11, R22, RZ ;  /* 0x000000160b0c7210 */ /* 0x000fc60007fde0ff */
[----:B------:R0:W-:Y:S04]  /*123d0*/  STL [R1+0xe10], R14 ;  /* 0x000e100e01007387 */ /* 0x0001e80000100800 */
[----:B------:R-:W-:Y:S01]  /*123e0*/  STL [R1+0xddc], R16 ;  /* 0x000ddc1001007387 */ /* 0x000fe20000100800 */
[C---:B0-----:R-:W-:Y:S01]  /*123f0*/  IMAD.X R14, R24.reuse, 0x1, R2, P5 ;  /* 0x00000001180e7824 */ /* 0x041fe200028e0602 */
[----:B------:R-:W-:Y:S02]  /*12400*/  IADD3 R11, P5, R11, R21, RZ ;  /* 0x000000150b0b7210 */ /* 0x000fe40007fbe0ff */
[----:B------:R0:W-:Y:S04]  /*12410*/  STL [R1+0xe18], R12 ;  /* 0x000e180c01007387 */ /* 0x0001e80000100800 */
[----:B------:R1:W-:Y:S04]  /*12420*/  STL [R1+0xde4], R14 ;  /* 0x000de40e01007387 */ /* 0x0003e80000100800 */
[----:B------:R1:W-:Y:S01]  /*12430*/  STL [R1+0xe20], R11 ;  /* 0x000e200b01007387 */ /* 0x0003e20000100800 */
[----:B0-----:R-:W-:Y:S01]  /*12440*/  IMAD.X R12, R24, 0x1, R0, P2 ;  /* 0x00000001180c7824 */ /* 0x001fe200010e0600 */
[----:B-1----:R-:W-:-:S04]  /*12450*/  IADD3 R14, P2, R10, R22, RZ ;  /* 0x000000160a0e7210 */ /* 0x002fc80007f5e0ff */
[----:B------:R0:W-:Y:S01]  /*12460*/  STL [R1+0xdec], R12 ;  /* 0x000dec0c01007387 */ /* 0x0001e20000100800 */
[----:B------:R-:W-:-:S03]  /*12470*/  IMAD.X R11, R20, 0x1, R2, P1 ;  /* 0x00000001140b7824 */ /* 0x000fc600008e0602 */
[----:B------:R-:W-:Y:S04]  /*12480*/  STL [R1+0xe28], R14 ;  /* 0x000e280e01007387 */ /* 0x000fe80000100800 */
[----:B------:R2:W-:Y:S01]  /*12490*/  STL [R1+0xdf4], R11 ;  /* 0x000df40b01007387 */ /* 0x0005e20000100800 */
[----:B0-----:R-:W-:Y:S01]  /*124a0*/  IADD3 R12, P1, R10, R21, RZ ;  /* 0x000000150a0c7210 */ /* 0x001fe20007f3e0ff */
[----:B------:R-:W-:-:S04]  /*124b0*/  IMAD.X R10, R20, 0x1, R0, P0 ;  /* 0x00000001140a7824 */ /* 0x000fc800000e0600 */
[----:B------:R3:W-:Y:S04]  /*124c0*/  STL [R1+0xe30], R12 ;  /* 0x000e300c01007387 */ /* 0x0007e80000100800 */
[----:B------:R0:W-:Y:S01]  /*124d0*/  STL [R1+0xdfc], R10 ;  /* 0x000dfc0a01007387 */ /* 0x0001e20000100800 */
[----:B--2---:R-:W-:-:S05]  /*124e0*/  IADD3 R11, P0, R9, R22, RZ ;  /* 0x00000016090b7210 */ /* 0x004fca0007f1e0ff */
[----:B------:R1:W-:Y:S01]  /*124f0*/  STL [R1+0xe34], R11 ;  /* 0x000e340b01007387 */ /* 0x0003e20000100800 */
[C---:B---3--:R-:W-:Y:S01]  /*12500*/  IMAD.X R12, R18.reuse, 0x1, R2, P4 ;  /* 0x00000001120c7824 */ /* 0x048fe200020e0602 */
[----:B0-----:R-:W-:Y:S01]  /*12510*/  IADD3 R10, P4, R9, R21, RZ ;  /* 0x00000015090a7210 */ /* 0x001fe20007f9e0ff */
[----:B-1----:R-:W-:-:S03]  /*12520*/  IMAD.X R11, R18, 0x1, R0, P3 ;  /* 0x00000001120b7824 */ /* 0x002fc600018e0600 */
[----:B------:R-:W-:Y:S01]  /*12530*/  STL [R1+0xe04], R12 ;  /* 0x000e040c01007387 */ /* 0x000fe20000100800 */
[----:B------:R-:W-:-:S03]  /*12540*/  IADD3 R9, P3, R8, R22, RZ ;  /* 0x0000001608097210 */ /* 0x000fc60007f7e0ff */
[----:B------:R0:W-:Y:S04]  /*12550*/  STL [R1+0xe38], R10 ;  /* 0x000e380a01007387 */ /* 0x0001e80000100800 */
[----:B------:R-:W-:Y:S04]  /*12560*/  STL [R1+0xe0c], R11 ;  /* 0x000e0c0b01007387 */ /* 0x000fe80000100800 */
[----:B------:R1:W-:Y:S01]  /*12570*/  STL [R1+0xe3c], R9 ;  /* 0x000e3c0901007387 */ /* 0x0003e20000100800 */
[C---:B0-----:R-:W-:Y:S01]  /*12580*/  IMAD.X R10, R15.reuse, 0x1, R2, P6 ;  /* 0x000000010f0a7824 */ /* 0x041fe200030e0602 */
[----:B------:R-:W-:Y:S01]  /*12590*/  IADD3 R8, P6, R8, R21, RZ ;  /* 0x0000001508087210 */ /* 0x000fe20007fde0ff */
[----:B-1----:R-:W-:-:S03]  /*125a0*/  IMAD.X R9, R15, 0x1, R0, P5 ;  /* 0x000000010f097824 */ /* 0x002fc600028e0600 */
[----:B------:R0:W-:Y:S04]  /*125b0*/  STL [R1+0xe14], R10 ;  /* 0x000e140a01007387 */ /* 0x0001e80000100800 */
[----:B------:R4:W-:Y:S04]  /*125c0*/  STL [R1+0xe40], R8 ;  /* 0x000e400801007387 */ /* 0x0009e80000100800 */
[----:B------:R1:W-:Y:S01]  /*125d0*/  STL [R1+0xe1c], R9 ;  /* 0x000e1c0901007387 */ /* 0x0003e20000100800 */
[----:B0-----:R-:W-:-:S05]  /*125e0*/  IADD3 R10, P5, R7, R22, RZ ;  /* 0x00000016070a7210 */ /* 0x001fca0007fbe0ff */
[----:B------:R-:W-:Y:S01]  /*125f0*/  STL [R1+0xe44], R10 ;  /* 0x000e440a01007387 */ /* 0x000fe20000100800 */
[C---:B----4-:R-:W-:Y:S01]  /*12600*/  IMAD.X R8, R6.reuse, 0x1, R2, P2 ;  /* 0x0000000106087824 */ /* 0x050fe200010e0602 */
[----:B-1----:R-:W-:Y:S01]  /*12610*/  IADD3 R9, P2, R7, R21, RZ ;  /* 0x0000001507097210 */ /* 0x002fe20007f5e0ff */
[----:B------:R-:W-:-:S03]  /*12620*/  IMAD.X R7, R6, 0x1, R0, P1 ;  /* 0x0000000106077824 */ /* 0x000fc600008e0600 */
[----:B------:R0:W-:Y:S04]  /*12630*/  STL [R1+0xe24], R8 ;  /* 0x000e240801007387 */ /* 0x0001e80000100800 */
[----:B------:R-:W-:Y:S04]  /*12640*/  STL [R1+0xe48], R9 ;  /* 0x000e480901007387 */ /* 0x000fe80000100800 */
[----:B------:R1:W-:Y:S01]  /*12650*/  STL [R1+0xe2c], R7 ;  /* 0x000e2c0701007387 */ /* 0x0003e20000100800 */
[----:B0-----:R-:W-:-:S05]  /*12660*/  IADD3 R8, P1, R3, R22, RZ ;  /* 0x0000001603087210 */ /* 0x001fca0007f3e0ff */
[----:B------:R0:W-:Y:S01]  /*12670*/  STL [R1+0x680], R8 ;  /* 0x0006800801007387 */ /* 0x0001e20000100800 */
[----:B-----5:R-:W-:Y:S01]  /*12680*/  IMAD.X R6, R13, 0x1, R2, P0 ;  /* 0x000000010d067824 */ /* 0x020fe200000e0602 */
[----:B-1----:R-:W-:-:S04]  /*12690*/  IADD3 R7, P0, R3, R21, RZ ;  /* 0x0000001503077210 */ /* 0x002fc80007f1e0ff */
[----:B------:R-:W-:Y:S04]  /*126a0*/  STL [R1+0x67c], R6 ;  /* 0x00067c0601007387 */ /* 0x000fe80000100800 */
[----:B------:R1:W-:Y:S01]  /*126b0*/  STL [R1+0x678], R7 ;  /* 0x0006780701007387 */ /* 0x0003e20000100800 */
[C---:B0-----:R-:W-:Y:S02]  /*126c0*/  IMAD.X R8, R4.reuse, 0x1, R2, P3 ;  /* 0x0000000104087824 */ /* 0x041fe400018e0602 */
[--C-:B-1----:R-:W-:Y:S02]  /*126d0*/  IMAD.X R7, R4, 0x1, R0.reuse, P6 ;  /* 0x0000000104077824 */ /* 0x102fe400030e0600 */
[----:B------:R-:W0:Y:S01]  /*126e0*/  S2R R4, SR_TID.X ;  /* 0x0000000000047919 */ /* 0x000e220000002100 */
[----:B------:R-:W-:Y:S01]  /*126f0*/  IMAD.X R6, R13, 0x1, R0, P4 ;  /* 0x000000010d067824 */ /* 0x000fe200020e0600 */
[----:B------:R-:W-:-:S04]  /*12700*/  SHF.R.S32.HI R3, RZ, 0x1f, R3 ;  /* 0x0000001fff037819 */ /* 0x000fc80000011403 */
[----:B------:R1:W-:Y:S04]  /*12710*/  STL [R1+0x65c], R6 ;  /* 0x00065c0601007387 */ /* 0x0003e80000100800 */
[----:B------:R-:W-:Y:S01]  /*12720*/  STL [R1+0x660], R8 ;  /* 0x0006600801007387 */ /* 0x000fe20000100800 */
[----:B-1----:R-:W-:-:S03]  /*12730*/  IMAD.X R6, R5, 0x1, R2, P5 ;  /* 0x0000000105067824 */ /* 0x002fc600028e0602 */
[----:B------:R-:W-:Y:S04]  /*12740*/  STL [R1+0x664], R7 ;  /* 0x0006640701007387 */ /* 0x000fe80000100800 */
[----:B------:R1:W-:Y:S01]  /*12750*/  STL [R1+0x668], R6 ;  /* 0x0006680601007387 */ /* 0x0003e20000100800 */
[----:B0-----:R-:W-:Y:S01]  /*12760*/  LOP3.LUT R4, R4, 0x20, RZ, 0xc0, !PT ;  /* 0x0000002004047812 */ /* 0x001fe200078ec0ff */
[----:B-1----:R-:W-:Y:S02]  /*12770*/  IMAD.X R6, R5, 0x1, R0, P2 ;  /* 0x0000000105067824 */ /* 0x002fe400010e0600 */
[C---:B------:R-:W-:Y:S02]  /*12780*/  IMAD.X R5, R3.reuse, 0x1, R2, P1 ;  /* 0x0000000103057824 */ /* 0x040fe400008e0602 */
[----:B------:R-:W-:-:S02]  /*12790*/  IMAD.X R2, R3, 0x1, R0, P0 ;  /* 0x0000000103027824 */ /* 0x000fc400000e0600 */
[----:B------:R-:W-:Y:S01]  /*127a0*/  IMAD.SHL.U32 R0, R4, 0x20, RZ ;  /* 0x0000002004007824 */ /* 0x000fe200078e00ff */
[----:B------:R0:W-:Y:S04]  /*127b0*/  STL [R1+0x66c], R6 ;  /* 0x00066c0601007387 */ /* 0x0001e80000100800 */
[----:B------:R0:W-:Y:S04]  /*127c0*/  STL [R1+0x670], R5 ;  /* 0x0006700501007387 */ /* 0x0001e80000100800 */
[----:B------:R0:W-:Y:S04]  /*127d0*/  STL [R1+0x674], R2 ;  /* 0x0006740201007387 */ /* 0x0001e80000100800 */
        /* <DEDUP_REMOVED lines=65> */
[----:B------:R-:W-:-:S05]  /*12bf0*/  UMOV UR4, URZ ;  /* 0x0000003f00047c82 */ /* 0x000fca0008000000 */
.L_x_2:
[----:B01----:R-:W0:Y:S01]  /*12c00*/  S2R R0, SR_TID.X ;  /* 0x0000000000007919 */ /* 0x003e220000002100 */
[----:B------:R-:W-:Y:S01]  /*12c10*/  UIMAD UR12, UR4, -0x80, UR7 ;  /* 0xffffff80040c78a4 */ /* 0x000fe2000f8e0207 */
[----:B------:R1:W-:Y:S04]  /*12c20*/  STL [R1+0x1c78], R5 ;  /* 0x001c780501007387 */ /* 0x0003e80000100800 */
[----:B------:R-:W-:Y:S04]  /*12c30*/  STL [R1+0x1c74], R17 ;  /* 0x001c741101007387 */ /* 0x000fe80000100800 */
[----:B------:R-:W-:Y:S04]  /*12c40*/  STL [R1+0x1c70], R4 ;  /* 0x001c700401007387 */ /* 0x000fe80000100800 */
[----:B------:R-:W-:Y:S04]  /*12c50*/  STL [R1+0x1c6c], R12 ;  /* 0x001c6c0c01007387 */ /* 0x000fe80000100800 */
[----:B------:R-:W-:Y:S04]  /*12c60*/  STL [R1+0x1c68], R16 ;  /* 0x001c681001007387 */ /* 0x000fe80000100800 */
[----:B------:R-:W-:Y:S04]  /*12c70*/  STL [R1+0x1c64], R10 ;  /* 0x001c640a01007387 */ /* 0x000fe80000100800 */
[----:B------:R-:W-:Y:S01]  /*12c80*/  STL [R1+0x1c60], R9 ;  /* 0x001c600901007387 */ /* 0x000fe20000100800 */
[----:B0-----:R-:W-:-:S03]  /*12c90*/  SHF.R.U32.HI R11, RZ, 0x5, R0 ;  /* 0x00000005ff0b7819 */ /* 0x001fc60000011600 */
[----:B------:R-:W-:Y:S01]  /*12ca0*/  STL [R1+0x1c5c], R29 ;  /* 0x001c5c1d01007387 */ /* 0x000fe20000100800 */
[----:B------:R-:W-:-:S03]  /*12cb0*/  SGXT.U32 R11, R11, 0x1 ;  /* 0x000000010b0b781a */ /* 0x000fc60000000000 */
[----:B------:R-:W-:Y:S01]  /*12cc0*/  STL [R1+0x1c58], R28 ;  /* 0x001c581c01007387 */ /* 0x000fe20000100800 */
[----:B------:R-:W-:-:S03]  /*12cd0*/  LOP3.LUT R2, R11, 0x4, RZ, 0xfc, !PT ;  /* 0x000000040b027812 */ /* 0x000fc600078efcff */
[----:B------:R-:W-:Y:S01]  /*12ce0*/  STL [R1+0x1c54], R25 ;  /* 0x001c541901007387 */ /* 0x000fe20000100800 */
[----:B------:R-:W-:Y:S02]  /*12cf0*/  LOP3.LUT R3, R11, 0x6, RZ, 0xfc, !PT ;  /* 0x000000060b037812 */ /* 0x000fe400078efcff */
[----:B------:R-:W-:Y:S01]  /*12d00*/  ISETP.GE.AND P2, PT, R2, UR12, PT ;  /* 0x0000000c02007c0c */ /* 0x000fe2000bf46270 */
[----:B------:R-:W-:Y:S01]  /*12d10*/  STL [R1+0x1c50], R27 ;  /* 0x001c501b01007387 */ /* 0x000fe20000100800 */
[----:B------:R-:W-:Y:S02]  /*12d20*/  ISETP.GE.AND P1, PT, R3, UR12, PT ;  /* 0x0000000c03007c0c */ /* 0x000fe4000bf26270 */
[C---:B------:R-:W-:Y:S01]  /*12d30*/  LOP3.LUT R3, R11.reuse, 0xa, RZ, 0xfc, !PT ;  /* 0x0000000a0b037812 */ /* 0x040fe200078efcff */
[----:B------:R-:W-:Y:S01]  /*12d40*/  STL [R1+0x1c4c], R26 ;  /* 0x001c4c1a01007387 */ /* 0x000fe20000100800 */
[----:B------:R-:W-:Y:S02]  /*12d50*/  LOP3.LUT R2, R11, 0xe, RZ, 0xfc, !PT ;  /* 0x0000000e0b027812 */ /* 0x000fe400078efcff */
[----:B------:R-:W-:Y:S01]  /*12d60*/  ISETP.GE.AND P6, PT, R3, UR12, PT ;  /* 0x0000000c03007c0c */ /* 0x000fe2000bfc6270 */
[----:B------:R-:W-:Y:S01]  /*12d70*/  STL [R1+0x1c48], R19 ;  /* 0x001c481301007387 */ /* 0x000fe20000100800 */
[----:B------:R-:W-:-:S03]  /*12d80*/  LOP3.LUT R0, R11, 0x2, RZ, 0xfc, !PT ;  /* 0x000000020b007812 */ /* 0x000fc600078efcff */
[----:B------:R-:W-:Y:S01]  /*12d90*/  STL [R1+0x1c44], R21 ;  /* 0x001c441501007387 */ /* 0x000fe20000100800 */
[----:B------:R-:W-:Y:S02]  /*12da0*/  ISETP.GE.AND P0, PT, R2, UR12, PT ;  /* 0x0000000c02007c0c */ /* 0x000fe4000bf06270 */
[----:B------:R-:W-:Y:S01]  /*12db0*/  ISETP.GE.AND P3, PT, R0, UR12, PT ;  /* 0x0000000c00007c0c */ /* 0x000fe2000bf66270 */
[----:B------:R-:W-:Y:S01]  /*12dc0*/  STL [R1+0x1c40], R20 ;  /* 0x001c401401007387 */ /* 0x000fe20000100800 */
[----:B-1----:R-:W-:Y:S02]  /*12dd0*/  PRMT R5, RZ, 0x7610, R5 ;  /* 0x00007610ff057816 */ /* 0x002fe40000000005 */
[C---:B------:R-:W-:Y:S01]  /*12de0*/  LOP3.LUT R0, R11.reuse, 0x8, RZ, 0xfc, !PT ;  /* 0x000000080b007812 */ /* 0x040fe200078efcff */
[----:B------:R-:W-:Y:S03]  /*12df0*/  STL [R1+0x1c3c], R22 ;  /* 0x001c3c1601007387 */ /* 0x000fe60000100800 */
[----:B------:R-:W-:Y:S01]  /*12e00*/  ISETP.GE.AND P4, PT, R0, UR12, PT ;  /* 0x0000000c00007c0c */ /* 0x000fe2000bf86270 */
[----:B------:R-:W-:Y:S01]  /*12e10*/  STL [R1+0x1c38], R23 ;  /* 0x001c381701007387 */ /* 0x000fe20000100800 */
[----:B------:R-:W-:-:S03]  /*12e20*/  LOP3.LUT R0, R11, 0xc, RZ, 0xfc, !PT ;  /* 0x0000000c0b007812 */ /* 0x000fc600078efcff */
[----:B------:R-:W-:Y:S04]  /*12e30*/  STL [R1+0x1c34], R24 ;  /* 0x001c341801007387 */ /* 0x000fe80000100800 */
[----:B------:R-:W2:Y:S01]  /*12e40*/  LDL R3, [R1+0xe6c] ;  /* 0x000e6c0001037983 */ /* 0x000ea20000100800 */
[----:B------:R-:W-:-:S03]  /*12e50*/  ISETP.GE.AND P5, PT, R0, UR12, PT ;  /* 0x0000000c00007c0c */ /* 0x000fc6000bfa6270 */
[----:B------:R-:W2:Y:S01]  /*12e60*/  LDL R2, [R1+0xe5c] ;  /* 0x000e5c0001027983 */ /* 0x000ea20000100800 */
[----:B------:R-:W-:Y:S02]  /*12e70*/  LOP3.LUT R0, R11, 0x10, RZ, 0xfc, !PT ;  /* 0x000000100b007812 */ /* 0x000fe400078efcff */
[----:B--2---:R-:W-:-:S04]  /*12e80*/  @!P3 LOP3.LUT R3, R3, R2, RZ, 0x3c, !PT ;  /* 0x000000020303b212 */ /* 0x004fc800078e3cff */
[----:B------:R-:W-:-:S04]  /*12e90*/  @!P3 LOP3.LUT R2, R3, R2, RZ, 0x3c, !PT ;  /* 0x000000020302b212 */ /* 0x000fc800078e3cff */
[----:B------:R-:W-:-:S05]  /*12ea0*/  @!P3 LOP3.LUT R3, R3, R2, RZ, 0x3c, !PT ;  /* 0x000000020303b212 */ /* 0x000fca00078e3cff */
[----:B------:R-:W2:Y:S01]  /*12eb0*/  @!P3 LDG.E.U8 R5, desc[UR8][R2.64] ;  /* 0x000000080205b981 */ /* 0x000ea2000c1e1100 */
[----:B------:R-:W-:Y:S02]  /*12ec0*/  PRMT R11, RZ, 0x7610, R11 ;  /* 0x00007610ff0b7816 */ /* 0x000fe4000000000b */
[----:B------:R-:W-:Y:S01]  /*12ed0*/  ISETP.GE.AND P3, PT, R0, UR12, PT ;  /* 0x0000000c00007c0c */ /* 0x000fe2000bf66270 */
[----:B--2---:R0:W-:Y:S04]  /*12ee0*/  STL [R1+0x2c], R5 ;  /* 0x00002c0501007387 */ /* 0x0041e80000100800 */
[----:B0-----:R-:W2:Y:S04]  /*12ef0*/  LDL.LU R5, [R1+0x1c78] ;  /* 0x001c780001057983 */ /* 0x001ea80000300800 */
[----:B------:R-:W3:Y:S04]  /*12f00*/  LDL R2, [R1+0xe68] ;  /* 0x000e680001027983 */ /* 0x000ee80000100800 */
[----:B------:R-:W3:Y:S04]  /*12f10*/  LDL R3, [R1+0xe78] ;  /* 0x000e780001037983 */ /* 0x000ee80000100800 */
[----:B------:R0:W-:Y:S02]  /*12f20*/  STL.S16 [R1+0x68], R11 ;  /* 0x0000680b01007387 */ /* 0x0001e40000100600 */
[----:B0-----:R-:W0:Y:S02]  /*12f30*/  S2R R11, SR_TID.X ;  /* 0x00000000000b7919 */ /* 0x001e240000002100 */
[----:B0-----:R-:W-:-:S04]  /*12f40*/  SHF.R.U32.HI R11, RZ, 0x5, R11 ;  /* 0x00000005ff0b7819 */ /* 0x001fc8000001160b */
[----:B------:R-:W-:-:S04]  /*12f50*/  SGXT.U32 R11, R11, 0x1 ;  /* 0x000000010b0b781a */ /* 0x000fc80000000000 */
[----:B------:R-:W-:Y:S02]  /*12f60*/  LOP3.LUT R0, R11, 0x12, RZ, 0xfc, !PT ;  /* 0x000000120b007812 */ /* 0x000fe400078efcff */
[----:B------:R-:W4:Y:S01]  /*12f70*/  LDL R11, [R1+0x68] ;  /* 0x00006800010b7983 */ /* 0x000f220000100800 */
[----:B------:R-:W-:Y:S02]  /*12f80*/  PRMT R17, RZ, 0x7610, R17 ;  /* 0x00007610ff117816 */ /* 0x000fe40000000011 */
[----:B---3--:R-:W-:-:S04]  /*12f90*/  @!P2 LOP3.LUT R3, R3, R2, RZ, 0x3c, !PT ;  /* 0x000000020303a212 */ /* 0x008fc800078e3cff */
[----:B------:R-:W-:-:S04]  /*12fa0*/  @!P2 LOP3.LUT R2, R3, R2, RZ, 0x3c, !PT ;  /* 0x000000020302a212 */ /* 0x000fc800078e3cff */
[----:B------:R-:W-:-:S05]  /*12fb0*/  @!P2 LOP3.LUT R3, R3, R2, RZ, 0x3c, !PT ;  /* 0x000000020303a212 */ /* 0x000fca00078e3cff */
[----:B----4-:R-:W3:Y:S04]  /*12fc0*/  @!P2 LDG.E.U8 R11, desc[UR8][R2.64] ;  /* 0x00000008020ba981 */ /* 0x010ee8000c1e1100 */
[----:B---3--:R0:W-:Y:S04]  /*12fd0*/  @!P2 STL [R1+0x68], R11 ;  /* 0x0000680b0100a387 */ /* 0x0081e80000100800 */
[----:B------:R-:W3:Y:S04]  /*12fe0*/  LDL R2, [R1+0xe64] ;  /* 0x000e640001027983 */ /* 0x000ee80000100800 */
[----:B------:R-:W3:Y:S01]  /*12ff0*/  LDL R3, [R1+0xe74] ;  /* 0x000e740001037983 */ /* 0x000ee20000100800 */
[----:B0-----:R-:W0:Y:S01]  /*13000*/  S2R R11, SR_TID.X ;  /* 0x00000000000b7919 */ /* 0x001e220000002100 */
[----:B------:R-:W-:-:S02]  /*13010*/  ISETP.GE.AND P2, PT, R0, UR12, PT ;  /* 0x0000000c00007c0c */ /* 0x000fc4000bf46270 */
[----:B0-----:R-:W-:-:S04]  /*13020*/  SHF.R.U32.HI R11, RZ, 0x5, R11 ;  /* 0x00000005ff0b7819 */ /* 0x001fc8000001160b */
[----:B------:R-:W-:Y:S02]  /*13030*/  SGXT.U32 R11, R11, 0x1 ;  /* 0x000000010b0b781a */ /* 0x000fe40000000000 */
[----:B---3--:R-:W-:-:S04]  /*13040*/  @!P1 LOP3.LUT R3, R3, R2, RZ, 0x3c, !PT ;  /* 0x0000000203039212 */ /* 0x008fc800078e3cff */
[----:B------:R-:W-:-:S04]  /*13050*/  @!P1 LOP3.LUT R2, R3, R2, RZ, 0x3c, !PT ;  /* 0x0000000203029212 */ /* 0x000fc800078e3cff */
[----:B------:R-:W-:-:S05]  /*13060*/  @!P1 LOP3.LUT R3, R3, R2, RZ, 0x3c, !PT ;  /* 0x0000000203039212 */ /* 0x000fca00078e3cff */
[----:B------:R-:W3:Y:S01]  /*13070*/  @!P1 LDG.E.U8 R17, desc[UR8][R2.64] ;  /* 0x0000000802119981 */ /* 0x000ee2000c1e1100 */
[----:B------:R-:W-:Y:S02]  /*13080*/  LOP3.LUT R0, R11, 0x14, RZ, 0xfc, !PT ;  /* 0x000000140b007812 */ /* 0x000fe400078efcff */
[----:B------:R-:W-:Y:S02]  /*13090*/  PRMT R11, RZ, 0x7610, R11 ;  /* 0x00007610ff0b7816 */ /* 0x000fe4000000000b */
[----:B------:R-:W-:Y:S01]  /*130a0*/  ISETP.GE.AND P1, PT, R0, UR12, PT ;  /* 0x0000000c00007c0c */ /* 0x000fe2000bf26270 */
[----:B---3--:R0:W-:Y:S04]  /*130b0*/  STL [R1+0x64], R17 ;  /* 0x0000641101007387 */ /* 0x0081e80000100800 */
[----:B0-----:R-:W3:Y:S04]  /*130c0*/  LDL.LU R17, [R1+0x1c74] ;  /* 0x001c740001117983 */ /* 0x001ee80000300800 */
[----:B------:R-:W4:Y:S04]  /*130d0*/  LDL R2, [R1+0xe60] ;  /* 0x000e600001027983 */ /* 0x000f280000100800 */
[----:B------:R-:W4:Y:S04]  /*130e0*/  LDL R3, [R1+0xe70] ;  /* 0x000e700001037983 */ /* 0x000f280000100800 */
[----:B------:R0:W-:Y:S02]  /*130f0*/  STL.S16 [R1+0x98], R11 ;  /* 0x0000980b01007387 */ /* 0x0001e40000100600 */
[----:B0-----:R-:W0:Y:S02]  /*13100*/  S2R R11, SR_TID.X ;  /* 0x00000000000b7919 */ /* 0x001e240000002100 */
[----:B0-----:R-:W-:-:S04]  /*13110*/  SHF.R.U32.HI R11, RZ, 0x5, R11 ;  /* 0x00000005ff0b7819 */ /* 0x001fc8000001160b */
[----:B------:R-:W-:-:S04]  /*13120*/  SGXT.U32 R11, R11, 0x1 ;  /* 0x000000010b0b781a */ /* 0x000fc80000000000 */
[----:B------:R-:W-:Y:S02]  /*13130*/  LOP3.LUT R0, R11, 0x16, RZ, 0xfc, !PT ;  /* 0x000000160b007812 */ /* 0x000fe400078efcff */
[----:B------:R-:W5:Y:S01]  /*13140*/  LDL R11, [R1+0x98] ;  /* 0x00009800010b7983 */ /* 0x000f620000100800 */
[----:B----4-:R-:W-:-:S04]  /*13150*/  @!P4 LOP3.LUT R3, R3, R2, RZ, 0x3c, !PT ;  /* 0x000000020303c212 */ /* 0x010fc800078e3cff */
[----:B------:R-:W-:-:S04]  /*13160*/  @!P4 LOP3.LUT R2, R3, R2, RZ, 0x3c, !PT ;  /* 0x000000020302c212 */ /* 0x000fc800078e3cff */
[----:B------:R-:W-:-:S05]  /*13170*/  @!P4 LOP3.LUT R3, R3, R2, RZ, 0x3c, !PT ;  /* 0x000000020303c212 */ /* 0x000fca00078e3cff */
[----:B-----5:R-:W4:Y:S04]  /*13180*/  @!P4 LDG.E.U8 R11, desc[UR8][R2.64] ;  /* 0x00000008020bc981 */ /* 0x020f28000c1e1100 */
[----:B----4-:R0:W-:Y:S04]  /*13190*/  @!P4 STL [R1+0x98], R11 ;  /* 0x0000980b0100c387 */ /* 0x0101e80000100800 */
[----:B------:R-:W4:Y:S04]  /*131a0*/  LDL R2, [R1+0xec8] ;  /* 0x000ec80001027983 */ /* 0x000f280000100800 */
[----:B------:R-:W4:Y:S01]  /*131b0*/  LDL R3, [R1+0xedc] ;  /* 0x000edc0001037983 */ /* 0x000f220000100800 */
[----:B------:R-:W-:Y:S01]  /*131c0*/  PRMT R4, RZ, 0x7610, R4 ;  /* 0x00007610ff047816 */ /* 0x000fe20000000004 */
[----:B0-----:R-:W0:Y:S01]  /*131d0*/  S2R R11, SR_TID.X ;  /* 0x00000000000b7919 */ /* 0x001e220000002100 */
[----:B----4-:R-:W-:-:S04]  /*131e0*/  @!P6 LOP3.LUT R3, R3, R2, RZ, 0x3c, !PT ;  /* 0x000000020303e212 */ /* 0x010fc800078e3cff */
[----:B------:R-:W-:-:S04]  /*131f0*/  @!P6 LOP3.LUT R2, R3, R2, RZ, 0x3c, !PT ;  /* 0x000000020302e212 */ /* 0x000fc800078e3cff */
[----:B------:R-:W-:-:S05]  /*13200*/  @!P6 LOP3.LUT R3, R3, R2, RZ, 0x3c, !PT ;  /* 0x000000020303e212 */ /* 0x000fca00078e3cff */
[----:B------:R-:W4:Y:S01]  /*13210*/  @!P6 LDG.E.U8 R4, desc[UR8][R2.64] ;  /* 0x000000080204e981 */ /* 0x000f22000c1e1100 */
[----:B0-----:R-:W-:-:S04]  /*13220*/  SHF.R.U32.HI R11, RZ, 0x5, R11 ;  /* 0x00000005ff0b7819 */ /* 0x001fc8000001160b */
[----:B------:R-:W-:Y:S02]  /*13230*/  SGXT.U32 R11, R11, 0x1 ;  /* 0x000000010b0b781a */ /* 0x000fe40000000000 */
[----:B------:R-:W-:Y:S02]  /*13240*/  ISETP.GE.AND P4, PT, R0, UR12, PT ;  /* 0x0000000c00007c0c */ /* 0x000fe4000bf86270 */
[----:B------:R-:W-:Y:S02]  /*13250*/  LOP3.LUT R0, R11, 0x18, RZ, 0xfc, !PT ;  /* 0x000000180b007812 */ /* 0x000fe400078efcff */
[----:B------:R-:W-:Y:S02]  /*13260*/  PRMT R11, RZ, 0x7610, R11 ;  /* 0x00007610ff0b7816 */ /* 0x000fe4000000000b */
[----:B------:R-:W-:Y:S01]  /*13270*/  ISETP.GE.AND P6, PT, R0, UR12, PT ;  /* 0x0000000c00007c0c */ /* 0x000fe2000bfc6270 */
[----:B----4-:R0:W-:Y:S04]  /*13280*/  STL [R1+0x94], R4 ;  /* 0x0000940401007387 */ /* 0x0101e80000100800 */
[----:B0-----:R-:W4:Y:S04]  /*13290*/  LDL.LU R4, [R1+0x1c70] ;  /* 0x001c700001047983 */ /* 0x001f280000300800 */
[----:B------:R-:W5:Y:S04]  /*132a0*/  LDL R2, [R1+0xec4] ;  /* 0x000ec40001027983 */ /* 0x000f680000100800 */
[----:B------:R-:W5:Y:S04]  /*132b0*/  LDL R3, [R1+0xed8] ;  /* 0x000ed80001037983 */ /* 0x000f680000100800 */
[----:B------:R0:W-:Y:S02]  /*132c0*/  STL.S16 [R1+0x90], R11 ;  /* 0x0000900b01007387 */ /* 0x0001e40000100600 */
[----:B0-----:R-:W0:Y:S02]  /*132d0*/  S2R R11, SR_TID.X ;  /* 0x00000000000b7919 */ /* 0x001e240000002100 */
[----:B0-----:R-:W-:-:S04]  /*132e0*/  SHF.R.U32.HI R11, RZ, 0x5, R11 ;  /* 0x00000005ff0b7819 */ /* 0x001fc8000001160b */
[----:B------:R-:W-:-:S04]  /*132f0*/  SGXT.U32 R11, R11, 0x1 ;  /* 0x000000010b0b781a */ /* 0x000fc80000000000 */
[----:B------:R-:W-:Y:S02]  /*13300*/  LOP3.LUT R0, R11, 0x1a, RZ, 0xfc, !PT ;  /* 0x0000001a0b007812 */ /* 0x000fe400078efcff */
[----:B------:R-:W2:Y:S01]  /*13310*/  LDL R11, [R1+0x90] ;  /* 0x00009000010b7983 */ /* 0x000ea20000100800 */
[----:B-----5:R-:W-:-:S04]  /*13320*/  @!P5 LOP3.LUT R3, R3, R2, RZ, 0x3c, !PT ;  /* 0x000000020303d212 */ /* 0x020fc800078e3cff */
[----:B------:R-:W-:-:S04]  /*13330*/  @!P5 LOP3.LUT R2, R3, R2, RZ, 0x3c, !PT ;  /* 0x000000020302d212 */ /* 0x000fc800078e3cff */
[----:B------:R-:W-:-:S05]  /*13340*/  @!P5 LOP3.LUT R3, R3, R2, RZ, 0x3c, !PT ;  /* 0x000000020303d212 */ /* 0x000fca00078e3cff */
[----:B--2---:R-:W2:Y:S04]  /*13350*/  @!P5 LDG.E.U8 R11, desc[UR8][R2.64] ;  /* 0x00000008020bd981 */ /* 0x004ea8000c1e1100 */
[----:B--2---:R0:W-:Y:S04]  /*13360*/  @!P5 STL [R1+0x90], R11 ;  /* 0x0000900b0100d387 */ /* 0x0041e80000100800 */
[----:B------:R-:W2:Y:S04]  /*13370*/  LDL R2, [R1+0xec0] ;  /* 0x000ec00001027983 */ /* 0x000ea80000100800 */
[----:B------:R-:W2:Y:S01]  /*13380*/  LDL R3, [R1+0xed4] ;  /* 0x000ed40001037983 */ /* 0x000ea20000100800 */
[----:B------:R-:W-:Y:S01]  /*13390*/  PRMT R12, RZ, 0x7610, R12 ;  /* 0x00007610ff0c7816 */ /* 0x000fe2000000000c */
[----:B0-----:R-:W0:Y:S01]  /*133a0*/  S2R R11, SR_TID.X ;  /* 0x00000000000b7919 */ /* 0x001e220000002100 */
[----:B--2---:R-:W-:-:S04]  /*133b0*/  @!P0 LOP3.LUT R3, R3, R2, RZ, 0x3c, !PT ;  /* 0x0000000203038212 */ /* 0x004fc800078e3cff */
[----:B------:R-:W-:-:S04]  /*133c0*/  @!P0 LOP3.LUT R2, R3, R2, RZ, 0x3c, !PT ;  /* 0x0000000203028212 */ /* 0x000fc800078e3cff */
[----:B------:R-:W-:-:S05]  /*133d0*/  @!P0 LOP3.LUT R3, R3, R2, RZ, 0x3c, !PT ;  /* 0x0000000203038212 */ /* 0x000fca00078e3cff */
[----:B------:R-:W2:Y:S01]  /*133e0*/  @!P0 LDG.E.U8 R12, desc[UR8][R2.64] ;  /* 0x00000008020c8981 */ /* 0x000ea2000c1e1100 */
[----:B0-----:R-:W-:-:S04]  /*133f0*/  SHF.R.U32.HI R11, RZ, 0x5, R11 ;  /* 0x00000005ff0b7819 */ /* 0x001fc8000001160b */
[----:B------:R-:W-:Y:S02]  /*13400*/  SGXT.U32 R11, R11, 0x1 ;  /* 0x000000010b0b781a */ /* 0x000fe40000000000 */
[----:B------:R-:W-:Y:S02]  /*13410*/  ISETP.GE.AND P5, PT, R0, UR12, PT ;  /* 0x0000000c00007c0c */ /* 0x000fe4000bfa6270 */
[----:B------:R-:W-:Y:S02]  /*13420*/  LOP3.LUT R0, R11, 0x1c, RZ, 0xfc, !PT ;  /* 0x0000001c0b007812 */ /* 0x000fe400078efcff */
[----:B------:R-:W-:Y:S02]  /*13430*/  PRMT R11, RZ, 0x7610, R11 ;  /* 0x00007610ff0b7816 */ /* 0x000fe4000000000b */
[----:B------:R-:W-:Y:S01]  /*13440*/  ISETP.GE.AND P0, PT, R0, UR12, PT ;  /* 0x0000000c00007c0c */ /* 0x000fe2000bf06270 */
[----:B--2---:R0:W-:Y:S04]  /*13450*/  STL [R1+0x8c], R12 ;  /* 0x00008c0c01007387 */ /* 0x0041e80000100800 */
[----:B0-----:R-:W2:Y:S04]  /*13460*/  LDL.LU R12, [R1+0x1c6c] ;  /* 0x001c6c00010c7983 */ /* 0x001ea80000300800 */
[----:B------:R-:W5:Y:S04]  /*13470*/  LDL R2, [R1+0xed0] ;  /* 0x000ed00001027983 */ /* 0x000f680000100800 */
[----:B------:R-:W5:Y:S04]  /*13480*/  LDL R3, [R1+0xef0] ;  /* 0x000ef00001037983 */ /* 0x000f680000100800 */
[----:B------:R0:W-:Y:S02]  /*13490*/  STL.S16 [R1+0x28], R11 ;  /* 0x0000280b01007387 */ /* 0x0001e40000100600 */
[----:B0-----:R-:W0:Y:S02]  /*134a0*/  S2R R11, SR_TID.X ;  /* 0x00000000000b7919 */ /* 0x001e240000002100 */
[----:B0-----:R-:W-:-:S04]  /*134b0*/  SHF.R.U32.HI R11, RZ, 0x5, R11 ;  /* 0x00000005ff0b7819 */ /* 0x001fc8000001160b */
[----:B------:R-:W-:-:S04]  /*134c0*/  SGXT.U32 R11, R11, 0x1 ;  /* 0x000000010b0b781a */ /* 0x000fc80000000000 */
[----:B------:R-:W-:Y:S02]  /*134d0*/  LOP3.LUT R0, R11, 0x1e, RZ, 0xfc, !PT ;  /* 0x0000001e0b007812 */ /* 0x000fe400078efcff */
[----:B------:R-:W3:Y:S01]  /*134e0*/  LDL R11, [R1+0x28] ;  /* 0x00002800010b7983 */ /* 0x000ee20000100800 */
[----:B-----5:R-:W-:-:S04]  /*134f0*/  @!P3 LOP3.LUT R3, R3, R2, RZ, 0x3c, !PT ;  /* 0x000000020303b212 */ /* 0x020fc800078e3cff */
[----:B------:R-:W-:-:S04]  /*13500*/  @!P3 LOP3.LUT R2, R3, R2, RZ, 0x3c, !PT ;  /* 0x000000020302b212 */ /* 0x000fc800078e3cff */
[----:B------:R-:W-:-:S05]  /*13510*/  @!P3 LOP3.LUT R3, R3, R2, RZ, 0x3c, !PT ;  /* 0x000000020303b212 */ /* 0x000fca00078e3cff */
[----:B---3--:R-:W3:Y:S04]  /*13520*/  @!P3 LDG.E.U8 R11, desc[UR8][R2.64] ;  /* 0x00000008020bb981 */ /* 0x008ee8000c1e1100 */
[----:B---3--:R0:W-:Y:S04]  /*13530*/  @!P3 STL [R1+0x28], R11 ;  /* 0x0000280b0100b387 */ /* 0x0081e80000100800 */
[----:B------:R-:W3:Y:S04]  /*13540*/  LDL R2, [R1+0xecc] ;  /* 0x000ecc0001027983 */ /* 0x000ee80000100800 */
[----:B------:R-:W3:Y:S01]  /*13550*/  LDL R3, [R1+0xeec] ;  /* 0x000eec0001037983 */ /* 0x000ee20000100800 */
[----:B------:R-:W-:Y:S01]  /*13560*/  PRMT R16, RZ, 0x7610, R16 ;  /* 0x00007610ff107816 */ /* 0x000fe20000000010 */
[----:B0-----:R-:W0:Y:S01]  /*13570*/  S2R R11, SR_TID.X ;  /* 0x00000000000b7919 */ /* 0x001e220000002100 */
[----:B---3--:R-:W-:-:S04]  /*13580*/  @!P2 LOP3.LUT R3, R3, R2, RZ, 0x3c, !PT ;  /* 0x000000020303a212 */ /* 0x008fc800078e3cff */
[----:B------:R-:W-:-:S04]  /*13590*/  @!P2 LOP3.LUT R2, R3, R2, RZ, 0x3c, !PT ;  /* 0x000000020302a212 */ /* 0x000fc800078e3cff */
[----:B------:R-:W-:-:S05]  /*135a0*/  @!P2 LOP3.LUT R3, R3, R2, RZ, 0x3c, !PT ;  /* 0x000000020303a212 */ /* 0x000fca00078e3cff */
[----:B------:R-:W3:Y:S01]  /*135b0*/  @!P2 LDG.E.U8 R16, desc[UR8][R2.64] ;  /* 0x000000080210a981 */ /* 0x000ee2000c1e1100 */
[----:B0-----:R-:W-:-:S04]  /*135c0*/  SHF.R.U32.HI R11, RZ, 0x5, R11 ;  /* 0x00000005ff0b7819 */ /* 0x001fc8000001160b */
[----:B------:R-:W-:Y:S02]  /*135d0*/  SGXT.U32 R11, R11, 0x1 ;  /* 0x000000010b0b781a */ /* 0x000fe40000000000 */
[----:B------:R-:W-:Y:S02]  /*135e0*/  ISETP.GE.AND P3, PT, R0, UR12, PT ;  /* 0x0000000c00007c0c */ /* 0x000fe4000bf66270 */
[----:B------:R-:W-:Y:S02]  /*135f0*/  LOP3.LUT R0, R11, 0x20, RZ, 0xfc, !PT ;  /* 0x000000200b007812 */ /* 0x000fe400078efcff */
[----:B------:R-:W-:Y:S02]  /*13600*/  PRMT R11, RZ, 0x7610, R11 ;  /* 0x00007610ff0b7816 */ /* 0x000fe4000000000b */
[----:B------:R-:W-:Y:S01]  /*13610*/  ISETP.GE.AND P2, PT, R0, UR12, PT ;  /* 0x0000000c00007c0c */ /* 0x000fe2000bf46270 */
[----:B---3--:R0:W-:Y:S04]  /*13620*/  STL [R1+0x24], R16 ;  /* 0x0000241001007387 */ /* 0x0081e80000100800 */
[----:B0-----:R-:W3:Y:S04]  /*13630*/  LDL.LU R16, [R1+0x1c68] ;  /* 0x001c680001107983 */ /* 0x001ee80000300800 */
[----:B------:R-:W5:Y:S04]  /*13640*/  LDL R2, [R1+0xebc] ;  /* 0x000ebc0001027983 */ /* 0x000f680000100800 */
[----:B------:R-:W5:Y:S04]  /*13650*/  LDL R3, [R1+0xee8] ;  /* 0x000ee80001037983 */ /* 0x000f680000100800 */
[----:B------:R0:W-:Y:S02]  /*13660*/  STL.S16 [R1+0x60], R11 ;  /* 0x0000600b01007387 */ /* 0x0001e40000100600 */
[----:B0-----:R-:W0:Y:S02]  /*13670*/  S2R R11, SR_TID.X ;  /* 0x00000000000b7919 */ /* 0x001e240000002100 */
[----:B0-----:R-:W-:-:S04]  /*13680*/  SHF.R.U32.HI R11, RZ, 0x5, R11 ;  /* 0x00000005ff0b7819 */ /* 0x001fc8000001160b */
[----:B------:R-:W-:-:S04]  /*13690*/  SGXT.U32 R11, R11, 0x1 ;  /* 0x000000010b0b781a */ /* 0x000fc80000000000 */
[----:B------:R-:W-:Y:S02]  /*136a0*/  LOP3.LUT R0, R11, 0x22, RZ, 0xfc, !PT ;  /* 0x000000220b007812 */ /* 0x000fe400078efcff */
[----:B------:R-:W4:Y:S01]  /*136b0*/  LDL R11, [R1+0x60] ;  /* 0x00006000010b7983 */ /* 0x000f220000100800 */
[----:B-----5:R-:W-:-:S04]  /*136c0*/  @!P1 LOP3.LUT R3, R3, R2, RZ, 0x3c, !PT ;  /* 0x0000000203039212 */ /* 0x020fc800078e3cff */
[----:B------:R-:W-:-:S04]  /*136d0*/  @!P1 LOP3.LUT R2, R3, R2, RZ, 0x3c, !PT ;  /* 0x0000000203029212 */ /* 0x000fc800078e3cff */
[----:B------:R-:W-:-:S05]  /*136e0*/  @!P1 LOP3.LUT R3, R3, R2, RZ, 0x3c, !PT ;  /* 0x0000000203039212 */ /* 0x000fca00078e3cff */
[----:B----4-:R-:W4:Y:S04]  /*136f0*/  @!P1 LDG.E.U8 R11, desc[UR8][R2.64] ;  /* 0x00000008020b9981 */ /* 0x010f28000c1e1100 */
        /* <DEDUP_REMOVED lines=247> */
[----:B---3--:R0:W-:Y:S04]  /*14670*/  STL [R1], R21 ;  /* 0x0000001501007387 */ /* 0x0081e80000100800 */
        /* <DEDUP_REMOVED lines=41> */
[----:B--2---:R-:W2:Y:S01]  /*14910*/  @!P2 LDG.E.U8 R11, desc[UR8][R2.64] ;  /* 0x00000008020ba981 */ /* 0x004ea2000c1e1100 */
[----:B------:R-:W-:-:S05]  /*14920*/  PRMT R22, RZ, 0x7610, R22 ;  /* 0x00007610ff167816 */ /* 0x000fca0000000016 */
[----:B------:R0:W-:Y:S04]  /*14930*/  STL.S16 [R1+0x50], R22 ;  /* 0x0000501601007387 */ /* 0x0001e80000100600 */
[----:B0-----:R-:W5:Y:S04]  /*14940*/  LDL.LU R22, [R1+0x1c3c] ;  /* 0x001c3c0001167983 */ /* 0x001f680000300800 */
[----:B--2---:R0:W-:Y:S04]  /*14950*/  @!P2 STL [R1+0x54], R11 ;  /* 0x0000540b0100a387 */ /* 0x0041e80000100800 */
[----:B------:R-:W2:Y:S04]  /*14960*/  LDL R2, [R1+0xf4c] ;  /* 0x000f4c0001027983 */ /* 0x000ea80000100800 */
[----:B------:R-:W2:Y:S01]  /*14970*/  LDL R3, [R1+0xf54] ;  /* 0x000f540001037983 */ /* 0x000ea20000100800 */
[----:B0-----:R-:W0:Y:S01]  /*14980*/  S2R R11, SR_TID.X ;  /* 0x00000000000b7919 */ /* 0x001e220000002100 */
[----:B------:R-:W-:-:S02]  /*14990*/  ISETP.GE.AND P2, PT, R0, UR12, PT ;  /* 0x0000000c00007c0c */ /* 0x000fc4000bf46270 */
[----:B0-----:R-:W-:-:S04]  /*149a0*/  SHF.R.U32.HI R11, RZ, 0x5, R11 ;  /* 0x00000005ff0b7819 */ /* 0x001fc8000001160b */
[----:B------:R-:W-:-:S04]  /*149b0*/  SGXT.U32 R11, R11, 0x1 ;  /* 0x000000010b0b781a */ /* 0x000fc80000000000 */
[----:B------:R-:W-:Y:S02]  /*149c0*/  LOP3.LUT R0, R11, 0x4c, RZ, 0xfc, !PT ;  /* 0x0000004c0b007812 */ /* 0x000fe400078efcff */
[----:B------:R-:W3:Y:S01]  /*149d0*/  LDL R11, [R1+0x50] ;  /* 0x00005000010b7983 */ /* 0x000ee20000100800 */
[----:B--2---:R-:W-:-:S04]  /*149e0*/  @!P1 LOP3.LUT R3, R3, R2, RZ, 0x3c, !PT ;  /* 0x0000000203039212 */ /* 0x004fc800078e3cff */
[----:B------:R-:W-:-:S04]  /*149f0*/  @!P1 LOP3.LUT R2, R3, R2, RZ, 0x3c, !PT ;  /* 0x0000000203029212 */ /* 0x000fc800078e3cff */
[----:B------:R-:W-:-:S05]  /*14a00*/  @!P1 LOP3.LUT R3, R3, R2, RZ, 0x3c, !PT ;  /* 0x0000000203039212 */ /* 0x000fca00078e3cff */
[----:B---3--:R-:W2:Y:S04]  /*14a10*/  @!P1 LDG.E.U8 R11, desc[UR8][R2.64] ;  /* 0x00000008020b9981 */ /* 0x008ea8000c1e1100 */
[----:B--2---:R-:W-:Y:S04]  /*14a20*/  @!P1 STL [R1+0x50], R11 ;  /* 0x0000500b01009387 */ /* 0x004fe80000100800 */
[----:B------:R-:W2:Y:S04]  /*14a30*/  LDL R2, [R1+0xf50] ;  /* 0x000f500001027983 */ /* 0x000ea80000100800 */
[----:B------:R-:W2:Y:S01]  /*14a40*/  LDL R3, [R1+0xf74] ;  /* 0x000f740001037983 */ /* 0x000ea20000100800 */
[----:B------:R-:W-:-:S02]  /*14a50*/  PRMT R18, RZ, 0x7610, R18 ;  /* 0x00007610ff127816 */ /* 0x000fc40000000012 */
[----:B--2---:R-:W-:-:S04]  /*14a60*/  @!P4 LOP3.LUT R3, R3, R2, RZ, 0x3c, !PT ;  /* 0x000000020303c212 */ /* 0x004fc800078e3cff */
[----:B------:R-:W-:-:S04]  /*14a70*/  @!P4 LOP3.LUT R2, R3, R2, RZ, 0x3c, !PT ;  /* 0x000000020302c212 */ /* 0x000fc800078e3cff */
[----:B------:R-:W-:-:S05]  /*14a80*/  @!P4 LOP3.LUT R3, R3, R2, RZ, 0x3c, !PT ;  /* 0x000000020303c212 */ /* 0x000fca00078e3cff */
[----:B------:R-:W2:Y:S04]  /*14a90*/  @!P4 LDG.E.U8 R18, desc[UR8][R2.64] ;  /* 0x000000080212c981 */ /* 0x000ea8000c1e1100 */
[----:B------:R-:W3:Y:S04]  /*14aa0*/  LDL R2, [R1+0xf60] ;  /* 0x000f600001027983 */ /* 0x000ee80000100800 */
[----:B------:R-:W3:Y:S01]  /*14ab0*/  LDL R3, [R1+0xf70] ;  /* 0x000f700001037983 */ /* 0x000ee20000100800 */
[----:B------:R-:W-:-:S03]  /*14ac0*/  PRMT R15, RZ, 0x7610, R15 ;  /* 0x00007610ff0f7816 */ /* 0x000fc6000000000f */
[----:B--2---:R0:W-:Y:S01]  /*14ad0*/  STL [R1+0x1c2c], R18 ;  /* 0x001c2c1201007387 */ /* 0x0041e20000100800 */
[----:B---3--:R-:W-:-:S04]  /*14ae0*/  @!P6 LOP3.LUT R3, R3, R2, RZ, 0x3c, !PT ;  /* 0x000000020303e212 */ /* 0x008fc800078e3cff */
[----:B------:R-:W-:-:S04]  /*14af0*/  @!P6 LOP3.LUT R2, R3, R2, RZ, 0x3c, !PT ;  /* 0x000000020302e212 */ /* 0x000fc800078e3cff */
[----:B------:R-:W-:-:S05]  /*14b00*/  @!P6 LOP3.LUT R3, R3, R2, RZ, 0x3c, !PT ;  /* 0x000000020303e212 */ /* 0x000fca00078e3cff */
[----:B------:R-:W2:Y:S04]  /*14b10*/  @!P6 LDG.E.U8 R15, desc[UR8][R2.64] ;  /* 0x00000008020fe981 */ /* 0x000ea8000c1e1100 */
[----:B------:R-:W3:Y:S04]  /*14b20*/  LDL R2, [R1+0xf64] ;  /* 0x000f640001027983 */ /* 0x000ee80000100800 */
[----:B------:R-:W3:Y:S01]  /*14b30*/  LDL R3, [R1+0xf6c] ;  /* 0x000f6c0001037983 */ /* 0x000ee20000100800 */
[----:B------:R-:W-:-:S03]  /*14b40*/  PRMT R8, RZ, 0x7610, R8 ;  /* 0x00007610ff087816 */ /* 0x000fc60000000008 */
[----:B--2---:R-:W-:Y:S01]  /*14b50*/  STL [R1+0x1c30], R15 ;  /* 0x001c300f01007387 */ /* 0x004fe20000100800 */
[----:B---3--:R-:W-:-:S04]  /*14b60*/  @!P5 LOP3.LUT R3, R3, R2, RZ, 0x3c, !PT ;  /* 0x000000020303d212 */ /* 0x008fc800078e3cff */
[----:B------:R-:W-:-:S04]  /*14b70*/  @!P5 LOP3.LUT R2, R3, R2, RZ, 0x3c, !PT ;  /* 0x000000020302d212 */ /* 0x000fc800078e3cff */
[----:B------:R-:W-:-:S05]  /*14b80*/  @!P5 LOP3.LUT R3, R3, R2, RZ, 0x3c, !PT ;  /* 0x000000020303d212 */ /* 0x000fca00078e3cff */
[----:B------:R1:W2:Y:S04]  /*14b90*/  @!P5 LDG.E.U8 R8, desc[UR8][R2.64] ;  /* 0x000000080208d981 */ /* 0x0002a8000c1e1100 */
[----:B------:R-:W1:Y:S04]  /*14ba0*/  LDL R2, [R1+0xf68] ;  /* 0x000f680001027983 */ /* 0x000e680000100800 */
[----:B------:R-:W1:Y:S01]  /*14bb0*/  LDL R3, [R1+0xf8c] ;  /* 0x000f8c0001037983 */ /* 0x000e620000100800 */
[----:B------:R-:W-:Y:S02]  /*14bc0*/  PRMT R7, RZ, 0x7610, R7 ;  /* 0x00007610ff077816 */ /* 0x000fe40000000007 */
[----:B-1----:R-:W-:-:S04]  /*14bd0*/  @!P0 LOP3.LUT R3, R3, R2, RZ, 0x3c, !PT ;  /* 0x0000000203038212 */ /* 0x002fc800078e3cff */
[----:B------:R-:W-:-:S04]  /*14be0*/  @!P0 LOP3.LUT R2, R3, R2, RZ, 0x3c, !PT ;  /* 0x0000000203028212 */ /* 0x000fc800078e3cff */
[----:B------:R-:W-:-:S05]  /*14bf0*/  @!P0 LOP3.LUT R3, R3, R2, RZ, 0x3c, !PT ;  /* 0x0000000203038212 */ /* 0x000fca00078e3cff */
[----:B------:R1:W3:Y:S04]  /*14c00*/  @!P0 LDG.E.U8 R7, desc[UR8][R2.64] ;  /* 0x0000000802078981 */ /* 0x0002e8000c1e1100 */
[----:B------:R-:W1:Y:S04]  /*14c10*/  LDL R2, [R1+0xf78] ;  /* 0x000f780001027983 */ /* 0x000e680000100800 */
[----:B------:R-:W1:Y:S01]  /*14c20*/  LDL R3, [R1+0xf88] ;  /* 0x000f880001037983 */ /* 0x000e620000100800 */
[----:B0-----:R-:W-:Y:S02]  /*14c30*/  PRMT R18, RZ, 0x7610, R18 ;  /* 0x00007610ff127816 */ /* 0x001fe40000000012 */
[----:B-1----:R-:W-:-:S04]  /*14c40*/  @!P3 LOP3.LUT R3, R3, R2, RZ, 0x3c, !PT ;  /* 0x000000020303b212 */ /* 0x002fc800078e3cff */
[----:B------:R-:W-:-:S04]  /*14c50*/  @!P3 LOP3.LUT R2, R3, R2, RZ, 0x3c, !PT ;  /* 0x000000020302b212 */ /* 0x000fc800078e3cff */
[----:B------:R-:W-:-:S05]  /*14c60*/  @!P3 LOP3.LUT R3, R3, R2, RZ, 0x3c, !PT ;  /* 0x000000020303b212 */ /* 0x000fca00078e3cff */
[----:B------:R0:W4:Y:S04]  /*14c70*/  @!P3 LDG.E.U8 R18, desc[UR8][R2.64] ;  /* 0x000000080212b981 */ /* 0x000128000c1e1100 */
[----:B------:R-:W0:Y:S04]  /*14c80*/  LDL R2, [R1+0xf7c] ;  /* 0x000f7c0001027983 */ /* 0x000e280000100800 */
[----:B------:R-:W0:Y:S01]  /*14c90*/  LDL R3, [R1+0xf84] ;  /* 0x000f840001037983 */ /* 0x000e220000100800 */
[----:B------:R-:W-:Y:S01]  /*14ca0*/  PRMT R23, RZ, 0x7610, R23 ;  /* 0x00007610ff177816 */ /* 0x000fe20000000017 */
[----:B------:R-:W1:Y:S01]  /*14cb0*/  S2R R11, SR_TID.X ;  /* 0x00000000000b7919 */ /* 0x000e620000002100 */
[----:B------:R-:W-:-:S02]  /*14cc0*/  ISETP.GE.AND P1, PT, R0, UR12, PT ;  /* 0x0000000c00007c0c */ /* 0x000fc4000bf26270 */
[----:B0-----:R-:W-:-:S04]  /*14cd0*/  @!P2 LOP3.LUT R3, R3, R2, RZ, 0x3c, !PT ;  /* 0x000000020303a212 */ /* 0x001fc800078e3cff */
[----:B------:R-:W-:-:S04]  /*14ce0*/  @!P2 LOP3.LUT R2, R3, R2, RZ, 0x3c, !PT ;  /* 0x000000020302a212 */ /* 0x000fc800078e3cff */
[----:B------:R-:W-:-:S05]  /*14cf0*/  @!P2 LOP3.LUT R3, R3, R2, RZ, 0x3c, !PT ;  /* 0x000000020303a212 */ /* 0x000fca00078e3cff */
[----:B------:R-:W5:Y:S01]  /*14d00*/  @!P2 LDG.E.U8 R23, desc[UR8][R2.64] ;  /* 0x000000080217a981 */ /* 0x000f62000c1e1100 */
[----:B-1----:R-:W-:-:S04]  /*14d10*/  SHF.R.U32.HI R11, RZ, 0x5, R11 ;  /* 0x00000005ff0b7819 */ /* 0x002fc8000001160b */
[----:B------:R-:W-:-:S04]  /*14d20*/  SGXT.U32 R11, R11, 0x1 ;  /* 0x000000010b0b781a */ /* 0x000fc80000000000 */
[----:B------:R-:W-:-:S04]  /*14d30*/  LOP3.LUT R0, R11, 0x4e, RZ, 0xfc, !PT ;  /* 0x0000004e0b007812 */ /* 0x000fc800078efcff */
[----:B------:R-:W-:Y:S02]  /*14d40*/  ISETP.GE.AND P4, PT, R0, UR12, PT ;  /* 0x0000000c00007c0c */ /* 0x000fe4000bf86270 */
[----:B------:R-:W-:-:S04]  /*14d50*/  LOP3.LUT R0, R11, 0x50, RZ, 0xfc, !PT ;  /* 0x000000500b007812 */ /* 0x000fc800078efcff */
[----:B------:R-:W-:Y:S02]  /*14d60*/  ISETP.GE.AND P6, PT, R0, UR12, PT ;  /* 0x0000000c00007c0c */ /* 0x000fe4000bfc6270 */
[----:B------:R-:W-:-:S04]  /*14d70*/  LOP3.LUT R0, R11, 0x52, RZ, 0xfc, !PT ;  /* 0x000000520b007812 */ /* 0x000fc800078efcff */
[----:B------:R-:W-:Y:S02]  /*14d80*/  ISETP.GE.AND P5, PT, R0, UR12, PT ;  /* 0x0000000c00007c0c */ /* 0x000fe4000bfa6270 */
[----:B------:R-:W-:-:S04]  /*14d90*/  LOP3.LUT R0, R11, 0x54, RZ, 0xfc, !PT ;  /* 0x000000540b007812 */ /* 0x000fc800078efcff */
[----:B------:R-:W-:Y:S02]  /*14da0*/  ISETP.GE.AND P0, PT, R0, UR12, PT ;  /* 0x0000000c00007c0c */ /* 0x000fe4000bf06270 */
[C---:B------:R-:W-:Y:S01]  /*14db0*/  LOP3.LUT R0, R11.reuse, 0x56, RZ, 0xfc, !PT ;  /* 0x000000560b007812 */ /* 0x040fe200078efcff */
[----:B----4-:R0:W-:Y:S03]  /*14dc0*/  STL [R1+0x3c], R18 ;  /* 0x00003c1201007387 */ /* 0x0101e60000100800 */
[----:B------:R-:W-:Y:S02]  /*14dd0*/  ISETP.GE.AND P3, PT, R0, UR12, PT ;  /* 0x0000000c00007c0c */ /* 0x000fe4000bf66270 */
[----:B------:R-:W-:Y:S02]  /*14de0*/  LOP3.LUT R0, R11, 0x58, RZ, 0xfc, !PT ;  /* 0x000000580b007812 */ /* 0x000fe400078efcff */
[----:B------:R-:W-:Y:S01]  /*14df0*/  PRMT R11, RZ, 0x7610, R11 ;  /* 0x00007610ff0b7816 */ /* 0x000fe2000000000b */
[----:B0-----:R-:W4:Y:S01]  /*14e00*/  LDL R18, [R1+0xf9c] ;  /* 0x000f9c0001127983 */ /* 0x001f220000100800 */
[----:B------:R-:W-:-:S03]  /*14e10*/  ISETP.GE.AND P2, PT, R0, UR12, PT ;  /* 0x0000000c00007c0c */ /* 0x000fc6000bf46270 */
[----:B-----5:R0:W-:Y:S04]  /*14e20*/  STL [R1+0x38], R23 ;  /* 0x0000381701007387 */ /* 0x0201e80000100800 */
[----:B0-----:R-:W5:Y:S04]  /*14e30*/  LDL.LU R23, [R1+0x1c38] ;  /* 0x001c380001177983 */ /* 0x001f680000300800 */
[----:B------:R-:W2:Y:S04]  /*14e40*/  LDL R2, [R1+0xf80] ;  /* 0x000f800001027983 */ /* 0x000ea80000100800 */
[----:B------:R-:W2:Y:S04]  /*14e50*/  LDL R3, [R1+0xfa4] ;  /* 0x000fa40001037983 */ /* 0x000ea80000100800 */
[----:B------:R0:W-:Y:S02]  /*14e60*/  STL.S16 [R1+0x34], R11 ;  /* 0x0000340b01007387 */ /* 0x0001e40000100600 */
[----:B0-----:R-:W0:Y:S02]  /*14e70*/  S2R R11, SR_TID.X ;  /* 0x00000000000b7919 */ /* 0x001e240000002100 */
[----:B0-----:R-:W-:-:S04]  /*14e80*/  SHF.R.U32.HI R11, RZ, 0x5, R11 ;  /* 0x00000005ff0b7819 */ /* 0x001fc8000001160b */
[----:B------:R-:W-:-:S04]  /*14e90*/  SGXT.U32 R11, R11, 0x1 ;  /* 0x000000010b0b781a */ /* 0x000fc80000000000 */
[----:B------:R-:W-:Y:S02]  /*14ea0*/  LOP3.LUT R0, R11, 0x5a, RZ, 0xfc, !PT ;  /* 0x0000005a0b007812 */ /* 0x000fe400078efcff */
[----:B------:R-:W3:Y:S01]  /*14eb0*/  LDL R11, [R1+0x34] ;  /* 0x00003400010b7983 */ /* 0x000ee20000100800 */
[----:B--2---:R-:W-:-:S04]  /*14ec0*/  @!P1 LOP3.LUT R3, R3, R2, RZ, 0x3c, !PT ;  /* 0x0000000203039212 */ /* 0x004fc800078e3cff */
[----:B------:R-:W-:-:S04]  /*14ed0*/  @!P1 LOP3.LUT R2, R3, R2, RZ, 0x3c, !PT ;  /* 0x0000000203029212 */ /* 0x000fc800078e3cff */
[----:B------:R-:W-:-:S05]  /*14ee0*/  @!P1 LOP3.LUT R3, R3, R2, RZ, 0x3c, !PT ;  /* 0x0000000203039212 */ /* 0x000fca00078e3cff */
[----:B---3--:R-:W2:Y:S01]  /*14ef0*/  @!P1 LDG.E.U8 R11, desc[UR8][R2.64] ;  /* 0x00000008020b9981 */ /* 0x008ea2000c1e1100 */
[----:B------:R-:W-:-:S05]  /*14f00*/  PRMT R24, RZ, 0x7610, R24 ;  /* 0x00007610ff187816 */ /* 0x000fca0000000018 */
[----:B------:R0:W-:Y:S04]  /*14f10*/  STL.S16 [R1+0x30], R24 ;  /* 0x0000301801007387 */ /* 0x0001e80000100600 */
[----:B0-----:R-:W3:Y:S04]  /*14f20*/  LDL.LU R24, [R1+0x1c34] ;  /* 0x001c340001187983 */ /* 0x001ee80000300800 */
        /* <DEDUP_REMOVED lines=8> */
[----:B------:R-:W4:Y:S01]  /*14fb0*/  LDL R11, [R1+0x30] ;  /* 0x00003000010b7983 */ /* 0x000f220000100800 */
[----:B--2---:R-:W-:-:S04]  /*14fc0*/  @!P4 LOP3.LUT R3, R3, R2, RZ, 0x3c, !PT ;  /* 0x000000020303c212 */ /* 0x004fc800078e3cff */
[----:B------:R-:W-:-:S04]  /*14fd0*/  @!P4 LOP3.LUT R2, R3, R2, RZ, 0x3c, !PT ;  /* 0x000000020302c212 */ /* 0x000fc800078e3cff */
[----:B------:R-:W-:-:S05]  /*14fe0*/  @!P4 LOP3.LUT R3, R3, R2, RZ, 0x3c, !PT ;  /* 0x000000020303c212 */ /* 0x000fca00078e3cff */
[----:B----4-:R-:W2:Y:S01]  /*14ff0*/  @!P4 LDG.E.U8 R11, desc[UR8][R2.64] ;  /* 0x00000008020bc981 */ /* 0x010ea2000c1e1100 */
[----:B------:R-:W-:-:S03]  /*15000*/  PRMT R14, RZ, 0x7610, R14 ;  /* 0x00007610ff0e7816 */ /* 0x000fc6000000000e */
[----:B--2---:R0:W-:Y:S04]  /*15010*/  @!P4 STL [R1+0x30], R11 ;  /* 0x0000300b0100c387 */ /* 0x0041e80000100800 */
[----:B------:R-:W2:Y:S01]  /*15020*/  LDL R3, [R1+0xf94] ;  /* 0x000f940001037983 */ /* 0x000ea20000100800 */
[----:B------:R-:W-:Y:S01]  /*15030*/  @!P6 IMAD.MOV.U32 R2, RZ, RZ, R18 ;  /* 0x000000ffff02e224 */ /* 0x000fe200078e0012 */
[----:B------:R-:W-:Y:S02]  /*15040*/  PRMT R13, RZ, 0x7610, R13 ;  /* 0x00007610ff0d7816 */ /* 0x000fe4000000000d */
[----:B------:R-:W-:Y:S01]  /*15050*/  PRMT R6, RZ, 0x7610, R6 ;  /* 0x00007610ff067816 */ /* 0x000fe20000000006 */
[----:B------:R-:W4:Y:S04]  /*15060*/  LDL R18, [R1+0xfd0] ;  /* 0x000fd00001127983 */ /* 0x000f280000100800 */
[----:B--2---:R1:W2:Y:S04]  /*15070*/  @!P6 LDG.E.U8 R14, desc[UR8][R2.64] ;  /* 0x00000008020ee981 */ /* 0x0042a8000c1e1100 */
[----:B------:R-:W1:Y:S04]  /*15080*/  LDL R2, [R1+0xf98] ;  /* 0x000f980001027983 */ /* 0x000e680000100800 */
[----:B------:R-:W1:Y:S02]  /*15090*/  LDL R3, [R1+0xfb8] ;  /* 0x000fb80001037983 */ /* 0x000e640000100800 */
[----:B-1----:R-:W-:-:S04]  /*150a0*/  @!P5 LOP3.LUT R3, R3, R2, RZ, 0x3c, !PT ;  /* 0x000000020303d212 */ /* 0x002fc800078e3cff */
[----:B------:R-:W-:-:S04]  /*150b0*/  @!P5 LOP3.LUT R2, R3, R2, RZ, 0x3c, !PT ;  /* 0x000000020302d212 */ /* 0x000fc800078e3cff */
[----:B------:R-:W-:-:S05]  /*150c0*/  @!P5 LOP3.LUT R3, R3, R2, RZ, 0x3c, !PT ;  /* 0x000000020303d212 */ /* 0x000fca00078e3cff */
[----:B------:R1:W2:Y:S04]  /*150d0*/  @!P5 LDG.E.U8 R13, desc[UR8][R2.64] ;  /* 0x00000008020dd981 */ /* 0x0002a8000c1e1100 */
[----:B------:R-:W1:Y:S04]  /*150e0*/  LDL R2, [R1+0xfa8] ;  /* 0x000fa80001027983 */ /* 0x000e680000100800 */
[----:B------:R-:W1:Y:S01]  /*150f0*/  LDL R3, [R1+0xfb4] ;  /* 0x000fb40001037983 */ /* 0x000e620000100800 */
[----:B0-----:R-:W0:Y:S01]  /*15100*/  S2R R11, SR_TID.X ;  /* 0x00000000000b7919 */ /* 0x001e220000002100 */
[----:B-1----:R-:W-:-:S04]  /*15110*/  @!P0 LOP3.LUT R3, R3, R2, RZ, 0x3c, !PT ;  /* 0x0000000203038212 */ /* 0x002fc800078e3cff */
[----:B------:R-:W-:-:S04]  /*15120*/  @!P0 LOP3.LUT R2, R3, R2, RZ, 0x3c, !PT ;  /* 0x0000000203028212 */ /* 0x000fc800078e3cff */
[----:B------:R-:W-:-:S05]  /*15130*/  @!P0 LOP3.LUT R3, R3, R2, RZ, 0x3c, !PT ;  /* 0x0000000203038212 */ /* 0x000fca00078e3cff */
[----:B------:R1:W2:Y:S04]  /*15140*/  @!P0 LDG.E.U8 R6, desc[UR8][R2.64] ;  /* 0x0000000802068981 */ /* 0x0002a8000c1e1100 */
[----:B------:R-:W1:Y:S04]  /*15150*/  LDL R2, [R1+0xfac] ;  /* 0x000fac0001027983 */ /* 0x000e680000100800 */
[----:B------:R-:W1:Y:S01]  /*15160*/  LDL R3, [R1+0xfc8] ;  /* 0x000fc80001037983 */ /* 0x000e620000100800 */
[----:B0-----:R-:W-:-:S04]  /*15170*/  SHF.R.U32.HI R11, RZ, 0x5, R11 ;  /* 0x00000005ff0b7819 */ /* 0x001fc8000001160b */
[----:B------:R-:W-:Y:S02]  /*15180*/  SGXT.U32 R11, R11, 0x1 ;  /* 0x000000010b0b781a */ /* 0x000fe40000000000 */
[----:B------:R-:W-:Y:S02]  /*15190*/  ISETP.GE.AND P4, PT, R0, UR12, PT ;  /* 0x0000000c00007c0c */ /* 0x000fe4000bf86270 */
[----:B------:R-:W-:-:S04]  /*151a0*/  LOP3.LUT R0, R11, 0x60, RZ, 0xfc, !PT ;  /* 0x000000600b007812 */ /* 0x000fc800078efcff */
[----:B------:R-:W-:Y:S02]  /*151b0*/  ISETP.GE.AND P6, PT, R0, UR12, PT ;  /* 0x0000000c00007c0c */ /* 0x000fe4000bfc6270 */
[----:B------:R-:W-:-:S04]  /*151c0*/  LOP3.LUT R0, R11, 0x62, RZ, 0xfc, !PT ;  /* 0x000000620b007812 */ /* 0x000fc800078efcff */
[----:B------:R-:W-:Y:S02]  /*151d0*/  ISETP.GE.AND P5, PT, R0, UR12, PT ;  /* 0x0000000c00007c0c */ /* 0x000fe4000bfa6270 */
[----:B------:R-:W-:Y:S02]  /*151e0*/  LOP3.LUT R0, R11, 0x64, RZ, 0xfc, !PT ;  /* 0x000000640b007812 */ /* 0x000fe400078efcff */
[----:B------:R-:W-:Y:S02]  /*151f0*/  PRMT R5, RZ, 0x7610, R5 ;  /* 0x00007610ff057816 */ /* 0x000fe40000000005 */
[----:B------:R-:W-:Y:S02]  /*15200*/  ISETP.GE.AND P0, PT, R0, UR12, PT ;  /* 0x0000000c00007c0c */ /* 0x000fe4000bf06270 */
[----:B------:R-:W-:-:S05]  /*15210*/  PRMT R0, RZ, 0x7610, R0 ;  /* 0x00007610ff007816 */ /* 0x000fca0000000000 */
[----:B------:R0:W-:Y:S02]  /*15220*/  STL.S16 [R1+0x1c], R0 ;  /* 0x00001c0001007387 */ /* 0x0001e40000100600 */
[----:B0-----:R-:W-:Y:S02]  /*15230*/  LOP3.LUT R0, R11, 0x66, RZ, 0xfc, !PT ;  /* 0x000000660b007812 */ /* 0x001fe400078efcff */
[----:B------:R-:W5:Y:S01]  /*15240*/  LDL R11, [R1+0x1c] ;  /* 0x00001c00010b7983 */ /* 0x000f620000100800 */
[----:B-1----:R-:W-:-:S04]  /*15250*/  @!P3 LOP3.LUT R3, R3, R2, RZ, 0x3c, !PT ;  /* 0x000000020303b212 */ /* 0x002fc800078e3cff */
[----:B------:R-:W-:-:S04]  /*15260*/  @!P3 LOP3.LUT R2, R3, R2, RZ, 0x3c, !PT ;  /* 0x000000020302b212 */ /* 0x000fc800078e3cff */
[----:B------:R-:W-:-:S05]  /*15270*/  @!P3 LOP3.LUT R3, R3, R2, RZ, 0x3c, !PT ;  /* 0x000000020303b212 */ /* 0x000fca00078e3cff */
[----:B------:R4:W2:Y:S04]  /*15280*/  @!P3 LDG.E.U8 R5, desc[UR8][R2.64] ;  /* 0x000000080205b981 */ /* 0x0008a8000c1e1100 */
[----:B------:R-:W5:Y:S01]  /*15290*/  LDL R3, [R1+0xfb0] ;  /* 0x000fb00001037983 */ /* 0x000f620000100800 */
[----:B----4-:R-:W-:-:S03]  /*152a0*/  @!P2 IMAD.MOV.U32 R2, RZ, RZ, R18 ;  /* 0x000000ffff02a224 */ /* 0x010fc600078e0012 */
[----:B------:R-:W4:Y:S04]  /*152b0*/  LDL R18, [R1+0x1060] ;  /* 0x0010600001127983 */ /* 0x000f280000100800 */
[----:B-----5:R-:W5:Y:S04]  /*152c0*/  @!P2 LDG.E.U8 R11, desc[UR8][R2.64] ;  /* 0x00000008020ba981 */ /* 0x020f68000c1e1100 */
[----:B-----5:R0:W-:Y:S04]  /*152d0*/  @!P2 STL [R1+0x1c], R11 ;  /* 0x00001c0b0100a387 */ /* 0x0201e80000100800 */
[----:B------:R-:W5:Y:S04]  /*152e0*/  LDL R2, [R1+0xfbc] ;  /* 0x000fbc0001027983 */ /* 0x000f680000100800 */
[----:B------:R-:W5:Y:S01]  /*152f0*/  LDL R3, [R1+0xfd8] ;  /* 0x000fd80001037983 */ /* 0x000f620000100800 */
[----:B------:R-:W-:-:S02]  /*15300*/  PRMT R17, RZ, 0x7610, R17 ;  /* 0x00007610ff117816 */ /* 0x000fc40000000011 */
[----:B-----5:R-:W-:-:S04]  /*15310*/  @!P1 LOP3.LUT R3, R3, R2, RZ, 0x3c, !PT ;  /* 0x0000000203039212 */ /* 0x020fc800078e3cff */
[----:B------:R-:W-:-:S04]  /*15320*/  @!P1 LOP3.LUT R2, R3, R2, RZ, 0x3c, !PT ;  /* 0x0000000203029212 */ /* 0x000fc800078e3cff */
[----:B------:R-:W-:-:S05]  /*15330*/  @!P1 LOP3.LUT R3, R3, R2, RZ, 0x3c, !PT ;  /* 0x0000000203039212 */ /* 0x000fca00078e3cff */
[----:B------:R-:W5:Y:S04]  /*15340*/  @!P1 LDG.E.U8 R17, desc[UR8][R2.64] ;  /* 0x0000000802119981 */ /* 0x000f68000c1e1100 */
[----:B------:R-:W3:Y:S04]  /*15350*/  LDL R2, [R1+0xfcc] ;  /* 0x000fcc0001027983 */ /* 0x000ee80000100800 */
[----:B------:R-:W3:Y:S01]  /*15360*/  LDL R3, [R1+0xff0] ;  /* 0x000ff00001037983 */ /* 0x000ee20000100800 */
[----:B------:R-:W-:Y:S01]  /*15370*/  PRMT R4, RZ, 0x7610, R4 ;  /* 0x00007610ff047816 */ /* 0x000fe20000000004 */
[----:B0-----:R-:W0:Y:S02]  /*15380*/  S2R R11, SR_TID.X ;  /* 0x00000000000b7919 */ /* 0x001e240000002100 */
[----:B-----5:R1:W-:Y:S01]  /*15390*/  STL [R1+0x18], R17 ;  /* 0x0000181101007387 */ /* 0x0203e20000100800 */
[----:B---3--:R-:W-:-:S03]  /*153a0*/  @!P6 LOP3.LUT R3, R3, R2, RZ, 0x3c, !PT ;  /* 0x000000020303e212 */ /* 0x008fc600078e3cff */
[----:B-1----:R-:W3:Y:S01]  /*153b0*/  LDL R17, [R1+0x1000] ;  /* 0x0010000001117983 */ /* 0x002ee20000100800 */
[----:B------:R-:W-:-:S04]  /*153c0*/  @!P6 LOP3.LUT R2, R3, R2, RZ, 0x3c, !PT ;  /* 0x000000020302e212 */ /* 0x000fc800078e3cff */
[----:B------:R-:W-:-:S05]  /*153d0*/  @!P6 LOP3.LUT R3, R3, R2, RZ, 0x3c, !PT ;  /* 0x000000020303e212 */ /* 0x000fca00078e3cff */
[----:B------:R4:W5:Y:S04]  /*153e0*/  @!P6 LDG.E.U8 R4, desc[UR8][R2.64] ;  /* 0x000000080204e981 */ /* 0x000968000c1e1100 */
[----:B------:R-:W2:Y:S01]  /*153f0*/  LDL R3, [R1+0x105c] ;  /* 0x00105c0001037983 */ /* 0x000ea20000100800 */
[----:B0-----:R-:W-:-:S04]  /*15400*/  SHF.R.U32.HI R11, RZ, 0x5, R11 ;  /* 0x00000005ff0b7819 */ /* 0x001fc8000001160b */
[----:B------:R-:W-:-:S04]  /*15410*/  SGXT.U32 R11, R11, 0x1 ;  /* 0x000000010b0b781a */ /* 0x000fc80000000000 */
[----:B------:R-:W-:Y:S02]  /*15420*/  ISETP.GE.AND P3, PT, R11, UR12, PT ;  /* 0x0000000c0b007c0c */ /* 0x000fe4000bf66270 */
[----:B------:R-:W-:-:S11]  /*15430*/  PRMT R15, RZ, 0x7610, R15 ;  /* 0x00007610ff0f7816 */ /* 0x000fd6000000000f */
[----:B----4-:R-:W-:Y:S01]  /*15440*/  @!P3 IMAD.MOV.U32 R2, RZ, RZ, R18 ;  /* 0x000000ffff02b224 */ /* 0x010fe200078e0012 */
[----:B------:R-:W-:Y:S01]  /*15450*/  PRMT R12, RZ, 0x7610, R12 ;  /* 0x00007610ff0c7816 */ /* 0x000fe2000000000c */
[----:B------:R-:W4:Y:S04]  /*15460*/  LDL R18, [R1+0x1040] ;  /* 0x0010400001127983 */ /* 0x000f280000100800 */
[----:B--2---:R0:W2:Y:S04]  /*15470*/  @!P3 LDG.E.U8 R15, desc[UR8][R2.64] ;  /* 0x00000008020fb981 */ /* 0x0040a8000c1e1100 */
[----:B------:R-:W0:Y:S04]  /*15480*/  LDL R2, [R1+0xfd4] ;  /* 0x000fd40001027983 */ /* 0x000e280000100800 */
[----:B------:R-:W0:Y:S02]  /*15490*/  LDL R3, [R1+0xff8] ;  /* 0x000ff80001037983 */ /* 0x000e240000100800 */
[----:B0-----:R-:W-:-:S04]  /*154a0*/  @!P5 LOP3.LUT R3, R3, R2, RZ, 0x3c, !PT ;  /* 0x000000020303d212 */ /* 0x001fc800078e3cff */
[----:B------:R-:W-:-:S04]  /*154b0*/  @!P5 LOP3.LUT R2, R3, R2, RZ, 0x3c, !PT ;  /* 0x000000020302d212 */ /* 0x000fc800078e3cff */
[----:B------:R-:W-:-:S05]  /*154c0*/  @!P5 LOP3.LUT R3, R3, R2, RZ, 0x3c, !PT ;  /* 0x000000020303d212 */ /* 0x000fca00078e3cff */
[----:B------:R3:W5:Y:S04]  /*154d0*/  @!P5 LDG.E.U8 R12, desc[UR8][R2.64] ;  /* 0x00000008020cd981 */ /* 0x000768000c1e1100 */
[----:B------:R-:W4:Y:S01]  /*154e0*/  LDL R3, [R1+0xfdc] ;  /* 0x000fdc0001037983 */ /* 0x000f220000100800 */
[----:B------:R-:W-:Y:S01]  /*154f0*/  PRMT R16, RZ, 0x7610, R16 ;  /* 0x00007610ff107816 */ /* 0x000fe20000000010 */
[----:B---3--:R-:W-:Y:S01]  /*15500*/  @!P0 IMAD.MOV.U32 R2, RZ, RZ, R17 ;  /* 0x000000ffff028224 */ /* 0x008fe200078e0011 */
[----:B------:R-:W-:Y:S01]  /*15510*/  ISETP.GE.AND P2, PT, R0, UR12, PT ;  /* 0x0000000c00007c0c */ /* 0x000fe2000bf46270 */
[----:B------:R-:W3:Y:S01]  /*15520*/  LDL R17, [R1+0x101c] ;  /* 0x00101c0001117983 */ /* 0x000ee20000100800 */
[----:B------:R-:W-:-:S04]  /*15530*/  LOP3.LUT R0, R11, 0x70, RZ, 0xfc, !PT ;  /* 0x000000700b007812 */ /* 0x000fc800078efcff */
[----:B------:R-:W-:Y:S01]  /*15540*/  ISETP.GE.AND P1, PT, R0, UR12, PT ;  /* 0x0000000c00007c0c */ /* 0x000fe2000bf26270 */
[----:B----4-:R-:W4:Y:S04]  /*15550*/  @!P0 LDG.E.U8 R16, desc[UR8][R2.64] ;  /* 0x0000000802108981 */ /* 0x010f28000c1e1100 */
[----:B------:R-:W2:Y:S04]  /*15560*/  LDL R2, [R1+0x100c] ;  /* 0x00100c0001027983 */ /* 0x000ea80000100800 */
[----:B------:R-:W2:Y:S01]  /*15570*/  LDL R3, [R1+0x1030] ;  /* 0x0010300001037983 */ /* 0x000ea20000100800 */
[----:B------:R-:W-:-:S02]  /*15580*/  PRMT R10, RZ, 0x7610, R10 ;  /* 0x00007610ff0a7816 */ /* 0x000fc4000000000a */
[----:B------:R-:W-:Y:S01]  /*15590*/  LOP3.LUT R0, R11, 0x72, RZ, 0xfc, !PT ;  /* 0x000000720b007812 */ /* 0x000fe200078efcff */
[----:B----4-:R0:W-:Y:S01]  /*155a0*/  STL [R1+0x8], R16 ;  /* 0x0000081001007387 */ /* 0x0101e20000100800 */
[----:B--2---:R-:W-:-:S03]  /*155b0*/  @!P1 LOP3.LUT R3, R3, R2, RZ, 0x3c, !PT ;  /* 0x0000000203039212 */ /* 0x004fc600078e3cff */
[----:B0-----:R-:W2:Y:S01]  /*155c0*/  LDL R16, [R1+0x103c] ;  /* 0x00103c0001107983 */ /* 0x001ea20000100800 */
[----:B------:R-:W-:-:S04]  /*155d0*/  @!P1 LOP3.LUT R2, R3, R2, RZ, 0x3c, !PT ;  /* 0x0000000203029212 */ /* 0x000fc800078e3cff */
[----:B------:R-:W-:-:S05]  /*155e0*/  @!P1 LOP3.LUT R3, R3, R2, RZ, 0x3c, !PT ;  /* 0x0000000203039212 */ /* 0x000fca00078e3cff */
[----:B------:R0:W4:Y:S04]  /*155f0*/  @!P1 LDG.E.U8 R10, desc[UR8][R2.64] ;  /* 0x00000008020a9981 */ /* 0x000128000c1e1100 */
[----:B------:R-:W5:Y:S01]  /*15600*/  LDL R3, [R1+0x1014] ;  /* 0x0010140001037983 */ /* 0x000f620000100800 */
[----:B------:R-:W-:Y:S02]  /*15610*/  ISETP.GE.AND P6, PT, R0, UR12, PT ;  /* 0x0000000c00007c0c */ /* 0x000fe4000bfc6270 */
[----:B------:R-:W-:-:S11]  /*15620*/  PRMT R9, RZ, 0x7610, R9 ;  /* 0x00007610ff097816 */ /* 0x000fd60000000009 */
[----:B0-----:R-:W-:Y:S01]  /*15630*/  @!P6 IMAD.MOV.U32 R2, RZ, RZ, R18 ;  /* 0x000000ffff02e224 */ /* 0x001fe200078e0012 */
[----:B------:R-:W-:Y:S01]  /*15640*/  LOP3.LUT R0, R11, 0x68, RZ, 0xfc, !PT ;  /* 0x000000680b007812 */ /* 0x000fe200078efcff */
[----:B------:R-:W4:Y:S04]  /*15650*/  LDL R18, [R1+0x1010] ;  /* 0x0010100001127983 */ /* 0x000f280000100800 */
[----:B-----5:R0:W5:Y:S04]  /*15660*/  @!P6 LDG.E.U8 R9, desc[UR8][R2.64] ;  /* 0x000000080209e981 */ /* 0x020168000c1e1100 */
[----:B------:R-:W0:Y:S04]  /*15670*/  LDL R2, [R1+0xfe4] ;  /* 0x000fe40001027983 */ /* 0x000e280000100800 */
[----:B------:R-:W0:Y:S01]  /*15680*/  LDL R3, [R1+0x1008] ;  /* 0x0010080001037983 */ /* 0x000e220000100800 */
[----:B------:R-:W-:-:S02]  /*15690*/  ISETP.GE.AND P3, PT, R0, UR12, PT ;  /* 0x0000000c00007c0c */ /* 0x000fc4000bf66270 */
[----:B------:R-:W-:-:S04]  /*156a0*/  LOP3.LUT R0, R11, 0x74, RZ, 0xfc, !PT ;  /* 0x000000740b007812 */ /* 0x000fc800078efcff */
[----:B------:R-:W-:Y:S02]  /*156b0*/  ISETP.GE.AND P0, PT, R0, UR12, PT ;  /* 0x0000000c00007c0c */ /* 0x000fe4000bf06270 */
[----:B------:R-:W-:Y:S02]  /*156c0*/  PRMT R29, RZ, 0x7610, R29 ;  /* 0x00007610ff1d7816 */ /* 0x000fe4000000001d */
[----:B------:R-:W-:Y:S02]  /*156d0*/  PRMT R28, RZ, 0x7610, R28 ;  /* 0x00007610ff1c7816 */ /* 0x000fe4000000001c */
[----:B0-----:R-:W-:-:S04]  /*156e0*/  @!P2 LOP3.LUT R3, R3, R2, RZ, 0x3c, !PT ;  /* 0x000000020303a212 */ /* 0x001fc800078e3cff */
[----:B------:R-:W-:-:S04]  /*156f0*/  @!P2 LOP3.LUT R2, R3, R2, RZ, 0x3c, !PT ;  /* 0x000000020302a212 */ /* 0x000fc800078e3cff */
[----:B------:R-:W-:-:S05]  /*15700*/  @!P2 LOP3.LUT R3, R3, R2, RZ, 0x3c, !PT ;  /* 0x000000020303a212 */ /* 0x000fca00078e3cff */
[----:B------:R2:W5:Y:S02]  /*15710*/  @!P2 LDG.E.U8 R29, desc[UR8][R2.64] ;  /* 0x00000008021da981 */ /* 0x000564000c1e1100 */
[----:B--2---:R-:W-:Y:S02]  /*15720*/  @!P0 IMAD.MOV.U32 R2, RZ, RZ, R16 ;  /* 0x000000ffff028224 */ /* 0x004fe400078e0010 */
[----:B---3--:R-:W-:Y:S01]  /*15730*/  @!P0 IMAD.MOV.U32 R3, RZ, RZ, R17 ;  /* 0x000000ffff038224 */ /* 0x008fe200078e0011 */
[----:B------:R-:W-:Y:S01]  /*15740*/  LOP3.LUT R0, R11, 0x6a, RZ, 0xfc, !PT ;  /* 0x0000006a0b007812 */ /* 0x000fe200078efcff */
[----:B------:R-:W2:Y:S04]  /*15750*/  LDL R17, [R1+0xff4] ;  /* 0x000ff40001117983 */ /* 0x000ea80000100800 */
[----:B------:R0:W3:Y:S01]  /*15760*/  @!P0 LDG.E.U8 R28, desc[UR8][R2.64] ;  /* 0x00000008021c8981 */ /* 0x0000e2000c1e1100 */
[----:B------:R-:W-:-:S03]  /*15770*/  PRMT R25, RZ, 0x7610, R25 ;  /* 0x00007610ff197816 */ /* 0x000fc60000000019 */
[----:B------:R-:W5:Y:S04]  /*15780*/  LDL R16, [R1+0x1018] ;  /* 0x0010180001107983 */ /* 0x000f680000100800 */
[----:B------:R-:W0:Y:S04]  /*15790*/  LDL R2, [R1+0x1024] ;  /* 0x0010240001027983 */ /* 0x000e280000100800 */
[----:B------:R-:W0:Y:S01]  /*157a0*/  LDL R3, [R1+0x1058] ;  /* 0x0010580001037983 */ /* 0x000e220000100800 */
[----:B------:R-:W-:Y:S02]  /*157b0*/  ISETP.GE.AND P1, PT, R0, UR12, PT ;  /* 0x0000000c00007c0c */ /* 0x000fe4000bf26270 */
[----:B------:R-:W-:-:S04]  /*157c0*/  LOP3.LUT R0, R11, 0x76, RZ, 0xfc, !PT ;  /* 0x000000760b007812 */ /* 0x000fc800078efcff */
[----:B------:R-:W-:-:S13]  /*157d0*/  ISETP.GE.AND P5, PT, R0, UR12, PT ;  /* 0x0000000c00007c0c */ /* 0x000fda000bfa6270 */
[----:B0-----:R-:W-:-:S04]  /*157e0*/  @!P5 LOP3.LUT R3, R3, R2, RZ, 0x3c, !PT ;  /* 0x000000020303d212 */ /* 0x001fc800078e3cff */
[----:B------:R-:W-:-:S04]  /*157f0*/  @!P5 LOP3.LUT R2, R3, R2, RZ, 0x3c, !PT ;  /* 0x000000020302d212 */ /* 0x000fc800078e3cff */
[----:B------:R-:W-:-:S05]  /*15800*/  @!P5 LOP3.LUT R3, R3, R2, RZ, 0x3c, !PT ;  /* 0x000000020303d212 */ /* 0x000fca00078e3cff */
[----:B------:R4:W3:Y:S04]  /*15810*/  @!P5 LDG.E.U8 R25, desc[UR8][R2.64] ;  /* 0x000000080219d981 */ /* 0x0008e8000c1e1100 */
[----:B------:R-:W2:Y:S01]  /*15820*/  LDL R3, [R1+0xfec] ;  /* 0x000fec0001037983 */ /* 0x000ea20000100800 */
[----:B------:R-:W-:Y:S01]  /*15830*/  PRMT R27, RZ, 0x7610, R27 ;  /* 0x00007610ff1b7816 */ /* 0x000fe2000000001b */
[----:B----4-:R-:W-:Y:S01]  /*15840*/  @!P3 IMAD.MOV.U32 R2, RZ, RZ, R18 ;  /* 0x000000ffff02b224 */ /* 0x010fe200078e0012 */
[----:B------:R-:W-:-:S04]  /*15850*/  PRMT R26, RZ, 0x7610, R26 ;  /* 0x00007610ff1a7816 */ /* 0x000fc8000000001a */
[----:B--2---:R5:W2:Y:S02]  /*15860*/  @!P3 LDG.E.U8 R27, desc[UR8][R2.64] ;  /* 0x00000008021bb981 */ /* 0x004aa4000c1e1100 */
[----:B-----5:R-:W-:Y:S02]  /*15870*/  @!P1 IMAD.MOV.U32 R2, RZ, RZ, R16 ;  /* 0x000000ffff029224 */ /* 0x020fe400078e0010 */
[----:B------:R-:W-:-:S05]  /*15880*/  @!P1 IMAD.MOV.U32 R3, RZ, RZ, R17 ;  /* 0x000000ffff039224 */ /* 0x000fca00078e0011 */
[----:B------:R-:W4:Y:S01]  /*15890*/  @!P1 LDG.E.U8 R26, desc[UR8][R2.64] ;  /* 0x00000008021a9981 */ /* 0x000f22000c1e1100 */
[----:B------:R-:W-:-:S03]  /*158a0*/  LOP3.LUT R0, R11, 0x6c, RZ, 0xfc, !PT ;  /* 0x0000006c0b007812 */ /* 0x000fc600078efcff */
[----:B--2---:R0:W-:Y:S04]  /*158b0*/  STL [R1+0x1c04], R27 ;  /* 0x001c041b01007387 */ /* 0x0041e80000100800 */
[----:B------:R-:W2:Y:S04]  /*158c0*/  LDL R2, [R1+0x102c] ;  /* 0x00102c0001027983 */ /* 0x000ea80000100800 */
[----:B------:R-:W2:Y:S04]  /*158d0*/  LDL R3, [R1+0x1054] ;  /* 0x0010540001037983 */ /* 0x000ea80000100800 */
[----:B0-----:R-:W5:Y:S04]  /*158e0*/  LDL R27, [R1+0x1050] ;  /* 0x00105000011b7983 */ /* 0x001f680000100800 */
[----:B------:R-:W3:Y:S04]  /*158f0*/  LDL R18, [R1+0xfc4] ;  /* 0x000fc40001127983 */ /* 0x000ee80000100800 */
[----:B------:R-:W3:Y:S04]  /*15900*/  LDL R17, [R1+0xfe8] ;  /* 0x000fe80001117983 */ /* 0x000ee80000100800 */
[----:B----4-:R0:W-:Y:S04]  /*15910*/  STL [R1+0x1c08], R26 ;  /* 0x001c081a01007387 */ /* 0x0101e80000100800 */
[----:B0-----:R-:W4:Y:S01]  /*15920*/  LDL R26, [R1+0x1038] ;  /* 0x00103800011a7983 */ /* 0x001f220000100800 */
[----:B------:R-:W-:-:S02]  /*15930*/  ISETP.GE.AND P2, PT, R0, UR12, PT ;  /* 0x0000000c00007c0c */ /* 0x000fc4000bf46270 */
[----:B------:R-:W-:-:S04]  /*15940*/  LOP3.LUT R0, R11, 0x78, RZ, 0xfc, !PT ;  /* 0x000000780b007812 */ /* 0x000fc800078efcff */
[----:B------:R-:W-:Y:S02]  /*15950*/  ISETP.GE.AND P0, PT, R0, UR12, PT ;  /* 0x0000000c00007c0c */ /* 0x000fe4000bf06270 */
[----:B------:R-:W-:-:S04]  /*15960*/  LOP3.LUT R0, R11, 0x6e, RZ, 0xfc, !PT ;  /* 0x0000006e0b007812 */ /* 0x000fc800078efcff */
[----:B------:R-:W-:Y:S02]  /*15970*/  ISETP.GE.AND P5, PT, R0, UR12, PT ;  /* 0x0000000c00007c0c */ /* 0x000fe4000bfa6270 */
[----:B------:R-:W-:-:S04]  /*15980*/  LOP3.LUT R0, R11, 0x7a, RZ, 0xfc, !PT ;  /* 0x0000007a0b007812 */ /* 0x000fc800078efcff */
[----:B------:R-:W-:Y:S02]  /*15990*/  ISETP.GE.AND P3, PT, R0, UR12, PT ;  /* 0x0000000c00007c0c */ /* 0x000fe4000bf66270 */
[----:B------:R-:W-:Y:S02]  /*159a0*/  PRMT R19, RZ, 0x7610, R19 ;  /* 0x00007610ff137816 */ /* 0x000fe40000000013 */
[----:B------:R-:W-:-:S04]  /*159b0*/  LOP3.LUT R0, R11, 0x7c, RZ, 0xfc, !PT ;  /* 0x0000007c0b007812 */ /* 0x000fc800078efcff */
[----:B------:R-:W-:Y:S02]  /*159c0*/  ISETP.GE.AND P1, PT, R0, UR12, PT ;  /* 0x0000000c00007c0c */ /* 0x000fe4000bf26270 */
[----:B------:R-:W-:Y:S02]  /*159d0*/  PRMT R0, RZ, 0x7610, R0 ;  /* 0x00007610ff007816 */ /* 0x000fe40000000000 */
[----:B------:R-:W-:Y:S02]  /*159e0*/  LOP3.LUT R16, R11, 0x5c, RZ, 0xfc, !PT ;  /* 0x0000005c0b107812 */ /* 0x000fe400078efcff */
[----:B------:R-:W-:Y:S02]  /*159f0*/  PRMT R21, RZ, 0x7610, R21 ;  /* 0x00007610ff157816 */ /* 0x000fe40000000015 */
[----:B--2---:R-:W-:-:S04]  /*15a00*/  @!P0 LOP3.LUT R3, R3, R2, RZ, 0x3c, !PT ;  /* 0x0000000203038212 */ /* 0x004fc800078e3cff */
[----:B------:R-:W-:-:S04]  /*15a10*/  @!P0 LOP3.LUT R2, R3, R2, RZ, 0x3c, !PT ;  /* 0x0000000203028212 */ /* 0x000fc800078e3cff */
[----:B------:R-:W-:-:S05]  /*15a20*/  @!P0 LOP3.LUT R3, R3, R2, RZ, 0x3c, !PT ;  /* 0x0000000203038212 */ /* 0x000fca00078e3cff */
[----:B------:R5:W2:Y:S02]  /*15a30*/  @!P0 LDG.E.U8 R19, desc[UR8][R2.64] ;  /* 0x0000000802138981 */ /* 0x000aa4000c1e1100 */
[----:B-----5:R-:W-:Y:S02]  /*15a40*/  @!P3 IMAD.MOV.U32 R2, RZ, RZ, R27 ;  /* 0x000000ffff02b224 */ /* 0x020fe400078e001b */
[----:B----4-:R-:W-:-:S05]  /*15a50*/  @!P3 IMAD.MOV.U32 R3, RZ, RZ, R26 ;  /* 0x000000ffff03b224 */ /* 0x010fca00078e001a */
[----:B------:R-:W4:Y:S01]  /*15a60*/  @!P3 LDG.E.U8 R0, desc[UR8][R2.64] ;  /* 0x000000080200b981 */ /* 0x000f22000c1e1100 */
[----:B------:R-:W-:Y:S01]  /*15a70*/  ISETP.GE.AND P0, PT, R16, UR12, PT ;  /* 0x0000000c10007c0c */ /* 0x000fe2000bf06270 */
[----:B---3--:R-:W-:Y:S02]  /*15a80*/  @!P4 IMAD.MOV.U32 R16, RZ, RZ, R17 ;  /* 0x000000ffff10c224 */ /* 0x008fe400078e0011 */
[----:B------:R-:W-:-:S05]  /*15a90*/  @!P4 IMAD.MOV.U32 R17, RZ, RZ, R18 ;  /* 0x000000ffff11c224 */ /* 0x000fca00078e0012 */
[----:B------:R-:W3:Y:S01]  /*15aa0*/  @!P4 LDG.E.U8 R21, desc[UR8][R16.64] ;  /* 0x000000081015c981 */ /* 0x000ee2000c1e1100 */
[----:B------:R-:W-:-:S04]  /*15ab0*/  LOP3.LUT R11, R11, 0x7e, RZ, 0xfc, !PT ;  /* 0x0000007e0b0b7812 */ /* 0x000fc800078efcff */
[----:B------:R-:W-:Y:S01]  /*15ac0*/  ISETP.GE.AND P3, PT, R11, UR12, PT ;  /* 0x0000000c0b007c0c */ /* 0x000fe2000bf66270 */
[----:B--2---:R0:W-:Y:S04]  /*15ad0*/  STL [R1+0x1c0c], R19 ;  /* 0x001c0c1301007387 */ /* 0x0041e80000100800 */
[----:B------:R-:W2:Y:S04]  /*15ae0*/  LDL R27, [R1+0xfe0] ;  /* 0x000fe000011b7983 */ /* 0x000ea80000100800 */
[----:B----4-:R1:W-:Y:S04]  /*15af0*/  STL [R1+0x1c10], R0 ;  /* 0x001c100001007387 */ /* 0x0103e80000100800 */
[----:B------:R-:W4:Y:S04]  /*15b00*/  LDL R16, [R1+0xffc] ;  /* 0x000ffc0001107983 */ /* 0x000f280000100800 */
[----:B------:R-:W4:Y:S04]  /*15b10*/  LDL R17, [R1+0x1020] ;  /* 0x0010200001117983 */ /* 0x000f280000100800 */
[----:B------:R-:W5:Y:S04]  /*15b20*/  LDL R26, [R1+0x1004] ;  /* 0x00100400011a7983 */ /* 0x000f680000100800 */
[----:B0-----:R-:W5:Y:S04]  /*15b30*/  LDL R19, [R1+0x1028] ;  /* 0x0010280001137983 */ /* 0x001f680000100800 */
[----:B------:R-:W5:Y:S04]  /*15b40*/  LDL R18, [R1+0x1034] ;  /* 0x0010340001127983 */ /* 0x000f680000100800 */
[----:B------:R-:W5:Y:S04]  /*15b50*/  LDL R11, [R1+0x104c] ;  /* 0x00104c00010b7983 */ /* 0x000f680000100800 */
[----:B------:R-:W5:Y:S04]  /*15b60*/  LDL R3, [R1+0x1044] ;  /* 0x0010440001037983 */ /* 0x000f680000100800 */
[----:B-1----:R-:W5:Y:S04]  /*15b70*/  LDL R0, [R1+0x1048] ;  /* 0x0010480001007983 */ /* 0x002f680000100800 */
[----:B---3--:R0:W-:Y:S04]  /*15b80*/  STL [R1+0x1be8], R21 ;  /* 0x001be81501007387 */ /* 0x0081e80000100800 */
[----:B0-----:R-:W3:Y:S01]  /*15b90*/  LDL R21, [R1+0xfc0] ;  /* 0x000fc00001157983 */ /* 0x001ee20000100800 */
[----:B------:R-:W-:-:S02]  /*15ba0*/  PRMT R2, RZ, 0x7610, R2 ;  /* 0x00007610ff027816 */ /* 0x000fc40000000002 */
[----:B------:R-:W-:Y:S02]  /*15bb0*/  PRMT R20, RZ, 0x7610, R20 ;  /* 0x00007610ff147816 */ /* 0x000fe40000000014 */
[----:B------:R-:W-:Y:S02]  /*15bc0*/  PRMT R22, RZ, 0x7610, R22 ;  /* 0x00007610ff167816 */ /* 0x000fe40000000016 */
[----:B------:R-:W-:Y:S02]  /*15bd0*/  PRMT R23, RZ, 0x7610, R23 ;  /* 0x00007610ff177816 */ /* 0x000fe40000000017 */
[----:B------:R-:W-:Y:S02]  /*15be0*/  PRMT R24, RZ, 0x7610, R24 ;  /* 0x00007610ff187816 */ /* 0x000fe40000000018 */
[----:B----4-:R-:W-:-:S04]  /*15bf0*/  @!P2 LOP3.LUT R17, R17, R16, RZ, 0x3c, !PT ;  /* 0x000000101111a212 */ /* 0x010fc800078e3cff */
[----:B------:R-:W-:-:S04]  /*15c00*/  @!P2 LOP3.LUT R16, R17, R16, RZ, 0x3c, !PT ;  /* 0x000000101110a212 */ /* 0x000fc800078e3cff */
[----:B------:R-:W-:-:S05]  /*15c10*/  @!P2 LOP3.LUT R17, R17, R16, RZ, 0x3c, !PT ;  /* 0x000000101111a212 */ /* 0x000fca00078e3cff */
[----:B------:R2:W4:Y:S02]  /*15c20*/  @!P2 LDG.E.U8 R2, desc[UR8][R16.64] ;  /* 0x000000081002a981 */ /* 0x000524000c1e1100 */
[----:B--2---:R-:W-:Y:S02]  /*15c30*/  @!P0 IMAD.MOV.U32 R16, RZ, RZ, R27 ;  /* 0x000000ffff108224 */ /* 0x004fe400078e001b */
[----:B---3--:R-:W-:-:S05]  /*15c40*/  @!P0 IMAD.MOV.U32 R17, RZ, RZ, R21 ;  /* 0x000000ffff118224 */ /* 0x008fca00078e0015 */
[----:B------:R5:W2:Y:S02]  /*15c50*/  @!P0 LDG.E.U8 R20, desc[UR8][R16.64] ;  /* 0x0000000810148981 */ /* 0x000aa4000c1e1100 */
[----:B-----5:R-:W-:Y:S02]  /*15c60*/  @!P5 IMAD.MOV.U32 R16, RZ, RZ, R19 ;  /* 0x000000ffff10d224 */ /* 0x020fe400078e0013 */
[----:B------:R-:W-:-:S05]  /*15c70*/  @!P5 IMAD.MOV.U32 R17, RZ, RZ, R26 ;  /* 0x000000ffff11d224 */ /* 0x000fca00078e001a */
[----:B------:R0:W3:Y:S02]  /*15c80*/  @!P5 LDG.E.U8 R22, desc[UR8][R16.64] ;  /* 0x000000081016d981 */ /* 0x0000e4000c1e1100 */
[----:B0-----:R-:W-:Y:S02]  /*15c90*/  @!P1 IMAD.MOV.U32 R16, RZ, RZ, R11 ;  /* 0x000000ffff109224 */ /* 0x001fe400078e000b */
[----:B------:R-:W-:-:S05]  /*15ca0*/  @!P1 IMAD.MOV.U32 R17, RZ, RZ, R18 ;  /* 0x000000ffff119224 */ /* 0x000fca00078e0012 */
[----:B------:R0:W5:Y:S02]  /*15cb0*/  @!P1 LDG.E.U8 R23, desc[UR8][R16.64] ;  /* 0x0000000810179981 */ /* 0x000164000c1e1100 */
[----:B0-----:R-:W-:Y:S02]  /*15cc0*/  @!P3 IMAD.MOV.U32 R16, RZ, RZ, R0 ;  /* 0x000000ffff10b224 */ /* 0x001fe400078e0000 */
[----:B------:R-:W-:-:S05]  /*15cd0*/  @!P3 IMAD.MOV.U32 R17, RZ, RZ, R3 ;  /* 0x000000ffff11b224 */ /* 0x000fca00078e0003 */
[----:B------:R0:W5:Y:S01]  /*15ce0*/  @!P3 LDG.E.U8 R24, desc[UR8][R16.64] ;  /* 0x000000081018b981 */ /* 0x000162000c1e1100 */
[----:B------:R-:W0:Y:S02]  /*15cf0*/  S2R R18, SR_TID.X ;  /* 0x0000000000127919 */ /* 0x000e240000002100 */
[C---:B0-----:R-:W-:Y:S01]  /*15d00*/  LOP3.LUT R16, R18.reuse, 0x7, RZ, 0xc0, !PT ;  /* 0x0000000712107812 */ /* 0x041fe200078ec0ff */
[----:B------:R-:W-:-:S04]  /*15d10*/  IMAD.SHL.U32 R3, R18, 0x2, RZ ;  /* 0x0000000212037824 */ /* 0x000fc800078e00ff */
[----:B------:R-:W-:Y:S01]  /*15d20*/  IMAD R16, R16, 0x90, RZ ;  /* 0x0000009010107824 */ /* 0x000fe200078e02ff */
[----:B------:R-:W-:Y:S02]  /*15d30*/  LOP3.LUT R11, R18, 0x3f, RZ, 0xc0, !PT ;  /* 0x0000003f120b7812 */ /* 0x000fe400078ec0ff */
[----:B------:R-:W-:Y:S02]  /*15d40*/  SHF.R.U32.HI R17, RZ, 0x2, R18 ;  /* 0x00000002ff117819 */ /* 0x000fe40000011612 */
[----:B------:R-:W-:Y:S02]  /*15d50*/  LOP3.LUT R16, R16, 0x30, R3, 0x78, !PT ;  /* 0x0000003010107812 */ /* 0x000fe400078e7803 */
[C---:B------:R-:W-:Y:S02]  /*15d60*/  LOP3.LUT R3, R18.reuse, 0x3, RZ, 0xc0, !PT ;  /* 0x0000000312037812 */ /* 0x040fe400078ec0ff */
[----:B------:R-:W-:Y:S02]  /*15d70*/  LOP3.LUT R0, R18, 0x20, RZ, 0xc0, !PT ;  /* 0x0000002012007812 */ /* 0x000fe400078ec0ff */
[----:B------:R-:W-:Y:S01]  /*15d80*/  SGXT.U32 R17, R17, 0x3 ;  /* 0x000000031111781a */ /* 0x000fe20000000000 */
[----:B------:R-:W-:-:S05]  /*15d90*/  IMAD R3, R3, 0x88, RZ ;  /* 0x0000008803037824 */ /* 0x000fca00078e02ff */
[----:B------:R-:W-:Y:S01]  /*15da0*/  LOP3.LUT R3, R3, R17, RZ, 0xfc, !PT ;  /* 0x0000001103037212 */ /* 0x000fe200078efcff */
[----:B----4-:R0:W-:Y:S04]  /*15db0*/  STL [R1+0x1bec], R2 ;  /* 0x001bec0201007387 */ /* 0x0101e80000100800 */
[----:B--2---:R-:W-:Y:S04]  /*15dc0*/  STL [R1+0x1bf0], R20 ;  /* 0x001bf01401007387 */ /* 0x004fe80000100800 */
[----:B---3--:R-:W-:Y:S04]  /*15dd0*/  STL [R1+0x1bf4], R22 ;  /* 0x001bf41601007387 */ /* 0x008fe80000100800 */
[----:B-----5:R-:W-:Y:S04]  /*15de0*/  STL [R1+0x1bf8], R23 ;  /* 0x001bf81701007387 */ /* 0x020fe80000100800 */
[----:B------:R1:W-:Y:S04]  /*15df0*/  STL [R1+0x1bfc], R24 ;  /* 0x001bfc1801007387 */ /* 0x0003e80000100800 */
[----:B------:R-:W2:Y:S01]  /*15e00*/  LDL.LU R18, [R1+0x2c] ;  /* 0x00002c0001127983 */ /* 0x000ea20000300800 */
[----:B0-----:R-:W-:Y:S01]  /*15e10*/  LOP3.LUT R2, R11, 0x40, RZ, 0xfc, !PT ;  /* 0x000000400b027812 */ /* 0x001fe200078efcff */
[----:B------:R-:W-:Y:S03]  /*15e20*/  BAR.SYNC.DEFER_BLOCKING 0x0 ;  /* 0x0000000000007b1d */ /* 0x000fe60000010000 */
[----:B------:R-:W-:-:S03]  /*15e30*/  ISETP.GE.AND P1, PT, R2, UR12, PT ;  /* 0x0000000c02007c0c */ /* 0x000fc6000bf26270 */
[----:B-1----:R-:W3:Y:S04]  /*15e40*/  LDL.LU R24, [R1+0x10] ;  /* 0x0000100001187983 */ /* 0x002ee80000300800 */
[----:B------:R-:W4:Y:S04]  /*15e50*/  LDL.LU R2, [R1+0xc] ;  /* 0x00000c0001027983 */ /* 0x000f280000300800 */
[----:B------:R-:W5:Y:S04]  /*15e60*/  LDL.LU R21, [R1+0x4] ;  /* 0x0000040001157983 */ /* 0x000f680000300800 */
        /* <DEDUP_REMOVED lines=114> */
[----:B0-----:R-:W3:Y:S04]  /*16590*/  LDL.LU R3, [R1+0x20] ;  /* 0x0000200001037983 */ /* 0x001ee80000300800 */
        /* <DEDUP_REMOVED lines=82> */
[----:B------:R-:W-:Y:S01]  /*16ac0*/  STL [R1+0x1b18], R17 ;  /* 0x001b181101007387 */ /* 0x000fe20000100800 */
[----:B------:R-:W0:Y:S03]  /*16ad0*/  S2UR UR6, SR_CgaCtaId ;  /* 0x00000000000679c3 */ /* 0x000e260000008800 */
        /* <DEDUP_REMOVED lines=16> */
[----:B------:R-:W-:-:S03]  /*16be0*/  IMAD.SHL.U32 R0, R0, 0x20, RZ ;  /* 0x0000002000007824 */ /* 0x000fc600078e00ff */
[----:B------:R-:W-:Y:S04]  /*16bf0*/  STL [R1+0x1ba0], R17 ;  /* 0x001ba01101007387 */ /* 0x000fe80000100800 */
[----:B------:R-:W-:Y:S04]  /*16c00*/  STL [R1+0x1ba8], R17 ;  /* 0x001ba81101007387 */ /* 0x000fe80000100800 */
[----:B------:R-:W-:Y:S04]  /*16c10*/  STL [R1+0x1bb0], R17 ;  /* 0x001bb01101007387 */ /* 0x000fe80000100800 */
[----:B------:R-:W-:Y:S04]  /*16c20*/  STL [R1+0x1bb8], R17 ;  /* 0x001bb81101007387 */ /* 0x000fe80000100800 */
[----:B------:R-:W-:Y:S01]  /*16c30*/  STL [R1+0x1bc0], R17 ;  /* 0x001bc01101007387 */ /* 0x000fe20000100800 */
[----:B------:R-:W-:-:S03]  /*16c40*/  LOP3.LUT R0, R16, R0, RZ, 0xfc, !PT ;  /* 0x0000000010007212 */ /* 0x000fc600078efcff */
[----:B------:R-:W-:Y:S01]  /*16c50*/  STL [R1+0x1bc8], R17 ;  /* 0x001bc81101007387 */ /* 0x000fe20000100800 */
[----:B------:R-:W-:-:S03]  /*16c60*/  UMOV UR5, 0x400 ;  /* 0x0000040000057882 */ /* 0x000fc60000000000 */
[----:B------:R-:W-:Y:S04]  /*16c70*/  STL [R1+0x1bd0], R17 ;  /* 0x001bd01101007387 */ /* 0x000fe80000100800 */
[----:B------:R-:W-:Y:S01]  /*16c80*/  STL [R1+0x1bd8], R17 ;  /* 0x001bd81101007387 */ /* 0x000fe20000100800 */
[----:B0-----:R-:W-:-:S03]  /*16c90*/  ULEA UR5, UR6, UR5, 0x18 ;  /* 0x0000000506057291 */ /* 0x001fc6000f8ec03f */
[----:B------:R-:W-:Y:S04]  /*16ca0*/  STL [R1+0x1be0], R17 ;  /* 0x001be01101007387 */ /* 0x000fe80000100800 */
[----:B------:R0:W-:Y:S04]  /*16cb0*/  STL [R1+0x1c14], R17 ;  /* 0x001c141101007387 */ /* 0x0001e80000100800 */
[----:B0-----:R-:W3:Y:S04]  /*16cc0*/  LDL.LU R17, [R1+0x24] ;  /* 0x0000240001117983 */ /* 0x001ee80000300800 */
[----:B------:R-:W3:Y:S04]  /*16cd0*/  LDL.LU R23, [R1+0x68] ;  /* 0x0000680001177983 */ /* 0x000ee80000300800 */
[----:B------:R-:W3:Y:S04]  /*16ce0*/  LDL.LU R22, [R1+0x64] ;  /* 0x0000640001167983 */ /* 0x000ee80000300800 */
[----:B------:R0:W-:Y:S04]  /*16cf0*/  STL [R1+0x1c0], R0 ;  /* 0x0001c00001007387 */ /* 0x0001e80000100800 */
[----:B------:R-:W3:Y:S04]  /*16d00*/  LDL.LU R20, [R1+0x60] ;  /* 0x0000600001147983 */ /* 0x000ee80000300800 */
[----:B0-----:R-:W3:Y:S04]  /*16d10*/  LDL.LU R0, [R1+0x4c] ;  /* 0x00004c0001007983 */ /* 0x001ee80000300800 */
[----:B------:R-:W3:Y:S04]  /*16d20*/  LDL.LU R19, [R1+0x48] ;  /* 0x0000480001137983 */ /* 0x000ee80000300800 */
[----:B------:R-:W3:Y:S04]  /*16d30*/  LDL.LU R26, [R1+0x44] ;  /* 0x00004400011a7983 */ /* 0x000ee80000300800 */
[----:B------:R-:W3:Y:S04]  /*16d40*/  LDL.LU R27, [R1+0x40] ;  /* 0x00004000011b7983 */ /* 0x000ee80000300800 */
[----:B------:R0:W-:Y:S04]  /*16d50*/  STL [R1+0x1c18], R16 ;  /* 0x001c181001007387 */ /* 0x0001e80000100800 */
[----:B------:R1:W-:Y:S04]  /*16d60*/  STS.U8 [R11+UR5], R15 ;  /* 0x0000000f0b007988 */ /* 0x0003e80008000005 */
[----:B--2---:R2:W-:Y:S04]  /*16d70*/  STS.U8 [R11+UR5+0x40], R18 ;  /* 0x000040120b007988 */ /* 0x0045e80008000005 */
[----:B0-----:R-:W3:Y:S04]  /*16d80*/  LDL.LU R16, [R1+0x28] ;  /* 0x0000280001107983 */ /* 0x001ee80000300800 */
[----:B-1----:R-:W3:Y:S04]  /*16d90*/  LDL.LU R15, [R1+0x1c30] ;  /* 0x001c3000010f7983 */ /* 0x002ee80000300800 */
[----:B--2---:R-:W2:Y:S04]  /*16da0*/  LDL.LU R18, [R1+0x1c2c] ;  /* 0x001c2c0001127983 */ /* 0x004ea80000300800 */
[----:B----4-:R0:W-:Y:S04]  /*16db0*/  STS.U8 [R11+UR5+0x600], R2 ;  /* 0x000600020b007988 */ /* 0x0101e80008000005 */
[----:B-----5:R1:W-:Y:S04]  /*16dc0*/  STS.U8 [R11+UR5+0x640], R21 ;  /* 0x000640150b007988 */ /* 0x0203e80008000005 */
[----:B0-----:R-:W4:Y:S04]  /*16dd0*/  LDL.LU R2, [R1] ;  /* 0x0000000001027983 */ /* 0x001f280000300800 */
[----:B-1----:R-:W5:Y:S04]  /*16de0*/  LDL.LU R21, [R1+0x8] ;  /* 0x0000080001157983 */ /* 0x002f680000300800 */
[----:B------:R0:W-:Y:S04]  /*16df0*/  STS.U8 [R11+UR5+0xa40], R13 ;  /* 0x000a400d0b007988 */ /* 0x0001e80008000005 */
[----:B------:R-:W-:Y:S04]  /*16e00*/  STS.U8 [R11+UR5+0xc40], R12 ;  /* 0x000c400c0b007988 */ /* 0x000fe80008000005 */
[----:B------:R-:W-:Y:S01]  /*16e10*/  STS.U8 [R11+UR5+0xa00], R14 ;  /* 0x000a000e0b007988 */ /* 0x000fe20008000005 */
[----:B0-----:R-:W-:-:S03]  /*16e20*/  LOP3.LUT R13, R11, 0x8, RZ, 0x3c, !PT ;  /* 0x000000080b0d7812 */ /* 0x001fc600078e3cff */
[----:B---3--:R-:W-:Y:S04]  /*16e30*/  STS.U8 [R11+UR5+0x400], R3 ;  /* 0x000400030b007988 */ /* 0x008fe80008000005 */
[----:B------:R-:W-:Y:S04]  /*16e40*/  STS.U8 [R11+UR5+0x440], R24 ;  /* 0x000440180b007988 */ /* 0x000fe80008000005 */
[----:B------:R-:W-:Y:S04]  /*16e50*/  STS.U8 [R11+UR5+0xc00], R4 ;  /* 0x000c00040b007988 */ /* 0x000fe80008000005 */
[----:B------:R-:W-:Y:S04]  /*16e60*/  STS.U8 [R11+UR5+0xe00], R10 ;  /* 0x000e000a0b007988 */ /* 0x000fe80008000005 */
[----:B------:R-:W-:Y:S04]  /*16e70*/  STS.U8 [R11+UR5+0xe40], R9 ;  /* 0x000e40090b007988 */ /* 0x000fe80008000005 */
[----:B------:R-:W-:Y:S04]  /*16e80*/  STS.U8 [R11+UR5+0x240], R17 ;  /* 0x000240110b007988 */ /* 0x000fe80008000005 */
[----:B------:R-:W-:Y:S04]  /*16e90*/  STS.U8 [R11+UR5+0x200], R16 ;  /* 0x000200100b007988 */ /* 0x000fe80008000005 */
[----:B--2---:R-:W-:Y:S04]  /*16ea0*/  STL [R1+0x1c1c], R18 ;  /* 0x001c1c1201007387 */ /* 0x004fe80000100800 */
[----:B------:R-:W-:Y:S04]  /*16eb0*/  STL [R1+0x1c20], R15 ;  /* 0x001c200f01007387 */ /* 0x000fe80000100800 */
[----:B------:R-:W-:Y:S04]  /*16ec0*/  STL [R1+0x1c24], R14 ;  /* 0x001c240e01007387 */ /* 0x000fe80000100800 */
[----:B------:R0:W-:Y:S04]  /*16ed0*/  STL [R1+0x1c28], R12 ;  /* 0x001c280c01007387 */ /* 0x0001e80000100800 */
[----:B------:R1:W-:Y:S04]  /*16ee0*/  STS.U8 [R11+UR5+0x840], R15 ;  /* 0x0008400f0b007988 */ /* 0x0003e80008000005 */
[----:B------:R2:W-:Y:S04]  /*16ef0*/  STS.U8 [R11+UR5+0x800], R18 ;  /* 0x000800120b007988 */ /* 0x0005e80008000005 */
[----:B0-----:R-:W3:Y:S04]  /*16f00*/  LDL.LU R12, [R1+0x98] ;  /* 0x00009800010c7983 */ /* 0x001ee80000300800 */
[----:B------:R-:W3:Y:S04]  /*16f10*/  LDL.LU R14, [R1+0x94] ;  /* 0x00009400010e7983 */ /* 0x000ee80000300800 */
[----:B-1----:R-:W3:Y:S04]  /*16f20*/  LDL.LU R15, [R1+0x88] ;  /* 0x00008800010f7983 */ /* 0x002ee80000300800 */
[----:B--2---:R-:W2:Y:S04]  /*16f30*/  LDL.LU R18, [R1+0x84] ;  /* 0x0000840001127983 */ /* 0x004ea80000300800 */
[----:B------:R-:W2:Y:S04]  /*16f40*/  LDL.LU R16, [R1+0x78] ;  /* 0x0000780001107983 */ /* 0x000ea80000300800 */
[----:B------:R0:W-:Y:S04]  /*16f50*/  STS.U8 [R13+UR5+0x2c0], R0 ;  /* 0x0002c0000d007988 */ /* 0x0001e80008000005 */
[----:B------:R-:W2:Y:S04]  /*16f60*/  LDL.LU R17, [R1+0x74] ;  /* 0x0000740001117983 */ /* 0x000ea80000300800 */
[----:B------:R1:W-:Y:S04]  /*16f70*/  STS.U8 [R13+UR5+0x480], R19 ;  /* 0x000480130d007988 */ /* 0x0003e80008000005 */
[----:B0-----:R-:W2:Y:S04]  /*16f80*/  LDL.LU R0, [R1+0x5c] ;  /* 0x00005c0001007983 */ /* 0x001ea80000300800 */
[----:B------:R0:W-:Y:S04]  /*16f90*/  STS.U8 [R13+UR5+0x4c0], R26 ;  /* 0x0004c01a0d007988 */ /* 0x0001e80008000005 */
[----:B-1----:R-:W2:Y:S04]  /*16fa0*/  LDL.LU R19, [R1+0x58] ;  /* 0x0000580001137983 */ /* 0x002ea80000300800 */
[----:B------:R1:W-:Y:S04]  /*16fb0*/  STS.U8 [R13+UR5+0x680], R27 ;  /* 0x0006801b0d007988 */ /* 0x0003e80008000005 */
[----:B0-----:R-:W2:Y:S04]  /*16fc0*/  LDL.LU R26, [R1+0x3c] ;  /* 0x00003c00011a7983 */ /* 0x001ea80000300800 */
[----:B-1----:R-:W2:Y:S01]  /*16fd0*/  LDL.LU R27, [R1+0x38] ;  /* 0x00003800011b7983 */ /* 0x002ea20000300800 */
[----:B------:R-:W-:-:S03]  /*16fe0*/  LOP3.LUT R4, R11, 0x10, RZ, 0x3c, !PT ;  /* 0x000000100b047812 */ /* 0x000fc600078e3cff */
[----:B------:R-:W2:Y:S04]  /*16ff0*/  LDL.LU R3, [R1+0x90] ;  /* 0x0000900001037983 */ /* 0x000ea80000300800 */
[----:B------:R0:W-:Y:S04]  /*17000*/  STS.U8 [R13+UR5+0x8c0], R7 ;  /* 0x0008c0070d007988 */ /* 0x0001e80008000005 */
[----:B------:R1:W-:Y:S04]  /*17010*/  STS.U8 [R13+UR5+0xa80], R6 ;  /* 0x000a80060d007988 */ /* 0x0003e80008000005 */
[----:B------:R4:W-:Y:S04]  /*17020*/  STS.U8 [R13+UR5+0xac0], R5 ;  /* 0x000ac0050d007988 */ /* 0x0009e80008000005 */
[----:B0-----:R-:W2:Y:S04]  /*17030*/  LDL.LU R7, [R1+0x80] ;  /* 0x0000800001077983 */ /* 0x001ea80000300800 */
[----:B-1----:R-:W2:Y:S04]  /*17040*/  LDL.LU R6, [R1+0x8c] ;  /* 0x00008c0001067983 */ /* 0x002ea80000300800 */
[----:B----4-:R-:W4:Y:S04]  /*17050*/  LDL.LU R5, [R1+0x18] ;  /* 0x0000180001057983 */ /* 0x010f280000300800 */
[----:B------:R-:W4:Y:S04]  /*17060*/  LDL.LU R11, [R1+0x1c] ;  /* 0x00001c00010b7983 */ /* 0x000f280000300800 */
[----:B------:R0:W-:Y:S04]  /*17070*/  STS.U8 [R13+UR5+0x80], R23 ;  /* 0x000080170d007988 */ /* 0x0001e80008000005 */
[----:B------:R-:W4:Y:S04]  /*17080*/  LDL.LU R24, [R1+0x7c] ;  /* 0x00007c0001187983 */ /* 0x000f280000300800 */
[----:B------:R1:W-:Y:S04]  /*17090*/  STS.U8 [R13+UR5+0xc0], R22 ;  /* 0x0000c0160d007988 */ /* 0x0003e80008000005 */
[----:B0-----:R-:W4:Y:S04]  /*170a0*/  LDL.LU R23, [R1+0x70] ;  /* 0x0000700001177983 */ /* 0x001f280000300800 */
[----:B------:R0:W-:Y:S04]  /*170b0*/  STS.U8 [R13+UR5+0x280], R20 ;  /* 0x000280140d007988 */ /* 0x0001e80008000005 */
[----:B-1----:R-:W4:Y:S04]  /*170c0*/  LDL.LU R22, [R1+0x54] ;  /* 0x0000540001167983 */ /* 0x002f280000300800 */
[----:B------:R1:W-:Y:S04]  /*170d0*/  STS.U8 [R13+UR5+0x6c0], R2 ;  /* 0x0006c0020d007988 */ /* 0x0003e80008000005 */
[----:B0-----:R-:W4:Y:S04]  /*170e0*/  LDL.LU R20, [R1+0x50] ;  /* 0x0000500001147983 */ /* 0x001f280000300800 */
[----:B------:R-:W-:Y:S04]  /*170f0*/  STS.U8 [R13+UR5+0x880], R8 ;  /* 0x000880080d007988 */ /* 0x000fe80008000005 */
[----:B-----5:R0:W-:Y:S04]  /*17100*/  STS.U8 [R13+UR5+0xc80], R21 ;  /* 0x000c80150d007988 */ /* 0x0201e80008000005 */
[----:B-1----:R-:W5:Y:S04]  /*17110*/  LDL.LU R2, [R1+0x34] ;  /* 0x0000340001027983 */ /* 0x002f680000300800 */
[----:B------:R-:W-:Y:S04]  /*17120*/  STS.U8 [R13+UR5+0xcc0], R29 ;  /* 0x000cc01d0d007988 */ /* 0x000fe80008000005 */
[----:B------:R-:W-:Y:S04]  /*17130*/  STS.U8 [R13+UR5+0xe80], R28 ;  /* 0x000e801c0d007988 */ /* 0x000fe80008000005 */
[----:B------:R-:W-:Y:S04]  /*17140*/  STS.U8 [R13+UR5+0xec0], R25 ;  /* 0x000ec0190d007988 */ /* 0x000fe80008000005 */
[----:B0-----:R-:W5:Y:S04]  /*17150*/  LDL.LU R21, [R1+0x30] ;  /* 0x0000300001157983 */ /* 0x001f680000300800 */
[----:B---3--:R0:W-:Y:S04]  /*17160*/  STS.U8 [R4+UR5+0x100], R12 ;  /* 0x0001000c04007988 */ /* 0x0081e80008000005 */
[----:B------:R1:W-:Y:S04]  /*17170*/  STS.U8 [R4+UR5+0x140], R14 ;  /* 0x0001400e04007988 */ /* 0x0003e80008000005 */
[----:B------:R3:W-:Y:S04]  /*17180*/  STS.U8 [R4+UR5+0x300], R15 ;  /* 0x0003000f04007988 */ /* 0x0007e80008000005 */
[----:B0-----:R-:W5:Y:S04]  /*17190*/  LDL.LU R12, [R1+0x1c28] ;  /* 0x001c2800010c7983 */ /* 0x001f680000300800 */
[----:B-1----:R-:W5:Y:S04]  /*171a0*/  LDL.LU R14, [R1+0x1c24] ;  /* 0x001c2400010e7983 */ /* 0x002f680000300800 */
[----:B---3--:R-:W3:Y:S04]  /*171b0*/  LDL.LU R15, [R1+0x1c20] ;  /* 0x001c2000010f7983 */ /* 0x008ee80000300800 */
[----:B--2---:R0:W-:Y:S04]  /*171c0*/  STS.U8 [R4+UR5+0x340], R18 ;  /* 0x0003401204007988 */ /* 0x0041e80008000005 */
[----:B------:R1:W-:Y:S04]  /*171d0*/  STS.U8 [R4+UR5+0x500], R16 ;  /* 0x0005001004007988 */ /* 0x0003e80008000005 */
[----:B------:R2:W-:Y:S04]  /*171e0*/  STS.U8 [R4+UR5+0x540], R17 ;  /* 0x0005401104007988 */ /* 0x0005e80008000005 */
[----:B0-----:R-:W3:Y:S04]  /*171f0*/  LDL.LU R18, [R1+0x1c1c] ;  /* 0x001c1c0001127983 */ /* 0x001ee80000300800 */
[----:B-1----:R-:W3:Y:S04]  /*17200*/  LDL.LU R16, [R1+0x1c18] ;  /* 0x001c180001107983 */ /* 0x002ee80000300800 */
[----:B--2---:R-:W2:Y:S04]  /*17210*/  LDL.LU R17, [R1+0x1c14] ;  /* 0x001c140001117983 */ /* 0x004ea80000300800 */
[----:B------:R0:W-:Y:S04]  /*17220*/  STS.U8 [R4+UR5+0x700], R0 ;  /* 0x0007000004007988 */ /* 0x0001e80008000005 */
[----:B------:R1:W-:Y:S04]  /*17230*/  STS.U8 [R4+UR5+0x740], R19 ;  /* 0x0007401304007988 */ /* 0x0003e80008000005 */
[----:B------:R1:W-:Y:S04]  /*17240*/  STS.U8 [R4+UR5+0x900], R26 ;  /* 0x0009001a04007988 */ /* 0x0003e80008000005 */
[----:B0-----:R-:W5:Y:S04]  /*17250*/  LDL.LU R0, [R1+0x1c10] ;  /* 0x001c100001007983 */ /* 0x001f680000300800 */
[----:B-1----:R-:W3:Y:S04]  /*17260*/  LDL.LU R19, [R1+0x1c0c] ;  /* 0x001c0c0001137983 */ /* 0x002ee80000300800 */
[----:B------:R-:W2:Y:S04]  /*17270*/  LDL.LU R26, [R1+0x1c08] ;  /* 0x001c0800011a7983 */ /* 0x000ea80000300800 */
[----:B------:R0:W-:Y:S04]  /*17280*/  STS.U8 [R4+UR5+0x940], R27 ;  /* 0x0009401b04007988 */ /* 0x0001e80008000005 */
[----:B0-----:R-:W2:Y:S04]  /*17290*/  LDL.LU R27, [R1+0x1c04] ;  /* 0x001c0400011b7983 */ /* 0x001ea80000300800 */
[----:B----4-:R0:W-:Y:S02]  /*172a0*/  STS.U8 [R4+UR5+0xb00], R11 ;  /* 0x000b000b04007988 */ /* 0x0101e40008000005 */
[----:B0-----:R-:W0:Y:S02]  /*172b0*/  S2R R11, SR_TID.X ;  /* 0x00000000000b7919 */ /* 0x001e240000002100 */
[----:B------:R1:W-:Y:S01]  /*172c0*/  STS.U8 [R4+UR5+0xb40], R5 ;  /* 0x000b400504007988 */ /* 0x0003e20008000005 */
[----:B0-----:R-:W-:-:S04]  /*172d0*/  LOP3.LUT R11, R11, 0x3f, RZ, 0xc0, !PT ;  /* 0x0000003f0b0b7812 */ /* 0x001fc800078ec0ff */
[----:B-1----:R-:W-:Y:S02]  /*172e0*/  LOP3.LUT R5, R11, 0x18, RZ, 0x3c, !PT ;  /* 0x000000180b057812 */ /* 0x002fe400078e3cff */
[----:B------:R-:W4:Y:S04]  /*172f0*/  LDL.LU R11, [R1+0x6c] ;  /* 0x00006c00010b7983 */ /* 0x000f280000300800 */
[----:B-----5:R-:W-:Y:S04]  /*17300*/  STS.U8 [R4+UR5+0xf40], R0 ;  /* 0x000f400004007988 */ /* 0x020fe80008000005 */
[----:B---3--:R-:W-:Y:S04]  /*17310*/  STS.U8 [R4+UR5+0xf00], R19 ;  /* 0x000f001304007988 */ /* 0x008fe80008000005 */
[----:B--2---:R-:W-:Y:S04]  /*17320*/  STS.U8 [R4+UR5+0xd40], R26 ;  /* 0x000d401a04007988 */ /* 0x004fe80008000005 */
[----:B------:R-:W-:Y:S04]  /*17330*/  STS.U8 [R4+UR5+0xd00], R27 ;  /* 0x000d001b04007988 */ /* 0x000fe80008000005 */
[----:B------:R0:W-:Y:S04]  /*17340*/  STS.U8 [R5+UR5+0x180], R3 ;  /* 0x0001800305007988 */ /* 0x0001e80008000005 */
[----:B------:R1:W-:Y:S04]  /*17350*/  STS.U8 [R5+UR5+0x1c0], R6 ;  /* 0x0001c00605007988 */ /* 0x0003e80008000005 */
[----:B------:R2:W-:Y:S04]  /*17360*/  STS.U8 [R5+UR5+0x380], R7 ;  /* 0x0003800705007988 */ /* 0x0005e80008000005 */
[----:B0-----:R-:W3:Y:S04]  /*17370*/  LDL.LU R3, [R1+0x1c00] ;  /* 0x001c000001037983 */ /* 0x001ee80000300800 */
[----:B-1----:R-:W5:Y:S04]  /*17380*/  LDL R6, [R1+0x690] ;  /* 0x0006900001067983 */ /* 0x002f680000100800 */
[----:B--2---:R-:W5:Y:S04]  /*17390*/  LDL R7, [R1+0x68c] ;  /* 0x00068c0001077983 */ /* 0x004f680000100800 */
[----:B------:R0:W-:Y:S04]  /*173a0*/  STS.U8 [R5+UR5+0x3c0], R24 ;  /* 0x0003c01805007988 */ /* 0x0001e80008000005 */
[----:B------:R1:W-:Y:S04]  /*173b0*/  STS.U8 [R5+UR5+0x580], R23 ;  /* 0x0005801705007988 */ /* 0x0003e80008000005 */
[----:B------:R2:W-:Y:S04]  /*173c0*/  STS.U8 [R5+UR5+0x780], R22 ;  /* 0x0007801605007988 */ /* 0x0005e80008000005 */
[----:B0-----:R-:W5:Y:S04]  /*173d0*/  LDL.LU R24, [R1+0x1bfc] ;  /* 0x001bfc0001187983 */ /* 0x001f680000300800 */
[----:B-1----:R-:W5:Y:S04]  /*173e0*/  LDL.LU R23, [R1+0x1bf8] ;  /* 0x001bf80001177983 */ /* 0x002f680000300800 */
[----:B--2---:R-:W2:Y:S04]  /*173f0*/  LDL.LU R22, [R1+0x1bf4] ;  /* 0x001bf40001167983 */ /* 0x004ea80000300800 */
[----:B------:R0:W-:Y:S04]  /*17400*/  STS.U8 [R5+UR5+0x7c0], R20 ;  /* 0x0007c01405007988 */ /* 0x0001e80008000005 */
[----:B------:R1:W-:Y:S04]  /*17410*/  STS.U8 [R5+UR5+0x980], R2 ;  /* 0x0009800205007988 */ /* 0x0003e80008000005 */
[----:B------:R4:W-:Y:S04]  /*17420*/  STS.U8 [R5+UR5+0x9c0], R21 ;  /* 0x0009c01505007988 */ /* 0x0009e80008000005 */
[----:B0-----:R-:W2:Y:S04]  /*17430*/  LDL.LU R20, [R1+0x1bf0] ;  /* 0x001bf00001147983 */ /* 0x001ea80000300800 */
[----:B-1----:R-:W2:Y:S04]  /*17440*/  LDL.LU R2, [R1+0x1bec] ;  /* 0x001bec0001027983 */ /* 0x002ea80000300800 */
[----:B----4-:R-:W4:Y:S04]  /*17450*/  LDL.LU R21, [R1+0x1be8] ;  /* 0x001be80001157983 */ /* 0x010f280000300800 */
[----:B------:R0:W-:Y:S02]  /*17460*/  STS.U8 [R5+UR5+0x5c0], R11 ;  /* 0x0005c00b05007988 */ /* 0x0001e40008000005 */
[----:B0-----:R-:W0:Y:S02]  /*17470*/  S2R R11, SR_TID.X ;  /* 0x00000000000b7919 */ /* 0x001e240000002100 */
[----:B0-----:R-:W-:-:S04]  /*17480*/  LOP3.LUT R11, R11, 0x3f, RZ, 0xc0, !PT ;  /* 0x0000003f0b0b7812 */ /* 0x001fc800078ec0ff */
[----:B------:R-:W-:Y:S02]  /*17490*/  ISETP.GE.AND P0, PT, R11, UR12, PT ;  /* 0x0000000c0b007c0c */ /* 0x000fe4000bf06270 */
[----:B---3--:R-:W-:Y:S01]  /*174a0*/  PRMT R3, RZ, 0x7610, R3 ;  /* 0x00007610ff037816 */ /* 0x008fe20000000003 */
[----:B-----5:R-:W-:Y:S04]  /*174b0*/  STS.U8 [R5+UR5+0xfc0], R24 ;  /* 0x000fc01805007988 */ /* 0x020fe80008000005 */
[----:B------:R-:W-:Y:S04]  /*174c0*/  STS.U8 [R5+UR5+0xf80], R23 ;  /* 0x000f801705007988 */ /* 0x000fe80008000005 */
[----:B--2---:R-:W-:Y:S04]  /*174d0*/  STS.U8 [R5+UR5+0xdc0], R22 ;  /* 0x000dc01605007988 */ /* 0x004fe80008000005 */
[----:B------:R-:W-:Y:S04]  /*174e0*/  STS.U8 [R5+UR5+0xb80], R20 ;  /* 0x000b801405007988 */ /* 0x000fe80008000005 */
[----:B------:R-:W-:Y:S04]  /*174f0*/  STS.U8 [R5+UR5+0xd80], R2 ;  /* 0x000d800205007988 */ /* 0x000fe80008000005 */
[----:B----4-:R-:W-:Y:S01]  /*17500*/  STS.U8 [R5+UR5+0xbc0], R21 ;  /* 0x000bc01505007988 */ /* 0x010fe20008000005 */
[----:B------:R-:W-:Y:S06]  /*17510*/  BAR.SYNC.DEFER_BLOCKING 0x0 ;  /* 0x0000000000007b1d */ /* 0x000fec0000010000 */
[----:B------:R-:W2:Y:S04]  /*17520*/  @!P0 LDG.E.U8 R3, desc[UR8][R6.64] ;  /* 0x0000000806038981 */ /* 0x000ea8000c1e1100 */
[----:B--2---:R0:W-:Y:S04]  /*17530*/  STL [R1+0x540], R3 ;  /* 0x0005400301007387 */ /* 0x0041e80000100800 */
[----:B0-----:R-:W2:Y:S04]  /*17540*/  LDL.LU R3, [R1+0x1be4] ;  /* 0x001be40001037983 */ /* 0x001ea80000300800 */
[----:B------:R-:W3:Y:S04]  /*17550*/  LDL R6, [R1+0x684] ;  /* 0x0006840001067983 */ /* 0x000ee80000100800 */
[----:B------:R-:W3:Y:S01]  /*17560*/  LDL R7, [R1+0x688] ;  /* 0x0006880001077983 */ /* 0x000ee20000100800 */
[----:B------:R-:W-:-:S02]  /*17570*/  PRMT R17, RZ, 0x7610, R17 ;  /* 0x00007610ff117816 */ /* 0x000fc40000000011 */
[----:B---3--:R-:W-:-:S04]  /*17580*/  @!P1 LOP3.LUT R7, R7, R6, RZ, 0x3c, !PT ;  /* 0x0000000607079212 */ /* 0x008fc800078e3cff */
[----:B------:R-:W-:-:S04]  /*17590*/  @!P1 LOP3.LUT R6, R7, R6, RZ, 0x3c, !PT ;  /* 0x0000000607069212 */ /* 0x000fc800078e3cff */
[----:B------:R-:W-:-:S05]  /*175a0*/  @!P1 LOP3.LUT R7, R7, R6, RZ, 0x3c, !PT ;  /* 0x0000000607079212 */ /* 0x000fca00078e3cff */
[----:B------:R-:W3:Y:S04]  /*175b0*/  @!P1 LDG.E.U8 R17, desc[UR8][R6.64] ;  /* 0x0000000806119981 */ /* 0x000ee8000c1e1100 */
[----:B---3--:R0:W-:Y:S04]  /*175c0*/  STL [R1+0x53c], R17 ;  /* 0x00053c1101007387 */ /* 0x0081e80000100800 */
[----:B0-----:R-:W3:Y:S04]  /*175d0*/  LDL.LU R17, [R1+0x1be0] ;  /* 0x001be00001117983 */ /* 0x001ee80000300800 */
[----:B------:R-:W4:Y:S04]  /*175e0*/  LDL R6, [R1+0xe54] ;  /* 0x000e540001067983 */ /* 0x000f280000100800 */
[----:B------:R-:W4:Y:S01]  /*175f0*/  LDL R7, [R1+0xe58] ;  /* 0x000e580001077983 */ /* 0x000f220000100800 */
[----:B--2---:R-:W-:-:S02]  /*17600*/  PRMT R3, RZ, 0x7610, R3 ;  /* 0x00007610ff037816 */ /* 0x004fc40000000003 */
[----:B----4-:R-:W-:-:S04]  /*17610*/  @!P0 LOP3.LUT R7, R7, R6, RZ, 0x3c, !PT ;  /* 0x0000000607078212 */ /* 0x010fc800078e3cff */
[----:B------:R-:W-:-:S04]  /*17620*/  @!P0 LOP3.LUT R6, R7, R6, RZ, 0x3c, !PT ;  /* 0x0000000607068212 */ /* 0x000fc800078e3cff */
[----:B------:R-:W-:-:S05]  /*17630*/  @!P0 LOP3.LUT R7, R7, R6, RZ, 0x3c, !PT ;  /* 0x0000000607078212 */ /* 0x000fca00078e3cff */
[----:B------:R-:W2:Y:S04]  /*17640*/  @!P0 LDG.E.U8 R3, desc[UR8][R6.64] ;  /* 0x0000000806038981 */ /* 0x000ea8000c1e1100 */
[----:B--2---:R0:W-:Y:S04]  /*17650*/  STL [R1+0x528], R3 ;  /* 0x0005280301007387 */ /* 0x0041e80000100800 */
[----:B0-----:R-:W2:Y:S04]  /*17660*/  LDL.LU R3, [R1+0x1bdc] ;  /* 0x001bdc0001037983 */ /* 0x001ea80000300800 */
[----:B------:R-:W4:Y:S04]  /*17670*/  LDL R6, [R1+0xe4c] ;  /* 0x000e4c0001067983 */ /* 0x000f280000100800 */
[----:B------:R-:W4:Y:S01]  /*17680*/  LDL R7, [R1+0xe50] ;  /* 0x000e500001077983 */ /* 0x000f220000100800 */
[----:B---3--:R-:W-:-:S02]  /*17690*/  PRMT R17, RZ, 0x7610, R17 ;  /* 0x00007610ff117816 */ /* 0x008fc40000000011 */
[----:B----4-:R-:W-:-:S04]  /*176a0*/  @!P1 LOP3.LUT R7, R7, R6, RZ, 0x3c, !PT ;  /* 0x0000000607079212 */ /* 0x010fc800078e3cff */
        /* <DEDUP_REMOVED lines=1798> */
[----:B------:R-:W-:-:S02]  /*1e710*/  PRMT R13, RZ, 0x7610, R13 ;  /* 0x00007610ff0d7816 */ /* 0x000fc4000000000d */
[----:B----4-:R-:W-:-:S04]  /*1e720*/  @!P1 LOP3.LUT R7, R7, R6, RZ, 0x3c, !PT ;  /* 0x0000000607079212 */ /* 0x010fc800078e3cff */
[----:B------:R-:W-:-:S04]  /*1e730*/  @!P1 LOP3.LUT R6, R7, R6, RZ, 0x3c, !PT ;  /* 0x0000000607069212 */ /* 0x000fc800078e3cff */
[----:B------:R-:W-:-:S05]  /*1e740*/  @!P1 LOP3.LUT R7, R7, R6, RZ, 0x3c, !PT ;  /* 0x0000000607079212 */ /* 0x000fca00078e3cff */
[----:B------:R0:W4:Y:S04]  /*1e750*/  @!P1 LDG.E.U8 R13, desc[UR8][R6.64] ;  /* 0x00000008060d9981 */ /* 0x000128000c1e1100 */
[----:B------:R-:W0:Y:S04]  /*1e760*/  LDL R6, [R1+0x82c] ;  /* 0x00082c0001067983 */ /* 0x000e280000100800 */
[----:B------:R-:W0:Y:S01]  /*1e770*/  LDL R7, [R1+0x830] ;  /* 0x0008300001077983 */ /* 0x000e220000100800 */
[----:B--2---:R-:W-:Y:S02]  /*1e780*/  PRMT R3, RZ, 0x7610, R3 ;  /* 0x00007610ff037816 */ /* 0x004fe40000000003 */
[----:B0-----:R-:W-:-:S04]  /*1e790*/  @!P0 LOP3.LUT R7, R7, R6, RZ, 0x3c, !PT ;  /* 0x0000000607078212 */ /* 0x001fc800078e3cff */
[----:B------:R-:W-:-:S04]  /*1e7a0*/  @!P0 LOP3.LUT R6, R7, R6, RZ, 0x3c, !PT ;  /* 0x0000000607068212 */ /* 0x000fc800078e3cff */
[----:B------:R-:W-:-:S05]  /*1e7b0*/  @!P0 LOP3.LUT R7, R7, R6, RZ, 0x3c, !PT ;  /* 0x0000000607078212 */ /* 0x000fca00078e3cff */
[----:B------:R-:W2:Y:S04]  /*1e7c0*/  @!P0 LDG.E.U8 R3, desc[UR8][R6.64] ;  /* 0x0000000806038981 */ /* 0x000ea8000c1e1100 */
[----:B----4-:R0:W-:Y:S04]  /*1e7d0*/  STL [R1+0x78], R13 ;  /* 0x0000780d01007387 */ /* 0x0101e80000100800 */
[----:B0-----:R-:W4:Y:S04]  /*1e7e0*/  LDL R13, [R1+0x800] ;  /* 0x00080000010d7983 */ /* 0x001f280000100800 */
[----:B--2---:R0:W-:Y:S04]  /*1e7f0*/  STL [R1+0x74], R3 ;  /* 0x0000740301007387 */ /* 0x0041e80000100800 */
[----:B0-----:R-:W2:Y:S04]  /*1e800*/  LDL.LU R3, [R1+0x18b8] ;  /* 0x0018b80001037983 */ /* 0x001ea80000300800 */
[----:B------:R-:W5:Y:S04]  /*1e810*/  LDL R6, [R1+0x824] ;  /* 0x0008240001067983 */ /* 0x000f680000100800 */
[----:B------:R-:W5:Y:S01]  /*1e820*/  LDL R7, [R1+0x828] ;  /* 0x0008280001077983 */ /* 0x000f620000100800 */
[----:B---3--:R-:W-:-:S02]  /*1e830*/  PRMT R17, RZ, 0x7610, R17 ;  /* 0x00007610ff117816 */ /* 0x008fc40000000011 */
[----:B-----5:R-:W-:-:S04]  /*1e840*/  @!P1 LOP3.LUT R7, R7, R6, RZ, 0x3c, !PT ;  /* 0x0000000607079212 */ /* 0x020fc800078e3cff */
[----:B------:R-:W-:-:S04]  /*1e850*/  @!P1 LOP3.LUT R6, R7, R6, RZ, 0x3c, !PT ;  /* 0x0000000607069212 */ /* 0x000fc800078e3cff */
[----:B------:R-:W-:-:S05]  /*1e860*/  @!P1 LOP3.LUT R7, R7, R6, RZ, 0x3c, !PT ;  /* 0x0000000607079212 */ /* 0x000fca00078e3cff */
[----:B------:R-:W3:Y:S04]  /*1e870*/  @!P1 LDG.E.U8 R17, desc[UR8][R6.64] ;  /* 0x0000000806119981 */ /* 0x000ee8000c1e1100 */
[----:B---3--:R0:W-:Y:S04]  /*1e880*/  STL [R1+0x70], R17 ;  /* 0x0000701101007387 */ /* 0x0081e80000100800 */
[----:B0-----:R-:W3:Y:S04]  /*1e890*/  LDL.LU R17, [R1+0x18b4] ;  /* 0x0018b40001117983 */ /* 0x001ee80000300800 */
[----:B------:R-:W5:Y:S04]  /*1e8a0*/  LDL R6, [R1+0x81c] ;  /* 0x00081c0001067983 */ /* 0x000f680000100800 */
[----:B------:R-:W5:Y:S01]  /*1e8b0*/  LDL R7, [R1+0x820] ;  /* 0x0008200001077983 */ /* 0x000f620000100800 */
[----:B--2---:R-:W-:-:S02]  /*1e8c0*/  PRMT R3, RZ, 0x7610, R3 ;  /* 0x00007610ff037816 */ /* 0x004fc40000000003 */
[----:B-----5:R-:W-:-:S04]  /*1e8d0*/  @!P0 LOP3.LUT R7, R7, R6, RZ, 0x3c, !PT ;  /* 0x0000000607078212 */ /* 0x020fc800078e3cff */
[----:B------:R-:W-:-:S04]  /*1e8e0*/  @!P0 LOP3.LUT R6, R7, R6, RZ, 0x3c, !PT ;  /* 0x0000000607068212 */ /* 0x000fc800078e3cff */
[----:B------:R-:W-:-:S05]  /*1e8f0*/  @!P0 LOP3.LUT R7, R7, R6, RZ, 0x3c, !PT ;  /* 0x0000000607078212 */ /* 0x000fca00078e3cff */
[----:B------:R-:W2:Y:S04]  /*1e900*/  @!P0 LDG.E.U8 R3, desc[UR8][R6.64] ;  /* 0x0000000806038981 */ /* 0x000ea8000c1e1100 */
        /* <DEDUP_REMOVED lines=17> */
[----:B------:R-:W2:Y:S01]  /*1ea20*/  @!P0 LDG.E.U8 R3, desc[UR8][R6.64] ;  /* 0x0000000806038981 */ /* 0x000ea2000c1e1100 */
[----:B------:R-:W-:-:S03]  /*1ea30*/  PRMT R12, RZ, 0x7610, R12 ;  /* 0x00007610ff0c7816 */ /* 0x000fc6000000000c */
[----:B--2---:R0:W-:Y:S04]  /*1ea40*/  STL [R1+0xa4], R3 ;  /* 0x0000a40301007387 */ /* 0x0041e80000100800 */
[----:B0-----:R-:W2:Y:S04]  /*1ea50*/  LDL.LU R3, [R1+0x18a8] ;  /* 0x0018a80001037983 */ /* 0x001ea80000300800 */
[----:B------:R-:W5:Y:S01]  /*1ea60*/  LDL R7, [R1+0x7fc] ;  /* 0x0007fc0001077983 */ /* 0x000f620000100800 */
[----:B----4-:R-:W-:-:S03]  /*1ea70*/  @!P0 IMAD.MOV.U32 R6, RZ, RZ, R13 ;  /* 0x000000ffff068224 */ /* 0x010fc600078e000d */
[----:B------:R-:W4:Y:S04]  /*1ea80*/  LDL R13, [R1+0x73c] ;  /* 0x00073c00010d7983 */ /* 0x000f280000100800 */
[----:B-----5:R0:W5:Y:S04]  /*1ea90*/  @!P0 LDG.E.U8 R12, desc[UR8][R6.64] ;  /* 0x00000008060c8981 */ /* 0x020168000c1e1100 */
[----:B------:R-:W0:Y:S04]  /*1eaa0*/  LDL R6, [R1+0x7f4] ;  /* 0x0007f40001067983 */ /* 0x000e280000100800 */
[----:B------:R-:W0:Y:S01]  /*1eab0*/  LDL R7, [R1+0x7f8] ;  /* 0x0007f80001077983 */ /* 0x000e220000100800 */
[----:B--2---:R-:W-:-:S02]  /*1eac0*/  PRMT R3, RZ, 0x7610, R3 ;  /* 0x00007610ff037816 */ /* 0x004fc40000000003 */
[----:B0-----:R-:W-:-:S04]  /*1ead0*/  @!P1 LOP3.LUT R7, R7, R6, RZ, 0x3c, !PT ;  /* 0x0000000607079212 */ /* 0x001fc800078e3cff */
[----:B------:R-:W-:-:S04]  /*1eae0*/  @!P1 LOP3.LUT R6, R7, R6, RZ, 0x3c, !PT ;  /* 0x0000000607069212 */ /* 0x000fc800078e3cff */
[----:B------:R-:W-:-:S05]  /*1eaf0*/  @!P1 LOP3.LUT R7, R7, R6, RZ, 0x3c, !PT ;  /* 0x0000000607079212 */ /* 0x000fca00078e3cff */
[----:B------:R-:W2:Y:S04]  /*1eb00*/  @!P1 LDG.E.U8 R3, desc[UR8][R6.64] ;  /* 0x0000000806039981 */ /* 0x000ea8000c1e1100 */
[----:B-----5:R0:W-:Y:S04]  /*1eb10*/  STL [R1+0x6c], R12 ;  /* 0x00006c0c01007387 */ /* 0x0201e80000100800 */
[----:B0-----:R-:W5:Y:S04]  /*1eb20*/  LDL R12, [R1+0x740] ;  /* 0x00074000010c7983 */ /* 0x001f680000100800 */
        /* <DEDUP_REMOVED lines=35> */
[----:B------:R5:W2:Y:S01]  /*1ed60*/  @!P1 LDG.E.U8 R3, desc[UR8][R6.64] ;  /* 0x0000000806039981 */ /* 0x000aa2000c1e1100 */
[----:B------:R-:W-:Y:S01]  /*1ed70*/  PRMT R29, RZ, 0x7610, R29 ;  /* 0x00007610ff1d7816 */ /* 0x000fe2000000001d */
[----:B-----5:R-:W-:Y:S02]  /*1ed80*/  @!P0 IMAD.MOV.U32 R6, RZ, RZ, R12 ;  /* 0x000000ffff068224 */ /* 0x020fe400078e000c */
[----:B------:R-:W-:-:S05]  /*1ed90*/  @!P0 IMAD.MOV.U32 R7, RZ, RZ, R13 ;  /* 0x000000ffff078224 */ /* 0x000fca00078e000d */
[----:B------:R-:W4:Y:S04]  /*1eda0*/  @!P0 LDG.E.U8 R29, desc[UR8][R6.64] ;  /* 0x00000008061d8981 */ /* 0x000f28000c1e1100 */
[----:B--2---:R0:W-:Y:S04]  /*1edb0*/  STL [R1+0x14], R3 ;  /* 0x0000140301007387 */ /* 0x0041e80000100800 */
[----:B0-----:R-:W2:Y:S04]  /*1edc0*/  LDL.LU R3, [R1+0x1894] ;  /* 0x0018940001037983 */ /* 0x001ea80000300800 */
[----:B------:R-:W5:Y:S04]  /*1edd0*/  LDL R6, [R1+0x734] ;  /* 0x0007340001067983 */ /* 0x000f680000100800 */
[----:B------:R-:W5:Y:S01]  /*1ede0*/  LDL R7, [R1+0x738] ;  /* 0x0007380001077983 */ /* 0x000f620000100800 */
[----:B------:R-:W-:-:S03]  /*1edf0*/  PRMT R4, RZ, 0x7610, R4 ;  /* 0x00007610ff047816 */ /* 0x000fc60000000004 */
[----:B------:R-:W3:Y:S04]  /*1ee00*/  LDL R13, [R1+0x6bc] ;  /* 0x0006bc00010d7983 */ /* 0x000ee80000100800 */
[----:B------:R-:W3:Y:S04]  /*1ee10*/  LDL R12, [R1+0x6c0] ;  /* 0x0006c000010c7983 */ /* 0x000ee80000100800 */
[----:B----4-:R0:W-:Y:S01]  /*1ee20*/  STL [R1+0x8], R29 ;  /* 0x0000081d01007387 */ /* 0x0101e20000100800 */
[----:B------:R-:W-:-:S03]  /*1ee30*/  PRMT R8, RZ, 0x7610, R8 ;  /* 0x00007610ff087816 */ /* 0x000fc60000000008 */
[----:B0-----:R-:W4:Y:S01]  /*1ee40*/  LDL R29, [R1+0x6b8] ;  /* 0x0006b800011d7983 */ /* 0x001f220000100800 */
[----:B-----5:R-:W-:-:S04]  /*1ee50*/  @!P1 LOP3.LUT R7, R7, R6, RZ, 0x3c, !PT ;  /* 0x0000000607079212 */ /* 0x020fc800078e3cff */
[----:B------:R-:W-:-:S04]  /*1ee60*/  @!P1 LOP3.LUT R6, R7, R6, RZ, 0x3c, !PT ;  /* 0x0000000607069212 */ /* 0x000fc800078e3cff */
[----:B------:R-:W-:-:S05]  /*1ee70*/  @!P1 LOP3.LUT R7, R7, R6, RZ, 0x3c, !PT ;  /* 0x0000000607079212 */ /* 0x000fca00078e3cff */
[----:B------:R0:W5:Y:S04]  /*1ee80*/  @!P1 LDG.E.U8 R4, desc[UR8][R6.64] ;  /* 0x0000000806049981 */ /* 0x000168000c1e1100 */
[----:B------:R-:W0:Y:S04]  /*1ee90*/  LDL R6, [R1+0x6fc] ;  /* 0x0006fc0001067983 */ /* 0x000e280000100800 */
[----:B------:R-:W0:Y:S02]  /*1eea0*/  LDL R7, [R1+0x700] ;  /* 0x0007000001077983 */ /* 0x000e240000100800 */
[----:B0-----:R-:W-:-:S04]  /*1eeb0*/  @!P0 LOP3.LUT R7, R7, R6, RZ, 0x3c, !PT ;  /* 0x0000000607078212 */ /* 0x001fc800078e3cff */
[----:B------:R-:W-:-:S04]  /*1eec0*/  @!P0 LOP3.LUT R6, R7, R6, RZ, 0x3c, !PT ;  /* 0x0000000607068212 */ /* 0x000fc800078e3cff */
[----:B------:R-:W-:Y:S01]  /*1eed0*/  @!P0 LOP3.LUT R7, R7, R6, RZ, 0x3c, !PT ;  /* 0x0000000607078212 */ /* 0x000fe200078e3cff */
[----:B-----5:R-:W-:Y:S04]  /*1eee0*/  STL [R1+0x1854], R4 ;  /* 0x0018540401007387 */ /* 0x020fe80000100800 */
[----:B------:R0:W5:Y:S04]  /*1eef0*/  @!P0 LDG.E.U8 R8, desc[UR8][R6.64] ;  /* 0x0000000806088981 */ /* 0x000168000c1e1100 */
[----:B------:R-:W0:Y:S04]  /*1ef00*/  LDL R6, [R1+0x6f4] ;  /* 0x0006f40001067983 */ /* 0x000e280000100800 */
[----:B------:R-:W0:Y:S01]  /*1ef10*/  LDL R7, [R1+0x6f8] ;  /* 0x0006f80001077983 */ /* 0x000e220000100800 */
[----:B------:R-:W-:-:S02]  /*1ef20*/  PRMT R5, RZ, 0x7610, R5 ;  /* 0x00007610ff057816 */ /* 0x000fc40000000005 */
[----:B0-----:R-:W-:-:S04]  /*1ef30*/  @!P1 LOP3.LUT R7, R7, R6, RZ, 0x3c, !PT ;  /* 0x0000000607079212 */ /* 0x001fc800078e3cff */
[----:B------:R-:W-:-:S04]  /*1ef40*/  @!P1 LOP3.LUT R6, R7, R6, RZ, 0x3c, !PT ;  /* 0x0000000607069212 */ /* 0x000fc800078e3cff */
[----:B------:R-:W-:-:S05]  /*1ef50*/  @!P1 LOP3.LUT R7, R7, R6, RZ, 0x3c, !PT ;  /* 0x0000000607079212 */ /* 0x000fca00078e3cff */
[----:B------:R-:W2:Y:S04]  /*1ef60*/  @!P1 LDG.E.U8 R5, desc[UR8][R6.64] ;  /* 0x0000000806059981 */ /* 0x000ea8000c1e1100 */
[----:B-----5:R-:W-:Y:S01]  /*1ef70*/  STL [R1+0x1858], R8 ;  /* 0x0018580801007387 */ /* 0x020fe20000100800 */
[----:B------:R-:W-:-:S06]  /*1ef80*/  PRMT R2, RZ, 0x7610, R2 ;  /* 0x00007610ff027816 */ /* 0x000fcc0000000002 */
[----:B---3--:R4:W3:Y:S04]  /*1ef90*/  @!P0 LDG.E.U8 R2, desc[UR8][R12.64] ;  /* 0x000000080c028981 */ /* 0x0088e8000c1e1100 */
[----:B--2---:R0:W-:Y:S04]  /*1efa0*/  STL [R1+0x185c], R5 ;  /* 0x00185c0501007387 */ /* 0x0041e80000100800 */
[----:B0-----:R-:W2:Y:S01]  /*1efb0*/  LDL R5, [R1+0x6b4] ;  /* 0x0006b40001057983 */ /* 0x001ea20000100800 */
[----:B------:R-:W-:Y:S01]  /*1efc0*/  PRMT R7, RZ, 0x7610, R7 ;  /* 0x00007610ff077816 */ /* 0x000fe20000000007 */
[----:B----4-:R-:W-:-:S02]  /*1efd0*/  @!P1 IMAD.MOV.U32 R12, RZ, RZ, R29 ;  /* 0x000000ffff0c9224 */ /* 0x010fc400078e001d */
[----:B---3--:R-:W-:Y:S01]  /*1efe0*/  STL [R1+0x1860], R2 ;  /* 0x0018600201007387 */ /* 0x008fe20000100800 */
[----:B------:R-:W-:-:S03]  /*1eff0*/  PRMT R3, RZ, 0x7610, R3 ;  /* 0x00007610ff037816 */ /* 0x000fc60000000003 */
[----:B------:R-:W3:Y:S01]  /*1f000*/  LDL R29, [R1+0x7d4] ;  /* 0x0007d400011d7983 */ /* 0x000ee20000100800 */
[----:B--2---:R-:W-:-:S03]  /*1f010*/  @!P1 IMAD.MOV.U32 R13, RZ, RZ, R5 ;  /* 0x000000ffff0d9224 */ /* 0x004fc600078e0005 */
[----:B------:R-:W2:Y:S04]  /*1f020*/  LDL R5, [R1+0x7d8] ;  /* 0x0007d80001057983 */ /* 0x000ea80000100800 */
[----:B------:R0:W4:Y:S04]  /*1f030*/  @!P1 LDG.E.U8 R7, desc[UR8][R12.64] ;  /* 0x000000080c079981 */ /* 0x000128000c1e1100 */
[----:B------:R-:W0:Y:S04]  /*1f040*/  LDL R12, [R1+0x804] ;  /* 0x00080400010c7983 */ /* 0x000e280000100800 */
[----:B------:R-:W0:Y:S02]  /*1f050*/  LDL R13, [R1+0x808] ;  /* 0x00080800010d7983 */ /* 0x000e240000100800 */
[----:B0-----:R-:W-:-:S04]  /*1f060*/  @!P1 LOP3.LUT R13, R13, R12, RZ, 0x3c, !PT ;  /* 0x0000000c0d0d9212 */ /* 0x001fc800078e3cff */
[----:B------:R-:W-:-:S04]  /*1f070*/  @!P1 LOP3.LUT R12, R13, R12, RZ, 0x3c, !PT ;  /* 0x0000000c0d0c9212 */ /* 0x000fc800078e3cff */
[----:B------:R-:W-:-:S05]  /*1f080*/  @!P1 LOP3.LUT R13, R13, R12, RZ, 0x3c, !PT ;  /* 0x0000000c0d0d9212 */ /* 0x000fca00078e3cff */
[----:B------:R-:W5:Y:S04]  /*1f090*/  @!P1 LDG.E.U8 R3, desc[UR8][R12.64] ;  /* 0x000000080c039981 */ /* 0x000f68000c1e1100 */
[----:B----4-:R-:W-:Y:S04]  /*1f0a0*/  STL [R1+0x1864], R7 ;  /* 0x0018640701007387 */ /* 0x010fe80000100800 */
[----:B-----5:R0:W-:Y:S04]  /*1f0b0*/  STL [R1+0x64], R3 ;  /* 0x0000640301007387 */ /* 0x0201e80000100800 */
[----:B0-----:R-:W4:Y:S04]  /*1f0c0*/  LDL.LU R3, [R1+0x1890] ;  /* 0x0018900001037983 */ /* 0x001f280000300800 */
[----:B------:R-:W5:Y:S04]  /*1f0d0*/  LDL R12, [R1+0x7ec] ;  /* 0x0007ec00010c7983 */ /* 0x000f680000100800 */
[----:B------:R-:W5:Y:S01]  /*1f0e0*/  LDL R13, [R1+0x7f0] ;  /* 0x0007f000010d7983 */ /* 0x000f620000100800 */
[----:B------:R-:W-:-:S02]  /*1f0f0*/  PRMT R17, RZ, 0x7610, R17 ;  /* 0x00007610ff117816 */ /* 0x000fc40000000011 */
[----:B-----5:R-:W-:-:S04]  /*1f100*/  @!P0 LOP3.LUT R13, R13, R12, RZ, 0x3c, !PT ;  /* 0x0000000c0d0d8212 */ /* 0x020fc800078e3cff */
[----:B------:R-:W-:-:S04]  /*1f110*/  @!P0 LOP3.LUT R12, R13, R12, RZ, 0x3c, !PT ;  /* 0x0000000c0d0c8212 */ /* 0x000fc800078e3cff */
[----:B------:R-:W-:-:S05]  /*1f120*/  @!P0 LOP3.LUT R13, R13, R12, RZ, 0x3c, !PT ;  /* 0x0000000c0d0d8212 */ /* 0x000fca00078e3cff */
[----:B------:R-:W5:Y:S04]  /*1f130*/  @!P0 LDG.E.U8 R17, desc[UR8][R12.64] ;  /* 0x000000080c118981 */ /* 0x000f68000c1e1100 */
[----:B-----5:R0:W-:Y:S04]  /*1f140*/  STL [R1+0x58], R17 ;  /* 0x0000581101007387 */ /* 0x0201e80000100800 */
[----:B0-----:R-:W5:Y:S04]  /*1f150*/  LDL.LU R17, [R1+0x188c] ;  /* 0x00188c0001117983 */ /* 0x001f680000300800 */
[----:B------:R-:W3:Y:S04]  /*1f160*/  LDL R12, [R1+0x7e4] ;  /* 0x0007e400010c7983 */ /* 0x000ee80000100800 */
[----:B------:R-:W3:Y:S01]  /*1f170*/  LDL R13, [R1+0x7e8] ;  /* 0x0007e800010d7983 */ /* 0x000ee20000100800 */
[----:B----4-:R-:W-:-:S02]  /*1f180*/  PRMT R3, RZ, 0x7610, R3 ;  /* 0x00007610ff037816 */ /* 0x010fc40000000003 */
        /* <DEDUP_REMOVED lines=8> */
[----:B------:R-:W-:-:S02]  /*1f210*/  PRMT R8, RZ, 0x7610, R8 ;  /* 0x00007610ff087816 */ /* 0x000fc40000000008 */
[----:B----4-:R-:W-:-:S04]  /*1f220*/  @!P0 LOP3.LUT R13, R13, R12, RZ, 0x3c, !PT ;  /* 0x0000000c0d0d8212 */ /* 0x010fc800078e3cff */
[----:B------:R-:W-:-:S04]  /*1f230*/  @!P0 LOP3.LUT R12, R13, R12, RZ, 0x3c, !PT ;  /* 0x0000000c0d0c8212 */ /* 0x000fc800078e3cff */
[----:B------:R-:W-:Y:S02]  /*1f240*/  @!P0 LOP3.LUT R13, R13, R12, RZ, 0x3c, !PT ;  /* 0x0000000c0d0d8212 */ /* 0x000fe400078e3cff */
[----:B---3--:R-:W-:-:S03]  /*1f250*/  PRMT R3, RZ, 0x7610, R3 ;  /* 0x00007610ff037816 */ /* 0x008fc60000000003 */
[----:B------:R2:W3:Y:S02]  /*1f260*/  @!P0 LDG.E.U8 R8, desc[UR8][R12.64] ;  /* 0x000000080c088981 */ /* 0x0004e4000c1e1100 */
[----:B--2---:R-:W-:Y:S02]  /*1f270*/  @!P1 IMAD.MOV.U32 R12, RZ, RZ, R5 ;  /* 0x000000ffff0c9224 */ /* 0x004fe400078e0005 */
[----:B------:R-:W-:-:S05]  /*1f280*/  @!P1 IMAD.MOV.U32 R13, RZ, RZ, R29 ;  /* 0x000000ffff0d9224 */ /* 0x000fca00078e001d */
[----:B------:R-:W2:Y:S04]  /*1f290*/  @!P1 LDG.E.U8 R3, desc[UR8][R12.64] ;  /* 0x000000080c039981 */ /* 0x000ea8000c1e1100 */
[----:B---3--:R0:W-:Y:S04]  /*1f2a0*/  STL [R1+0x50], R8 ;  /* 0x0000500801007387 */ /* 0x0081e80000100800 */
[----:B------:R-:W3:Y:S04]  /*1f2b0*/  LDL R29, [R1+0x79c] ;  /* 0x00079c00011d7983 */ /* 0x000ee80000100800 */
[----:B------:R-:W4:Y:S04]  /*1f2c0*/  LDL R5, [R1+0x7a0] ;  /* 0x0007a00001057983 */ /* 0x000f280000100800 */
[----:B0-----:R-:W3:Y:S04]  /*1f2d0*/  LDL R8, [R1+0x7a8] ;  /* 0x0007a80001087983 */ /* 0x001ee80000100800 */
[----:B--2---:R0:W-:Y:S04]  /*1f2e0*/  STL [R1+0x4c], R3 ;  /* 0x00004c0301007387 */ /* 0x0041e80000100800 */
[----:B0-----:R-:W2:Y:S04]  /*1f2f0*/  LDL.LU R3, [R1+0x1884] ;  /* 0x0018840001037983 */ /* 0x001ea80000300800 */
[----:B------:R-:W5:Y:S04]  /*1f300*/  LDL R12, [R1+0x7cc] ;  /* 0x0007cc00010c7983 */ /* 0x000f680000100800 */
[----:B------:R-:W5:Y:S01]  /*1f310*/  LDL R13, [R1+0x7d0] ;  /* 0x0007d000010d7983 */ /* 0x000f620000100800 */
[----:B------:R-:W-:-:S02]  /*1f320*/  PRMT R11, RZ, 0x7610, R11 ;  /* 0x00007610ff0b7816 */ /* 0x000fc4000000000b */
[----:B-----5:R-:W-:-:S04]  /*1f330*/  @!P0 LOP3.LUT R13, R13, R12, RZ, 0x3c, !PT ;  /* 0x0000000c0d0d8212 */ /* 0x020fc800078e3cff */
[----:B------:R-:W-:-:S04]  /*1f340*/  @!P0 LOP3.LUT R12, R13, R12, RZ, 0x3c, !PT ;  /* 0x0000000c0d0c8212 */ /* 0x000fc800078e3cff */
[----:B------:R-:W-:-:S05]  /*1f350*/  @!P0 LOP3.LUT R13, R13, R12, RZ, 0x3c, !PT ;  /* 0x0000000c0d0d8212 */ /* 0x000fca00078e3cff */
[----:B------:R0:W5:Y:S04]  /*1f360*/  @!P0 LDG.E.U8 R11, desc[UR8][R12.64] ;  /* 0x000000080c0b8981 */ /* 0x000168000c1e1100 */
[----:B------:R-:W0:Y:S04]  /*1f370*/  LDL R12, [R1+0x7c4] ;  /* 0x0007c400010c7983 */ /* 0x000e280000100800 */
[----:B------:R-:W0:Y:S01]  /*1f380*/  LDL R13, [R1+0x7c8] ;  /* 0x0007c800010d7983 */ /* 0x000e220000100800 */
[----:B--2---:R-:W-:Y:S02]  /*1f390*/  PRMT R3, RZ, 0x7610, R3 ;  /* 0x00007610ff037816 */ /* 0x004fe40000000003 */
        /* <DEDUP_REMOVED lines=14> */
[----:B------:R-:W4:Y:S01]  /*1f480*/  @!P0 LDG.E.U8 R17, desc[UR8][R12.64] ;  /* 0x000000080c118981 */ /* 0x000f22000c1e1100 */
[----:B--2---:R-:W-:-:S03]  /*1f490*/  PRMT R3, RZ, 0x7610, R3 ;  /* 0x00007610ff037816 */ /* 0x004fc60000000003 */
[----:B----4-:R0:W-:Y:S04]  /*1f4a0*/  STL [R1+0x30], R17 ;  /* 0x0000301101007387 */ /* 0x0101e80000100800 */
[----:B0-----:R-:W2:Y:S04]  /*1f4b0*/  LDL.LU R17, [R1+0x187c] ;  /* 0x00187c0001117983 */ /* 0x001ea80000300800 */
[----:B------:R-:W4:Y:S01]  /*1f4c0*/  LDL R13, [R1+0x7a4] ;  /* 0x0007a400010d7983 */ /* 0x000f220000100800 */
[----:B---3--:R-:W-:Y:S01]  /*1f4d0*/  @!P1 IMAD.MOV.U32 R12, RZ, RZ, R8 ;  /* 0x000000ffff0c9224 */ /* 0x008fe200078e0008 */
[----:B------:R-:W-:-:S02]  /*1f4e0*/  PRMT R4, RZ, 0x7610, R4 ;  /* 0x00007610ff047816 */ /* 0x000fc40000000004 */
[----:B------:R-:W3:Y:S04]  /*1f4f0*/  LDL R8, [R1+0x788] ;  /* 0x0007880001087983 */ /* 0x000ee80000100800 */
[----:B----4-:R0:W4:Y:S02]  /*1f500*/  @!P1 LDG.E.U8 R3, desc[UR8][R12.64] ;  /* 0x000000080c039981 */ /* 0x010124000c1e1100 */
[----:B0-----:R-:W-:Y:S02]  /*1f510*/  @!P0 IMAD.MOV.U32 R12, RZ, RZ, R5 ;  /* 0x000000ffff0c8224 */ /* 0x001fe400078e0005 */
[----:B------:R-:W-:-:S05]  /*1f520*/  @!P0 IMAD.MOV.U32 R13, RZ, RZ, R29 ;  /* 0x000000ffff0d8224 */ /* 0x000fca00078e001d */
[----:B------:R5:W2:Y:S04]  /*1f530*/  @!P0 LDG.E.U8 R4, desc[UR8][R12.64] ;  /* 0x000000080c048981 */ /* 0x000aa8000c1e1100 */
[----:B----4-:R0:W-:Y:S04]  /*1f540*/  STL [R1+0x2c], R3 ;  /* 0x00002c0301007387 */ /* 0x0101e80000100800 */
[----:B0-----:R-:W4:Y:S04]  /*1f550*/  LDL.LU R3, [R1+0x1878] ;  /* 0x0018780001037983 */ /* 0x001f280000300800 */
[----:B------:R-:W3:Y:S01]  /*1f560*/  LDL R13, [R1+0x794] ;  /* 0x00079400010d7983 */ /* 0x000ee20000100800 */
[----:B------:R-:W-:Y:S01]  /*1f570*/  PRMT R2, RZ, 0x7610, R2 ;  /* 0x00007610ff027816 */ /* 0x000fe20000000002 */
[----:B-----5:R-:W-:-:S02]  /*1f580*/  @!P1 IMAD.MOV.U32 R12, RZ, RZ, R11 ;  /* 0x000000ffff0c9224 */ /* 0x020fc400078e000b */
[----:B------:R-:W5:Y:S04]  /*1f590*/  LDL R29, [R1+0x770] ;  /* 0x00077000011d7983 */ /* 0x000f680000100800 */
[----:B------:R-:W4:Y:S04]  /*1f5a0*/  LDL R5, [R1+0x764] ;  /* 0x0007640001057983 */ /* 0x000f280000100800 */
[----:B--2---:R0:W-:Y:S01]  /*1f5b0*/  STL [R1+0x28], R4 ;  /* 0x0000280401007387 */ /* 0x0041e20000100800 */
[----:B------:R-:W-:-:S03]  /*1f5c0*/  PRMT R17, RZ, 0x7610, R17 ;  /* 0x00007610ff117816 */ /* 0x000fc60000000011 */
[----:B------:R-:W2:Y:S04]  /*1f5d0*/  LDL R11, [R1+0x72c] ;  /* 0x00072c00010b7983 */ /* 0x000ea80000100800 */
[----:B0-----:R-:W4:Y:S04]  /*1f5e0*/  LDL R4, [R1+0x768] ;  /* 0x0007680001047983 */ /* 0x001f280000100800 */
[----:B---3--:R0:W3:Y:S04]  /*1f5f0*/  @!P1 LDG.E.U8 R2, desc[UR8][R12.64] ;  /* 0x000000080c029981 */ /* 0x0080e8000c1e1100 */
[----:B------:R-:W0:Y:S04]  /*1f600*/  LDL R12, [R1+0x78c] ;  /* 0x00078c00010c7983 */ /* 0x000e280000100800 */
[----:B------:R-:W0:Y:S02]  /*1f610*/  LDL R13, [R1+0x790] ;  /* 0x00079000010d7983 */ /* 0x000e240000100800 */
[----:B0-----:R-:W-:-:S04]  /*1f620*/  @!P0 LOP3.LUT R13, R13, R12, RZ, 0x3c, !PT ;  /* 0x0000000c0d0d8212 */ /* 0x001fc800078e3cff */
[----:B------:R-:W-:-:S04]  /*1f630*/  @!P0 LOP3.LUT R12, R13, R12, RZ, 0x3c, !PT ;  /* 0x0000000c0d0c8212 */ /* 0x000fc800078e3cff */
[----:B------:R-:W-:-:S05]  /*1f640*/  @!P0 LOP3.LUT R13, R13, R12, RZ, 0x3c, !PT ;  /* 0x0000000c0d0d8212 */ /* 0x000fca00078e3cff */
[----:B------:R-:W5:Y:S04]  /*1f650*/  @!P0 LDG.E.U8 R17, desc[UR8][R12.64] ;  /* 0x000000080c118981 */ /* 0x000f68000c1e1100 */
[----:B---3--:R0:W-:Y:S04]  /*1f660*/  STL [R1+0x24], R2 ;  /* 0x0000240201007387 */ /* 0x0081e80000100800 */
[----:B0-----:R-:W3:Y:S04]  /*1f670*/  LDL R2, [R1+0x730] ;  /* 0x0007300001027983 */ /* 0x001ee80000100800 */
[----:B-----5:R0:W-:Y:S04]  /*1f680*/  STL [R1+0x20], R17 ;  /* 0x0000201101007387 */ /* 0x0201e80000100800 */
[----:B0-----:R-:W5:Y:S04]  /*1f690*/  LDL.LU R17, [R1+0x1874] ;  /* 0x0018740001117983 */ /* 0x001f680000300800 */
[----:B------:R-:W2:Y:S01]  /*1f6a0*/  LDL R13, [R1+0x784] ;  /* 0x00078400010d7983 */ /* 0x000ea20000100800 */
[----:B------:R-:W-:Y:S01]  /*1f6b0*/  PRMT R7, RZ, 0x7610, R7 ;  /* 0x00007610ff077816 */ /* 0x000fe20000000007 */
[----:B------:R-:W-:Y:S01]  /*1f6c0*/  @!P1 IMAD.MOV.U32 R12, RZ, RZ, R8 ;  /* 0x000000ffff0c9224 */ /* 0x000fe200078e0008 */
[----:B------:R-:W-:-:S02]  /*1f6d0*/  PRMT R15, RZ, 0x7610, R15 ;  /* 0x00007610ff0f7816 */ /* 0x000fc4000000000f */
[----:B------:R-:W-:Y:S02]  /*1f6e0*/  PRMT R14, RZ, 0x7610, R14 ;  /* 0x00007610ff0e7816 */ /* 0x000fe4000000000e */
[----:B------:R-:W-:Y:S01]  /*1f6f0*/  PRMT R22, RZ, 0x7610, R22 ;  /* 0x00007610ff167816 */ /* 0x000fe20000000016 */
[----:B------:R-:W5:Y:S04]  /*1f700*/  LDL R8, [R1+0x724] ;  /* 0x0007240001087983 */ /* 0x000f680000100800 */
[----:B--2---:R0:W2:Y:S04]  /*1f710*/  @!P1 LDG.E.U8 R7, desc[UR8][R12.64] ;  /* 0x000000080c079981 */ /* 0x0040a8000c1e1100 */
[----:B------:R-:W4:Y:S01]  /*1f720*/  LDL R13, [R1+0x76c] ;  /* 0x00076c00010d7983 */ /* 0x000f220000100800 */
[----:B0-----:R-:W-:-:S05]  /*1f730*/  @!P0 IMAD.MOV.U32 R12, RZ, RZ, R29 ;  /* 0x000000ffff0c8224 */ /* 0x001fca00078e001d */
[----:B----4-:R0:W4:Y:S02]  /*1f740*/  @!P0 LDG.E.U8 R15, desc[UR8][R12.64] ;  /* 0x000000080c0f8981 */ /* 0x010124000c1e1100 */
[----:B0-----:R-:W-:Y:S02]  /*1f750*/  @!P1 IMAD.MOV.U32 R12, RZ, RZ, R4 ;  /* 0x000000ffff0c9224 */ /* 0x001fe400078e0004 */
[----:B------:R-:W-:-:S05]  /*1f760*/  @!P1 IMAD.MOV.U32 R13, RZ, RZ, R5 ;  /* 0x000000ffff0d9224 */ /* 0x000fca00078e0005 */
[----:B------:R3:W4:Y:S04]  /*1f770*/  @!P1 LDG.E.U8 R14, desc[UR8][R12.64] ;  /* 0x000000080c0e9981 */ /* 0x000728000c1e1100 */
[----:B--2---:R0:W-:Y:S04]  /*1f780*/  STL [R1+0x1c], R7 ;  /* 0x00001c0701007387 */ /* 0x0041e80000100800 */
[----:B------:R-:W2:Y:S04]  /*1f790*/  LDL R5, [R1+0x6ec] ;  /* 0x0006ec0001057983 */ /* 0x000ea80000100800 */
[----:B------:R-:W2:Y:S01]  /*1f7a0*/  LDL R4, [R1+0x6f0] ;  /* 0x0006f00001047983 */ /* 0x000ea20000100800 */
[----:B---3--:R-:W-:-:S02]  /*1f7b0*/  @!P0 IMAD.MOV.U32 R12, RZ, RZ, R2 ;  /* 0x000000ffff0c8224 */ /* 0x008fc400078e0002 */
[----:B------:R-:W-:Y:S01]  /*1f7c0*/  @!P0 IMAD.MOV.U32 R13, RZ, RZ, R11 ;  /* 0x000000ffff0d8224 */ /* 0x000fe200078e000b */
[----:B0-----:R-:W3:Y:S04]  /*1f7d0*/  LDL R7, [R1+0x728] ;  /* 0x0007280001077983 */ /* 0x001ee80000100800 */
[----:B------:R5:W2:Y:S02]  /*1f7e0*/  @!P0 LDG.E.U8 R22, desc[UR8][R12.64] ;  /* 0x000000080c168981 */ /* 0x000aa4000c1e1100 */
[----:B-----5:R-:W-:Y:S02]  /*1f7f0*/  @!P1 IMAD.MOV.U32 R13, RZ, RZ, R8 ;  /* 0x000000ffff0d9224 */ /* 0x020fe400078e0008 */
[----:B----4-:R0:W-:Y:S04]  /*1f800*/  STL [R1+0x10], R15 ;  /* 0x0000100f01007387 */ /* 0x0101e80000100800 */
[----:B0-----:R-:W4:Y:S04]  /*1f810*/  LDL R15, [R1+0x6e4] ;  /* 0x0006e400010f7983 */ /* 0x001f280000100800 */
[----:B------:R0:W-:Y:S04]  /*1f820*/  STL [R1+0xc], R14 ;  /* 0x00000c0e01007387 */ /* 0x0001e80000100800 */
[----:B------:R-:W5:Y:S04]  /*1f830*/  LDL R11, [R1+0x6ac] ;  /* 0x0006ac00010b7983 */ /* 0x000f680000100800 */
[----:B------:R-:W5:Y:S04]  /*1f840*/  LDL R2, [R1+0x6b0] ;  /* 0x0006b00001027983 */ /* 0x000f680000100800 */
[----:B0-----:R-:W5:Y:S01]  /*1f850*/  LDL R14, [R1+0x6e8] ;  /* 0x0006e800010e7983 */ /* 0x001f620000100800 */
[----:B---3--:R-:W-:-:S03]  /*1f860*/  @!P1 IMAD.MOV.U32 R12, RZ, RZ, R7 ;  /* 0x000000ffff0c9224 */ /* 0x008fc600078e0007 */
[----:B--2---:R-:W-:Y:S04]  /*1f870*/  STL [R1+0x1830], R22 ;  /* 0x0018301601007387 */ /* 0x004fe80000100800 */
[----:B------:R-:W2:Y:S04]  /*1f880*/  LDL R8, [R1+0x6a4] ;  /* 0x0006a40001087983 */ /* 0x000ea80000100800 */
[----:B------:R-:W3:Y:S01]  /*1f890*/  LDL R7, [R1+0x6a8] ;  /* 0x0006a80001077983 */ /* 0x000ee20000100800 */
[----:B------:R-:W-:Y:S02]  /*1f8a0*/  PRMT R20, RZ, 0x7610, R20 ;  /* 0x00007610ff147816 */ /* 0x000fe40000000014 */
[----:B------:R-:W-:-:S04]  /*1f8b0*/  PRMT R10, RZ, 0x7610, R10 ;  /* 0x00007610ff0a7816 */ /* 0x000fc8000000000a */
[----:B------:R0:W2:Y:S01]  /*1f8c0*/  @!P1 LDG.E.U8 R20, desc[UR8][R12.64] ;  /* 0x000000080c149981 */ /* 0x0000a2000c1e1100 */
[----:B------:R-:W-:Y:S01]  /*1f8d0*/  PRMT R0, RZ, 0x7610, R0 ;  /* 0x00007610ff007816 */ /* 0x000fe20000000000 */
[----:B0-----:R-:W-:Y:S02]  /*1f8e0*/  @!P0 IMAD.MOV.U32 R12, RZ, RZ, R4 ;  /* 0x000000ffff0c8224 */ /* 0x001fe400078e0004 */
[----:B------:R-:W-:-:S05]  /*1f8f0*/  @!P0 IMAD.MOV.U32 R13, RZ, RZ, R5 ;  /* 0x000000ffff0d8224 */ /* 0x000fca00078e0005 */
[----:B------:R4:W2:Y:S01]  /*1f900*/  @!P0 LDG.E.U8 R10, desc[UR8][R12.64] ;  /* 0x000000080c0a8981 */ /* 0x0008a2000c1e1100 */
[----:B------:R-:W-:Y:S02]  /*1f910*/  PRMT R6, RZ, 0x7610, R6 ;  /* 0x00007610ff067816 */ /* 0x000fe40000000006 */
[----:B------:R-:W-:Y:S01]  /*1f920*/  PRMT R9, RZ, 0x7610, R9 ;  /* 0x00007610ff097816 */ /* 0x000fe20000000009 */
[----:B----4-:R-:W-:Y:S02]  /*1f930*/  @!P1 IMAD.MOV.U32 R13, RZ, RZ, R15 ;  /* 0x000000ffff0d9224 */ /* 0x010fe400078e000f */
[----:B-----5:R-:W-:-:S05]  /*1f940*/  @!P1 IMAD.MOV.U32 R12, RZ, RZ, R14 ;  /* 0x000000ffff0c9224 */ /* 0x020fca00078e000e */
[----:B------:R0:W4:Y:S02]  /*1f950*/  @!P1 LDG.E.U8 R0, desc[UR8][R12.64] ;  /* 0x000000080c009981 */ /* 0x000124000c1e1100 */
[----:B0-----:R-:W-:Y:S02]  /*1f960*/  @!P0 IMAD.MOV.U32 R12, RZ, RZ, R2 ;  /* 0x000000ffff0c8224 */ /* 0x001fe400078e0002 */
[----:B------:R-:W-:-:S05]  /*1f970*/  @!P0 IMAD.MOV.U32 R13, RZ, RZ, R11 ;  /* 0x000000ffff0d8224 */ /* 0x000fca00078e000b */
[----:B------:R3:W5:Y:S02]  /*1f980*/  @!P0 LDG.E.U8 R6, desc[UR8][R12.64] ;  /* 0x000000080c068981 */ /* 0x000764000c1e1100 */
[----:B---3--:R-:W-:Y:S02]  /*1f990*/  @!P1 IMAD.MOV.U32 R12, RZ, RZ, R7 ;  /* 0x000000ffff0c9224 */ /* 0x008fe400078e0007 */
[----:B--2---:R-:W-:-:S05]  /*1f9a0*/  @!P1 IMAD.MOV.U32 R13, RZ, RZ, R8 ;  /* 0x000000ffff0d9224 */ /* 0x004fca00078e0008 */
[----:B------:R-:W2:Y:S04]  /*1f9b0*/  @!P1 LDG.E.U8 R9, desc[UR8][R12.64] ;  /* 0x000000080c099981 */ /* 0x000ea8000c1e1100 */
[----:B------:R-:W-:Y:S04]  /*1f9c0*/  STL [R1+0x1834], R20 ;  /* 0x0018341401007387 */ /* 0x000fe80000100800 */
[----:B------:R-:W3:Y:S04]  /*1f9d0*/  LDL R5, [R1+0x75c] ;  /* 0x00075c0001057983 */ /* 0x000ee80000100800 */
[----:B------:R-:W3:Y:S04]  /*1f9e0*/  LDL R4, [R1+0x760] ;  /* 0x0007600001047983 */ /* 0x000ee80000100800 */
[----:B------:R-:W-:Y:S04]  /*1f9f0*/  STL [R1+0x1838], R10 ;  /* 0x0018380a01007387 */ /* 0x000fe80000100800 */
[----:B----4-:R0:W-:Y:S04]  /*1fa00*/  STL [R1+0x183c], R0 ;  /* 0x00183c0001007387 */ /* 0x0101e80000100800 */
[----:B------:R-:W4:Y:S04]  /*1fa10*/  LDL R2, [R1+0x754] ;  /* 0x0007540001027983 */ /* 0x000f280000100800 */
[----:B0-----:R-:W4:Y:S04]  /*1fa20*/  LDL R0, [R1+0x758] ;  /* 0x0007580001007983 */ /* 0x001f280000100800 */
[----:B-----5:R0:W-:Y:S04]  /*1fa30*/  STL [R1+0x1840], R6 ;  /* 0x0018400601007387 */ /* 0x0201e80000100800 */
[----:B------:R-:W5:Y:S04]  /*1fa40*/  LDL R7, [R1+0x74c] ;  /* 0x00074c0001077983 */ /* 0x000f680000100800 */
[----:B0-----:R-:W5:Y:S04]  /*1fa50*/  LDL R6, [R1+0x750] ;  /* 0x0007500001067983 */ /* 0x001f680000100800 */
[----:B--2---:R0:W-:Y:S04]  /*1fa60*/  STL [R1+0x1844], R9 ;  /* 0x0018440901007387 */ /* 0x0041e80000100800 */
[----:B------:R-:W2:Y:S04]  /*1fa70*/  LDL R8, [R1+0x748] ;  /* 0x0007480001087983 */ /* 0x000ea80000100800 */
[----:B0-----:R-:W2:Y:S01]  /*1fa80*/  LDL R9, [R1+0x744] ;  /* 0x0007440001097983 */ /* 0x001ea20000100800 */
[----:B------:R-:W-:Y:S01]  /*1fa90*/  PRMT R10, RZ, 0x7610, R10 ;  /* 0x00007610ff0a7816 */ /* 0x000fe2000000000a */
[----:B---3--:R-:W-:-:S02]  /*1faa0*/  @!P0 IMAD.MOV.U32 R12, RZ, RZ, R4 ;  /* 0x000000ffff0c8224 */ /* 0x008fc400078e0004 */
[----:B------:R-:W-:Y:S01]  /*1fab0*/  @!P0 IMAD.MOV.U32 R13, RZ, RZ, R5 ;  /* 0x000000ffff0d8224 */ /* 0x000fe200078e0005 */
[----:B------:R-:W-:Y:S02]  /*1fac0*/  PRMT R28, RZ, 0x7610, R28 ;  /* 0x00007610ff1c7816 */ /* 0x000fe4000000001c */
[----:B------:R-:W-:Y:S02]  /*1fad0*/  PRMT R27, RZ, 0x7610, R27 ;  /* 0x00007610ff1b7816 */ /* 0x000fe4000000001b */
[----:B------:R-:W-:Y:S01]  /*1fae0*/  PRMT R26, RZ, 0x7610, R26 ;  /* 0x00007610ff1a7816 */ /* 0x000fe2000000001a */
[----:B------:R-:W3:Y:S04]  /*1faf0*/  LDL R5, [R1+0x71c] ;  /* 0x00071c0001057983 */ /* 0x000ee80000100800 */
[----:B------:R4:W3:Y:S04]  /*1fb00*/  @!P0 LDG.E.U8 R10, desc[UR8][R12.64] ;  /* 0x000000080c0a8981 */ /* 0x0008e8000c1e1100 */
[----:B------:R-:W3:Y:S01]  /*1fb10*/  LDL R4, [R1+0x720] ;  /* 0x0007200001047983 */ /* 0x000ee20000100800 */
[----:B----4-:R-:W-:-:S03]  /*1fb20*/  @!P1 IMAD.MOV.U32 R13, RZ, RZ, R2 ;  /* 0x000000ffff0d9224 */ /* 0x010fc600078e0002 */
[----:B------:R-:W4:Y:S01]  /*1fb30*/  LDL R2, [R1+0x714] ;  /* 0x0007140001027983 */ /* 0x000f220000100800 */
[----:B------:R-:W-:-:S03]  /*1fb40*/  @!P1 IMAD.MOV.U32 R12, RZ, RZ, R0 ;  /* 0x000000ffff0c9224 */ /* 0x000fc600078e0000 */
[----:B------:R-:W4:Y:S04]  /*1fb50*/  LDL R0, [R1+0x718] ;  /* 0x0007180001007983 */ /* 0x000f280000100800 */
[----:B------:R5:W4:Y:S02]  /*1fb60*/  @!P1 LDG.E.U8 R28, desc[UR8][R12.64] ;  /* 0x000000080c1c9981 */ /* 0x000b24000c1e1100 */
[----:B-----5:R-:W-:Y:S02]  /*1fb70*/  @!P0 IMAD.MOV.U32 R13, RZ, RZ, R7 ;  /* 0x000000ffff0d8224 */ /* 0x020fe400078e0007 */
[----:B------:R-:W-:-:S05]  /*1fb80*/  @!P0 IMAD.MOV.U32 R12, RZ, RZ, R6 ;  /* 0x000000ffff0c8224 */ /* 0x000fca00078e0006 */
[----:B------:R2:W5:Y:S02]  /*1fb90*/  @!P0 LDG.E.U8 R27, desc[UR8][R12.64] ;  /* 0x000000080c1b8981 */ /* 0x000564000c1e1100 */
[----:B--2---:R-:W-:Y:S02]  /*1fba0*/  @!P1 IMAD.MOV.U32 R12, RZ, RZ, R8 ;  /* 0x000000ffff0c9224 */ /* 0x004fe400078e0008 */
[----:B------:R-:W-:-:S05]  /*1fbb0*/  @!P1 IMAD.MOV.U32 R13, RZ, RZ, R9 ;  /* 0x000000ffff0d9224 */ /* 0x000fca00078e0009 */
[----:B------:R3:W2:Y:S01]  /*1fbc0*/  @!P1 LDG.E.U8 R26, desc[UR8][R12.64] ;  /* 0x000000080c1a9981 */ /* 0x0006a2000c1e1100 */
[----:B------:R-:W-:Y:S01]  /*1fbd0*/  PRMT R18, RZ, 0x7610, R18 ;  /* 0x00007610ff127816 */ /* 0x000fe20000000012 */
[----:B---3--:R-:W-:Y:S02]  /*1fbe0*/  @!P0 IMAD.MOV.U32 R12, RZ, RZ, R4 ;  /* 0x000000ffff0c8224 */ /* 0x008fe400078e0004 */
[----:B------:R-:W-:-:S05]  /*1fbf0*/  @!P0 IMAD.MOV.U32 R13, RZ, RZ, R5 ;  /* 0x000000ffff0d8224 */ /* 0x000fca00078e0005 */
[----:B------:R0:W3:Y:S04]  /*1fc00*/  @!P0 LDG.E.U8 R18, desc[UR8][R12.64] ;  /* 0x000000080c128981 */ /* 0x0000e8000c1e1100 */
[----:B----4-:R-:W-:Y:S04]  /*1fc10*/  STL [R1+0x1808], R28 ;  /* 0x0018081c01007387 */ /* 0x010fe80000100800 */
[----:B------:R-:W4:Y:S04]  /*1fc20*/  LDL R7, [R1+0x70c] ;  /* 0x00070c0001077983 */ /* 0x000f280000100800 */
[----:B------:R-:W4:Y:S04]  /*1fc30*/  LDL R6, [R1+0x710] ;  /* 0x0007100001067983 */ /* 0x000f280000100800 */
[----:B-----5:R-:W-:Y:S04]  /*1fc40*/  STL [R1+0x17e8], R27 ;  /* 0x0017e81b01007387 */ /* 0x020fe80000100800 */
[----:B--2---:R-:W-:Y:S04]  /*1fc50*/  STL [R1+0x17ec], R26 ;  /* 0x0017ec1a01007387 */ /* 0x004fe80000100800 */
[----:B------:R-:W2:Y:S04]  /*1fc60*/  LDL R5, [R1+0x704] ;  /* 0x0007040001057983 */ /* 0x000ea80000100800 */
[----:B------:R-:W5:Y:S01]  /*1fc70*/  LDL R4, [R1+0x708] ;  /* 0x0007080001047983 */ /* 0x000f620000100800 */
[----:B------:R-:W-:Y:S01]  /*1fc80*/  PRMT R16, RZ, 0x7610, R16 ;  /* 0x00007610ff107816 */ /* 0x000fe20000000010 */
[----:B------:R-:W-:-:S02]  /*1fc90*/  @!P1 IMAD.MOV.U32 R14, RZ, RZ, R0 ;  /* 0x000000ffff0e9224 */ /* 0x000fc400078e0000 */
[----:B------:R-:W-:Y:S01]  /*1fca0*/  @!P1 IMAD.MOV.U32 R15, RZ, RZ, R2 ;  /* 0x000000ffff0f9224 */ /* 0x000fe200078e0002 */
[----:B0-----:R-:W-:-:S04]  /*1fcb0*/  PRMT R12, RZ, 0x7610, R12 ;  /* 0x00007610ff0c7816 */ /* 0x001fc8000000000c */
[----:B------:R4:W5:Y:S01]  /*1fcc0*/  @!P1 LDG.E.U8 R16, desc[UR8][R14.64] ;  /* 0x000000080e109981 */ /* 0x000962000c1e1100 */
[----:B------:R-:W-:-:S03]  /*1fcd0*/  PRMT R13, RZ, 0x7610, R13 ;  /* 0x00007610ff0d7816 */ /* 0x000fc6000000000d */
[----:B---3--:R-:W-:Y:S04]  /*1fce0*/  STL [R1+0x180c], R18 ;  /* 0x00180c1201007387 */ /* 0x008fe80000100800 */
[----:B------:R-:W3:Y:S04]  /*1fcf0*/  LDL R2, [R1+0x6dc] ;  /* 0x0006dc0001027983 */ /* 0x000ee80000100800 */
[----:B------:R-:W3:Y:S01]  /*1fd00*/  LDL R0, [R1+0x6e0] ;  /* 0x0006e00001007983 */ /* 0x000ee20000100800 */
[----:B----4-:R-:W-:Y:S02]  /*1fd10*/  @!P0 IMAD.MOV.U32 R15, RZ, RZ, R7 ;  /* 0x000000ffff0f8224 */ /* 0x010fe400078e0007 */
[----:B------:R-:W-:-:S05]  /*1fd20*/  @!P0 IMAD.MOV.U32 R14, RZ, RZ, R6 ;  /* 0x000000ffff0e8224 */ /* 0x000fca00078e0006 */
[----:B------:R2:W4:Y:S02]  /*1fd30*/  @!P0 LDG.E.U8 R12, desc[UR8][R14.64] ;  /* 0x000000080e0c8981 */ /* 0x000524000c1e1100 */
[----:B--2---:R-:W-:Y:S02]  /*1fd40*/  @!P1 IMAD.MOV.U32 R15, RZ, RZ, R5 ;  /* 0x000000ffff0f9224 */ /* 0x004fe400078e0005 */
[----:B-----5:R-:W-:-:S05]  /*1fd50*/  @!P1 IMAD.MOV.U32 R14, RZ, RZ, R4 ;  /* 0x000000ffff0e9224 */ /* 0x020fca00078e0004 */
[----:B------:R3:W2:Y:S04]  /*1fd60*/  @!P1 LDG.E.U8 R13, desc[UR8][R14.64] ;  /* 0x000000080e0d9981 */ /* 0x0006a8000c1e1100 */
[----:B------:R-:W-:Y:S04]  /*1fd70*/  STL [R1+0x1810], R16 ;  /* 0x0018101001007387 */ /* 0x000fe80000100800 */
[----:B------:R-:W5:Y:S04]  /*1fd80*/  LDL R11, [R1+0x6d4] ;  /* 0x0006d400010b7983 */ /* 0x000f680000100800 */
[----:B------:R0:W-:Y:S04]  /*1fd90*/  STL [R1], R10 ;  /* 0x0000000a01007387 */ /* 0x0001e80000100800 */
[----:B------:R-:W5:Y:S04]  /*1fda0*/  LDL R8, [R1+0x6d0] ;  /* 0x0006d00001087983 */ /* 0x000f680000100800 */
[----:B0-----:R-:W5:Y:S01]  /*1fdb0*/  LDL R10, [R1+0x6d8] ;  /* 0x0006d800010a7983 */ /* 0x001f620000100800 */
[----:B---3--:R-:W-:-:S02]  /*1fdc0*/  @!P0 IMAD.MOV.U32 R14, RZ, RZ, R0 ;  /* 0x000000ffff0e8224 */ /* 0x008fc400078e0000 */
[----:B------:R-:W-:Y:S01]  /*1fdd0*/  @!P0 IMAD.MOV.U32 R15, RZ, RZ, R2 ;  /* 0x000000ffff0f8224 */ /* 0x000fe200078e0002 */
[----:B----4-:R-:W-:Y:S04]  /*1fde0*/  STL [R1+0x17f0], R12 ;  /* 0x0017f00c01007387 */ /* 0x010fe80000100800 */
[----:B------:R-:W3:Y:S04]  /*1fdf0*/  LDL R9, [R1+0x6cc] ;  /* 0x0006cc0001097983 */ /* 0x000ee80000100800 */
[----:B------:R-:W4:Y:S04]  /*1fe00*/  LDL R7, [R1+0x6c4] ;  /* 0x0006c40001077983 */ /* 0x000f280000100800 */
[----:B------:R-:W4:Y:S04]  /*1fe10*/  LDL R6, [R1+0x6c8] ;  /* 0x0006c80001067983 */ /* 0x000f280000100800 */
[----:B------:R-:W4:Y:S04]  /*1fe20*/  LDL R5, [R1+0x69c] ;  /* 0x00069c0001057983 */ /* 0x000f280000100800 */
[----:B------:R-:W4:Y:S04]  /*1fe30*/  LDL R4, [R1+0x6a0] ;  /* 0x0006a00001047983 */ /* 0x000f280000100800 */
[----:B--2---:R-:W-:Y:S04]  /*1fe40*/  STL [R1+0x17f4], R13 ;  /* 0x0017f40d01007387 */ /* 0x004fe80000100800 */
[----:B------:R-:W2:Y:S04]  /*1fe50*/  LDL R2, [R1+0x694] ;  /* 0x0006940001027983 */ /* 0x000ea80000100800 */
[----:B------:R-:W2:Y:S01]  /*1fe60*/  LDL R0, [R1+0x698] ;  /* 0x0006980001007983 */ /* 0x000ea20000100800 */
[----:B------:R-:W-:-:S02]  /*1fe70*/  PRMT R17, RZ, 0x7610, R17 ;  /* 0x00007610ff117816 */ /* 0x000fc40000000011 */
[----:B------:R-:W-:-:S04]  /*1fe80*/  PRMT R19, RZ, 0x7610, R19 ;  /* 0x00007610ff137816 */ /* 0x000fc80000000013 */
[----:B------:R5:W2:Y:S01]  /*1fe90*/  @!P0 LDG.E.U8 R17, desc[UR8][R14.64] ;  /* 0x000000080e118981 */ /* 0x000aa2000c1e1100 */
[----:B------:R-:W-:Y:S01]  /*1fea0*/  PRMT R21, RZ, 0x7610, R21 ;  /* 0x00007610ff157816 */ /* 0x000fe20000000015 */
[----:B-----5:R-:W-:Y:S02]  /*1feb0*/  @!P1 IMAD.MOV.U32 R14, RZ, RZ, R10 ;  /* 0x000000ffff0e9224 */ /* 0x020fe400078e000a */
[----:B------:R-:W-:-:S05]  /*1fec0*/  @!P1 IMAD.MOV.U32 R15, RZ, RZ, R11 ;  /* 0x000000ffff0f9224 */ /* 0x000fca00078e000b */
[----:B------:R0:W5:Y:S01]  /*1fed0*/  @!P1 LDG.E.U8 R19, desc[UR8][R14.64] ;  /* 0x000000080e139981 */ /* 0x000162000c1e1100 */
[----:B------:R-:W-:Y:S01]  /*1fee0*/  PRMT R23, RZ, 0x7610, R23 ;  /* 0x00007610ff177816 */ /* 0x000fe20000000017 */
[----:B0-----:R-:W-:Y:S01]  /*1fef0*/  @!P0 IMAD.MOV.U32 R14, RZ, RZ, R8 ;  /* 0x000000ffff0e8224 */ /* 0x001fe200078e0008 */
[----:B------:R-:W-:Y:S02]  /*1ff00*/  PRMT R24, RZ, 0x7610, R24 ;  /* 0x00007610ff187816 */ /* 0x000fe40000000018 */
[----:B------:R-:W-:Y:S01]  /*1ff10*/  PRMT R25, RZ, 0x7610, R25 ;  /* 0x00007610ff197816 */ /* 0x000fe20000000019 */
[----:B---3--:R-:W-:-:S05]  /*1ff20*/  @!P0 IMAD.MOV.U32 R15, RZ, RZ, R9 ;  /* 0x000000ffff0f8224 */ /* 0x008fca00078e0009 */
[----:B------:R4:W3:Y:S02]  /*1ff30*/  @!P0 LDG.E.U8 R21, desc[UR8][R14.64] ;  /* 0x000000080e158981 */ /* 0x0008e4000c1e1100 */
[----:B----4-:R-:W-:Y:S02]  /*1ff40*/  @!P1 IMAD.MOV.U32 R14, RZ, RZ, R6 ;  /* 0x000000ffff0e9224 */ /* 0x010fe400078e0006 */
[----:B------:R-:W-:-:S05]  /*1ff50*/  @!P1 IMAD.MOV.U32 R15, RZ, RZ, R7 ;  /* 0x000000ffff0f9224 */ /* 0x000fca00078e0007 */
[----:B------:R0:W4:Y:S02]  /*1ff60*/  @!P1 LDG.E.U8 R23, desc[UR8][R14.64] ;  /* 0x000000080e179981 */ /* 0x000124000c1e1100 */
[----:B0-----:R-:W-:Y:S02]  /*1ff70*/  @!P0 IMAD.MOV.U32 R14, RZ, RZ, R4 ;  /* 0x000000ffff0e8224 */ /* 0x001fe400078e0004 */
[----:B------:R-:W-:Y:S01]  /*1ff80*/  @!P0 IMAD.MOV.U32 R15, RZ, RZ, R5 ;  /* 0x000000ffff0f8224 */ /* 0x000fe200078e0005 */
[----:B------:R-:W0:Y:S04]  /*1ff90*/  LDS.U8 R4, [R3+UR5] ;  /* 0x0000000503047984 */ /* 0x000e280008000000 */
[----:B------:R2:W4:Y:S02]  /*1ffa0*/  @!P0 LDG.E.U8 R24, desc[UR8][R14.64] ;  /* 0x000000080e188981 */ /* 0x000524000c1e1100 */
[----:B--2---:R-:W-:-:S02]  /*1ffb0*/  @!P1 IMAD.MOV.U32 R14, RZ, RZ, R0 ;  /* 0x000000ffff0e9224 */ /* 0x004fc400078e0000 */
[----:B------:R-:W-:Y:S01]  /*1ffc0*/  @!P1 IMAD.MOV.U32 R15, RZ, RZ, R2 ;  /* 0x000000ffff0f9224 */ /* 0x000fe200078e0002 */
[----:B------:R-:W-:Y:S04]  /*1ffd0*/  LDS.U8 R0, [R3+UR5+0x40] ;  /* 0x0000400503007984 */ /* 0x000fe80008000000 */
[----:B------:R-:W1:Y:S04]  /*1ffe0*/  LDS.U8 R2, [R3+UR5+0x20] ;  /* 0x0000200503027984 */ /* 0x000e680008000000 */
[----:B------:R-:W2:Y:S04]  /*1fff0*/  @!P1 LDG.E.U8 R25, desc[UR8][R14.64] ;  /* 0x000000080e199981 */ /* 0x000ea8000c1e1100 */
[----:B------:R-:W-:Y:S04]  /*20000*/  STL [R1+0x1814], R17 ;  /* 0x0018141101007387 */ /* 0x000fe80000100800 */
[----:B-----5:R-:W-:Y:S04]  /*20010*/  STL [R1+0x1818], R19 ;  /* 0x0018181301007387 */ /* 0x020fe80000100800 */
[----:B---3--:R-:W-:Y:S04]  /*20020*/  STL [R1+0x17f8], R21 ;  /* 0x0017f81501007387 */ /* 0x008fe80000100800 */
[----:B----4-:R-:W-:Y:S04]  /*20030*/  STL [R1+0x17fc], R23 ;  /* 0x0017fc1701007387 */ /* 0x010fe80000100800 */
[----:B------:R-:W-:Y:S04]  /*20040*/  STL [R1+0x181c], R24 ;  /* 0x00181c1801007387 */ /* 0x000fe80000100800 */
[----:B--2---:R-:W-:Y:S04]  /*20050*/  STL [R1+0x1820], R25 ;  /* 0x0018201901007387 */ /* 0x004fe80000100800 */
[----:B0-----:R-:W-:Y:S04]  /*20060*/  STL [R1+0x40], R4 ;  /* 0x0000400401007387 */ /* 0x001fe80000100800 */
[----:B------:R-:W0:Y:S04]  /*20070*/  LDS.U8 R4, [R3+UR5+0x60] ;  /* 0x0000600503047984 */ /* 0x000e280008000000 */
[----:B-1----:R-:W-:Y:S04]  /*20080*/  STL [R1+0x3c], R2 ;  /* 0x00003c0201007387 */ /* 0x002fe80000100800 */
[----:B------:R-:W1:Y:S04]  /*20090*/  LDS.U8 R2, [R3+UR5+0x200] ;  /* 0x0002000503027984 */ /* 0x000e680008000000 */
[----:B------:R-:W-:Y:S04]  /*200a0*/  STL [R1+0x340], R0 ;  /* 0x0003400001007387 */ /* 0x000fe80000100800 */
[----:B------:R-:W2:Y:S04]  /*200b0*/  LDS.U8 R0, [R3+UR5+0x220] ;  /* 0x0002200503007984 */ /* 0x000ea80008000000 */
[----:B0-----:R-:W-:Y:S04]  /*200c0*/  STL [R1+0x33c], R4 ;  /* 0x00033c0401007387 */ /* 0x001fe80000100800 */
[----:B------:R-:W0:Y:S04]  /*200d0*/  LDS.U8 R4, [R3+UR5+0x240] ;  /* 0x0002400503047984 */ /* 0x000e280008000000 */
[----:B-1----:R-:W-:Y:S04]  /*200e0*/  STL [R1+0x60], R2 ;  /* 0x0000600201007387 */ /* 0x002fe80000100800 */
[----:B------:R-:W1:Y:S04]  /*200f0*/  LDS.U8 R2, [R3+UR5+0x260] ;  /* 0x0002600503027984 */ /* 0x000e680008000000 */
[----:B--2---:R-:W-:Y:S04]  /*20100*/  STL [R1+0x5c], R0 ;  /* 0x00005c0001007387 */ /* 0x004fe80000100800 */
        /* <DEDUP_REMOVED lines=42> */
[----:B------:R-:W2:Y:S01]  /*203b0*/  LDS.U8 R0, [R3+UR5+0xe20] ;  /* 0x000e200503007984 */ /* 0x000ea20008000000 */
[----:B------:R-:W-:-:S02]  /*203c0*/  LOP3.LUT R15, R3, 0x8, RZ, 0x3c, !PT ;  /* 0x00000008030f7812 */ /* 0x000fc400078e3cff */
[C---:B------:R-:W-:Y:S02]  /*203d0*/  LOP3.LUT R14, R3.reuse, 0x18, RZ, 0x3c, !PT ;  /* 0x00000018030e7812 */ /* 0x040fe400078e3cff */
[----:B------:R-:W-:-:S03]  /*203e0*/  LOP3.LUT R29, R3, 0x10, RZ, 0x3c, !PT ;  /* 0x00000010031d7812 */ /* 0x000fc600078e3cff */
[----:B------:R-:W-:Y:S04]  /*203f0*/  LDS.U8 R11, [R14+UR5+0xe40] ;  /* 0x000e40050e0b7984 */ /* 0x000fe80008000000 */
[----:B0-----:R-:W-:Y:S04]  /*20400*/  STL [R1+0x1064], R4 ;  /* 0x0010640401007387 */ /* 0x001fe80000100800 */
[----:B------:R-:W0:Y:S04]  /*20410*/  LDS.U8 R4, [R3+UR5+0xe40] ;  /* 0x000e400503047984 */ /* 0x000e280008000000 */
[----:B-1----:R-:W-:Y:S04]  /*20420*/  STL [R1+0x638], R2 ;  /* 0x0006380201007387 */ /* 0x002fe80000100800 */
[----:B------:R-:W1:Y:S04]  /*20430*/  LDS.U8 R2, [R3+UR5+0xe60] ;  /* 0x000e600503027984 */ /* 0x000e680008000000 */
[----:B------:R-:W3:Y:S04]  /*20440*/  LDS.U8 R3, [R15+UR5+0x20] ;  /* 0x000020050f037984 */ /* 0x000ee80008000000 */
[----:B--2---:R-:W-:Y:S04]  /*20450*/  STL [R1+0x634], R0 ;  /* 0x0006340001007387 */ /* 0x004fe80000100800 */
[----:B------:R-:W2:Y:S04]  /*20460*/  LDS.U8 R0, [R15+UR5] ;  /* 0x000000050f007984 */ /* 0x000ea80008000000 */
[----:B0-----:R-:W-:Y:S04]  /*20470*/  STL [R1+0x107c], R4 ;  /* 0x00107c0401007387 */ /* 0x001fe80000100800 */
[----:B-1----:R-:W-:Y:S04]  /*20480*/  STL [R1+0x106c], R2 ;  /* 0x00106c0201007387 */ /* 0x002fe80000100800 */
[----:B---3--:R-:W-:Y:S04]  /*20490*/  STL [R1+0x1800], R3 ;  /* 0x0018000301007387 */ /* 0x008fe80000100800 */
[----:B------:R-:W0:Y:S04]  /*204a0*/  LDS.U8 R3, [R15+UR5+0x40] ;  /* 0x000040050f037984 */ /* 0x000e280008000000 */
        /* <DEDUP_REMOVED lines=58> */
[----:B------:R-:W0:Y:S04]  /*20850*/  LDS.U8 R3, [R29+UR5] ;  /* 0x000000051d037984 */ /* 0x000e280008000000 */
        /* <DEDUP_REMOVED lines=64> */
[----:B------:R-:W3:Y:S04]  /*20c60*/  LDS.U8 R0, [R14+UR5] ;  /* 0x000000050e007984 */ /* 0x000ee80008000000 */
[----:B0-----:R-:W-:Y:S04]  /*20c70*/  STL [R1+0x109c], R3 ;  /* 0x00109c0301007387 */ /* 0x001fe80000100800 */
[----:B-1----:R-:W-:Y:S04]  /*20c80*/  STL [R1+0x108c], R2 ;  /* 0x00108c0201007387 */ /* 0x002fe80000100800 */
[----:B------:R-:W-:Y:S04]  /*20c90*/  LDS.U8 R3, [R14+UR5+0x60] ;  /* 0x000060050e037984 */ /* 0x000fe80008000000 */
[----:B------:R-:W-:Y:S04]  /*20ca0*/  LDS.U8 R2, [R14+UR5+0x200] ;  /* 0x000200050e027984 */ /* 0x000fe80008000000 */
[----:B--2---:R-:W-:Y:S04]  /*20cb0*/  STL [R1+0x1804], R29 ;  /* 0x0018041d01007387 */ /* 0x004fe80000100800 */
[----:B---3--:R-:W-:Y:S04]  /*20cc0*/  STL [R1+0xfc], R0 ;  /* 0x0000fc0001007387 */ /* 0x008fe80000100800 */
[----:B------:R-:W0:Y:S04]  /*20cd0*/  LDS.U8 R0, [R14+UR5+0x40] ;  /* 0x000040050e007984 */ /* 0x000e280008000000 */
[----:B0-----:R-:W-:Y:S04]  /*20ce0*/  STL [R1+0x404], R0 ;  /* 0x0004040001007387 */ /* 0x001fe80000100800 */
[----:B------:R-:W0:Y:S04]  /*20cf0*/  LDS.U8 R0, [R14+UR5+0x220] ;  /* 0x000220050e007984 */ /* 0x000e280008000000 */
[----:B------:R-:W-:Y:S04]  /*20d00*/  STL [R1+0x3fc], R3 ;  /* 0x0003fc0301007387 */ /* 0x000fe80000100800 */
        /* <DEDUP_REMOVED lines=47> */
[----:B-1----:R1:W-:Y:S04]  /*21000*/  STL [R1+0x1094], R3 ;  /* 0x0010940301007387 */ /* 0x0023e80000100800 */
[----:B------:R-:W3:Y:S04]  /*21010*/  LDL.LU R29, [R1+0x51c] ;  /* 0x00051c00011d7983 */ /* 0x000ee80000300800 */
[----:B--2---:R-:W-:Y:S04]  /*21020*/  STL [R1+0xef8], R2 ;  /* 0x000ef80201007387 */ /* 0x004fe80000100800 */
[----:B------:R-:W2:Y:S04]  /*21030*/  LDL.LU R15, [R1+0x4f8] ;  /* 0x0004f800010f7983 */ /* 0x000ea80000300800 */
[----:B------:R-:W4:Y:S01]  /*21040*/  LDS.U8 R14, [R14+UR5+0xe60] ;  /* 0x000e60050e0e7984 */ /* 0x000f220008000000 */
[----:B------:R-:W-:Y:S06]  /*21050*/  BAR.SYNC.DEFER_BLOCKING 0x0 ;  /* 0x0000000000007b1d */ /* 0x000fec0000010000 */
[----:B0-----:R0:W-:Y:S04]  /*21060*/  STL [R1+0xef4], R0 ;  /* 0x000ef40001007387 */ /* 0x0011e80000100800 */
[----:B-1----:R-:W5:Y:S04]  /*21070*/  LDL.LU R3, [R1+0x4f4] ;  /* 0x0004f40001037983 */ /* 0x002f680000300800 */
        /* <DEDUP_REMOVED lines=19> */
[----:B------:R-:W3:Y:S04]  /*211b0*/  LDL.LU R7, [R1+0x394] ;  /* 0x0003940001077983 */ /* 0x000ee80000300800 */
[----:B------:R-:W2:Y:S04]  /*211c0*/  LDL.LU R2, [R1+0x378] ;  /* 0x0003780001027983 */ /* 0x000ea80000300800 */
[----:B------:R-:W5:Y:S04]  /*211d0*/  LDL.LU R5, [R1+0x374] ;  /* 0x0003740001057983 */ /* 0x000f680000300800 */
[----:B------:R-:W5:Y:S04]  /*211e0*/  LDL.LU R8, [R1+0x338] ;  /* 0x0003380001087983 */ /* 0x000f680000300800 */
[----:B------:R-:W5:Y:S04]  /*211f0*/  LDL.LU R4, [R1+0x334] ;  /* 0x0003340001047983 */ /* 0x000f680000300800 */
[----:B------:R0:W-:Y:S02]  /*21200*/  STL [R1+0x10a0], R11 ;  /* 0x0010a00b01007387 */ /* 0x0001e40000100800 */
[----:B0-----:R-:W0:Y:S02]  /*21210*/  S2R R11, SR_TID.X ;  /* 0x00000000000b7919 */ /* 0x001e240000002100 */
[----:B----4-:R1:W-:Y:S04]  /*21220*/  STL [R1+0x1090], R14 ;  /* 0x0010900e01007387 */ /* 0x0103e80000100800 */
[----:B-1----:R-:W4:Y:S01]  /*21230*/  LDL.LU R14, [R1+0x528] ;  /* 0x00052800010e7983 */ /* 0x002f220000300800 */
[----:B0-----:R-:W-:-:S05]  /*21240*/  LOP3.LUT R11, R11, 0x3f, RZ, 0xc0, !PT ;  /* 0x0000003f0b0b7812 */ /* 0x001fca00078ec0ff */
[----:B---3--:R0:W-:Y:S04]  /*21250*/  STS.U8 [R11+UR5+0x1600], R7 ;  /* 0x001600070b007988 */ /* 0x0081e80008000005 */
[----:B0-----:R-:W3:Y:S04]  /*21260*/  LDL.LU R7, [R1+0x2f4] ;  /* 0x0002f40001077983 */ /* 0x001ee80000300800 */
[----:B---3--:R0:W-:Y:S04]  /*21270*/  STL [R1+0x1868], R7 ;  /* 0x0018680701007387 */ /* 0x0081e80000100800 */
[----:B0-----:R-:W3:Y:S04]  /*21280*/  LDL.LU R7, [R1+0x2f8] ;  /* 0x0002f80001077983 */ /* 0x001ee80000300800 */
[----:B---3--:R0:W-:Y:S04]  /*21290*/  STL [R1+0x186c], R7 ;  /* 0x00186c0701007387 */ /* 0x0081e80000100800 */
[----:B0-----:R-:W3:Y:S04]  /*212a0*/  LDL.LU R7, [R1+0x314] ;  /* 0x0003140001077983 */ /* 0x001ee80000300800 */
[----:B--2---:R-:W-:Y:S04]  /*212b0*/  STS.U8 [R11+UR5+0x1800], R2 ;  /* 0x001800020b007988 */ /* 0x004fe80008000005 */
[----:B-----5:R-:W-:Y:S04]  /*212c0*/  STS.U8 [R11+UR5+0x1840], R5 ;  /* 0x001840050b007988 */ /* 0x020fe80008000005 */
[----:B------:R-:W-:Y:S04]  /*212d0*/  STS.U8 [R11+UR5+0x1a40], R8 ;  /* 0x001a40080b007988 */ /* 0x000fe80008000005 */
[----:B------:R-:W-:Y:S04]  /*212e0*/  STS.U8 [R11+UR5+0x1a00], R4 ;  /* 0x001a00040b007988 */ /* 0x000fe80008000005 */
[----:B----4-:R-:W-:Y:S04]  /*212f0*/  STS.U8 [R11+UR5], R14 ;  /* 0x0000000e0b007988 */ /* 0x010fe80008000005 */
[----:B------:R-:W-:Y:S04]  /*21300*/  STS.U8 [R11+UR5+0x40], R29 ;  /* 0x0000401d0b007988 */ /* 0x000fe80008000005 */
[----:B------:R-:W-:Y:S04]  /*21310*/  STS.U8 [R11+UR5+0x240], R15 ;  /* 0x0002400f0b007988 */ /* 0x000fe80008000005 */
[----:B------:R-:W-:Y:S04]  /*21320*/  STS.U8 [R11+UR5+0x200], R3 ;  /* 0x000200030b007988 */ /* 0x000fe80008000005 */
[----:B------:R-:W-:Y:S04]  /*21330*/  STS.U8 [R11+UR5+0x400], R25 ;  /* 0x000400190b007988 */ /* 0x000fe80008000005 */
[----:B------:R-:W-:Y:S04]  /*21340*/  STS.U8 [R11+UR5+0x440], R24 ;  /* 0x000440180b007988 */ /* 0x000fe80008000005 */
[----:B------:R-:W-:Y:S04]  /*21350*/  STS.U8 [R11+UR5+0x640], R23 ;  /* 0x000640170b007988 */ /* 0x000fe80008000005 */
[----:B------:R-:W-:Y:S04]  /*21360*/  STS.U8 [R11+UR5+0x600], R21 ;  /* 0x000600150b007988 */ /* 0x000fe80008000005 */
[----:B------:R-:W-:Y:S04]  /*21370*/  STS.U8 [R11+UR5+0x800], R19 ;  /* 0x000800130b007988 */ /* 0x000fe80008000005 */
[----:B---3--:R0:W-:Y:S04]  /*21380*/  STL [R1+0x1870], R7 ;  /* 0x0018700701007387 */ /* 0x0081e80000100800 */
        /* <DEDUP_REMOVED lines=13> */
[----:B------:R0:W-:Y:S04]  /*21460*/  STS.U8 [R11+UR5+0x840], R17 ;  /* 0x000840110b007988 */ /* 0x0001e80008000005 */
[----:B------:R-:W5:Y:S04]  /*21470*/  LDL.LU R19, [R1+0xd4] ;  /* 0x0000d40001137983 */ /* 0x000f680000300800 */
[----:B------:R1:W-:Y:S04]  /*21480*/  STS.U8 [R11+UR5+0xa40], R13 ;  /* 0x000a400d0b007988 */ /* 0x0003e80008000005 */
[----:B------:R1:W-:Y:S04]  /*21490*/  STS.U8 [R11+UR5+0xa00], R12 ;  /* 0x000a000c0b007988 */ /* 0x0003e80008000005 */
[----:B------:R1:W-:Y:S04]  /*214a0*/  STS.U8 [R11+UR5+0xc00], R16 ;  /* 0x000c00100b007988 */ /* 0x0003e80008000005 */
[----:B------:R1:W-:Y:S04]  /*214b0*/  STS.U8 [R11+UR5+0xc40], R18 ;  /* 0x000c40120b007988 */ /* 0x0003e80008000005 */
[----:B------:R1:W-:Y:S04]  /*214c0*/  STS.U8 [R11+UR5+0xe40], R26 ;  /* 0x000e401a0b007988 */ /* 0x0003e80008000005 */
[----:B0-----:R-:W5:Y:S04]  /*214d0*/  LDL.LU R17, [R1+0xd0] ;  /* 0x0000d00001117983 */ /* 0x001f680000300800 */
[----:B-1----:R-:W5:Y:S04]  /*214e0*/  LDL.LU R13, [R1+0xb4] ;  /* 0x0000b400010d7983 */ /* 0x002f680000300800 */
        /* <DEDUP_REMOVED lines=18> */
[----:B0-----:R-:W5:Y:S04]  /*21610*/  LDL.LU R20, [R1+0x14] ;  /* 0x0000140001147983 */ /* 0x001f680000300800 */
[----:B-1----:R-:W5:Y:S04]  /*21620*/  LDL.LU R22, [R1+0x8] ;  /* 0x0000080001167983 */ /* 0x002f680000300800 */
[----:B--2---:R0:W-:Y:S04]  /*21630*/  STS.U8 [R11+UR5+0x1c00], R7 ;  /* 0x001c00070b007988 */ /* 0x0041e80008000005 */
[----:B0-----:R-:W2:Y:S04]  /*21640*/  LDL.LU R7, [R1+0x1870] ;  /* 0x0018700001077983 */ /* 0x001ea80000300800 */
[----:B--2---:R0:W-:Y:S04]  /*21650*/  STS.U8 [R11+UR5+0x1c40], R7 ;  /* 0x001c40070b007988 */ /* 0x0041e80008000005 */
[----:B0-----:R-:W2:Y:S04]  /*21660*/  LDL.LU R7, [R1+0x186c] ;  /* 0x00186c0001077983 */ /* 0x001ea80000300800 */
[----:B--2---:R0:W-:Y:S04]  /*21670*/  STS.U8 [R11+UR5+0x1e40], R7 ;  /* 0x001e40070b007988 */ /* 0x0041e80008000005 */
[----:B0-----:R-:W2:Y:S04]  /*21680*/  LDL.LU R7, [R1+0x1868] ;  /* 0x0018680001077983 */ /* 0x001ea80000300800 */
[----:B---3--:R-:W-:Y:S04]  /*21690*/  STS.U8 [R11+UR5+0x2000], R2 ;  /* 0x002000020b007988 */ /* 0x008fe80008000005 */
[----:B----4-:R-:W-:Y:S04]  /*216a0*/  STS.U8 [R11+UR5+0x2040], R5 ;  /* 0x002040050b007988 */ /* 0x010fe80008000005 */
[----:B-----5:R-:W-:Y:S04]  /*216b0*/  STS.U8 [R11+UR5+0x2240], R8 ;  /* 0x002240080b007988 */ /* 0x020fe80008000005 */
        /* <DEDUP_REMOVED lines=19> */
[----:B--2---:R0:W-:Y:S04]  /*217f0*/  STS.U8 [R11+UR5+0x1e00], R7 ;  /* 0x001e00070b007988 */ /* 0x0041e80008000005 */
[----:B0-----:R-:W2:Y:S04]  /*21800*/  LDL.LU R7, [R1+0x1864] ;  /* 0x0018640001077983 */ /* 0x001ea80000300800 */
[----:B------:R-:W3:Y:S04]  /*21810*/  LDL.LU R2, [R1+0x1860] ;  /* 0x0018600001027983 */ /* 0x000ee80000300800 */
[----:B------:R-:W4:Y:S04]  /*21820*/  LDL.LU R5, [R1+0x185c] ;  /* 0x00185c0001057983 */ /* 0x000f280000300800 */
[----:B------:R-:W5:Y:S04]  /*21830*/  LDL.LU R8, [R1+0x1858] ;  /* 0x0018580001087983 */ /* 0x000f680000300800 */
[----:B------:R-:W2:Y:S04]  /*21840*/  LDL.LU R4, [R1+0x1854] ;  /* 0x0018540001047983 */ /* 0x000ea80000300800 */
[----:B------:R-:W3:Y:S04]  /*21850*/  LDL.LU R14, [R1+0x4d0] ;  /* 0x0004d000010e7983 */ /* 0x000ee80000300800 */
        /* <DEDUP_REMOVED lines=17> */
[----:B------:R0:W-:Y:S04]  /*21970*/  STS.U8 [R11+UR5+0x3640], R6 ;  /* 0x003640060b007988 */ /* 0x0001e80008000005 */
[----:B------:R1:W-:Y:S04]  /*21980*/  STS.U8 [R11+UR5+0x3600], R0 ;  /* 0x003600000b007988 */ /* 0x0003e80008000005 */
[----:B------:R1:W-:Y:S04]  /*21990*/  STS.U8 [R11+UR5+0x3800], R10 ;  /* 0x0038000a0b007988 */ /* 0x0003e80008000005 */
[----:B------:R1:W-:Y:S04]  /*219a0*/  STS.U8 [R11+UR5+0x3840], R20 ;  /* 0x003840140b007988 */ /* 0x0003e80008000005 */
[----:B------:R1:W-:Y:S04]  /*219b0*/  STS.U8 [R11+UR5+0x3a40], R22 ;  /* 0x003a40160b007988 */ /* 0x0003e80008000005 */
[----:B0-----:R-:W3:Y:S04]  /*219c0*/  LDL.LU R6, [R1+0x390] ;  /* 0x0003900001067983 */ /* 0x001ee80000300800 */
[----:B-1----:R-:W3:Y:S04]  /*219d0*/  LDL.LU R0, [R1+0x38c] ;  /* 0x00038c0001007983 */ /* 0x002ee80000300800 */
[----:B------:R-:W3:Y:S04]  /*219e0*/  LDL.LU R10, [R1+0x370] ;  /* 0x00037000010a7983 */ /* 0x000ee80000300800 */
[----:B------:R-:W3:Y:S04]  /*219f0*/  LDL.LU R20, [R1+0x36c] ;  /* 0x00036c0001147983 */ /* 0x000ee80000300800 */
[----:B------:R-:W3:Y:S04]  /*21a00*/  LDL.LU R22, [R1+0x330] ;  /* 0x0003300001167983 */ /* 0x000ee80000300800 */
[----:B--2---:R0:W-:Y:S04]  /*21a10*/  STS.U8 [R11+UR5+0x3a00], R4 ;  /* 0x003a00040b007988 */ /* 0x0041e80008000005 */
[----:B-----5:R1:W-:Y:S04]  /*21a20*/  STS.U8 [R11+UR5+0x3c00], R8 ;  /* 0x003c00080b007988 */ /* 0x0203e80008000005 */
[----:B----4-:R2:W-:Y:S04]  /*21a30*/  STS.U8 [R11+UR5+0x3c40], R5 ;  /* 0x003c40050b007988 */ /* 0x0105e80008000005 */
[----:B---3--:R3:W-:Y:S04]  /*21a40*/  STS.U8 [R11+UR5+0x3e40], R2 ;  /* 0x003e40020b007988 */ /* 0x0087e80008000005 */
[----:B------:R4:W-:Y:S01]  /*21a50*/  STS.U8 [R11+UR5+0x3e00], R7 ;  /* 0x003e00070b007988 */ /* 0x0009e20008000005 */
[----:B0-----:R-:W-:-:S03]  /*21a60*/  LOP3.LUT R4, R11, 0x10, RZ, 0x3c, !PT ;  /* 0x000000100b047812 */ /* 0x001fc600078e3cff */
[----:B-1----:R-:W5:Y:S04]  /*21a70*/  LDL.LU R8, [R1+0x4ec] ;  /* 0x0004ec0001087983 */ /* 0x002f680000300800 */
[----:B--2---:R-:W2:Y:S04]  /*21a80*/  LDL.LU R5, [R1+0x4f0] ;  /* 0x0004f00001057983 */ /* 0x004ea80000300800 */
[----:B---3--:R-:W3:Y:S04]  /*21a90*/  LDL.LU R2, [R1+0x50c] ;  /* 0x00050c0001027983 */ /* 0x008ee80000300800 */
[----:B----4-:R-:W4:Y:S04]  /*21aa0*/  LDL.LU R11, [R1+0x514] ;  /* 0x00051400010b7983 */ /* 0x010f280000300800 */
[----:B------:R0:W-:Y:S04]  /*21ab0*/  STS.U8 [R4+UR5+0x14c0], R9 ;  /* 0x0014c00904007988 */ /* 0x0001e80008000005 */
[----:B0-----:R-:W5:Y:S04]  /*21ac0*/  LDL.LU R9, [R1+0x2f0] ;  /* 0x0002f00001097983 */ /* 0x001f680000300800 */
[----:B-----5:R0:W-:Y:S04]  /*21ad0*/  STL [R1+0x1848], R9 ;  /* 0x0018480901007387 */ /* 0x0201e80000100800 */
[----:B0-----:R-:W5:Y:S04]  /*21ae0*/  LDL.LU R9, [R1+0x30c] ;  /* 0x00030c0001097983 */ /* 0x001f680000300800 */
[----:B-----5:R0:W-:Y:S04]  /*21af0*/  STL [R1+0x184c], R9 ;  /* 0x00184c0901007387 */ /* 0x0201e80000100800 */
[----:B0-----:R-:W5:Y:S04]  /*21b00*/  LDL.LU R9, [R1+0x310] ;  /* 0x0003100001097983 */ /* 0x001f680000300800 */
[----:B------:R-:W-:Y:S04]  /*21b10*/  STS.U8 [R4+UR5+0x16c0], R6 ;  /* 0x0016c00604007988 */ /* 0x000fe80008000005 */
[----:B------:R-:W-:Y:S04]  /*21b20*/  STS.U8 [R4+UR5+0x1680], R0 ;  /* 0x0016800004007988 */ /* 0x000fe80008000005 */
[----:B------:R-:W-:Y:S04]  /*21b30*/  STS.U8 [R4+UR5+0x1880], R10 ;  /* 0x0018800a04007988 */ /* 0x000fe80008000005 */
[----:B------:R-:W-:Y:S04]  /*21b40*/  STS.U8 [R4+UR5+0x18c0], R20 ;  /* 0x0018c01404007988 */ /* 0x000fe80008000005 */
[----:B------:R-:W-:Y:S04]  /*21b50*/  STS.U8 [R4+UR5+0x1ac0], R22 ;  /* 0x001ac01604007988 */ /* 0x000fe80008000005 */
[----:B----4-:R-:W-:Y:S04]  /*21b60*/  STS.U8 [R4+UR5+0x80], R11 ;  /* 0x0000800b04007988 */ /* 0x010fe80008000005 */
[----:B---3--:R-:W-:Y:S04]  /*21b70*/  STS.U8 [R4+UR5+0xc0], R2 ;  /* 0x0000c00204007988 */ /* 0x008fe80008000005 */
[----:B--2---:R-:W-:Y:S04]  /*21b80*/  STS.U8 [R4+UR5+0x2c0], R5 ;  /* 0x0002c00504007988 */ /* 0x004fe80008000005 */
[----:B------:R-:W-:Y:S04]  /*21b90*/  STS.U8 [R4+UR5+0x280], R8 ;  /* 0x0002800804007988 */ /* 0x000fe80008000005 */
[----:B------:R-:W-:Y:S04]  /*21ba0*/  STS.U8 [R4+UR5+0x480], R14 ;  /* 0x0004800e04007988 */ /* 0x000fe80008000005 */
[----:B------:R-:W-:Y:S04]  /*21bb0*/  STS.U8 [R4+UR5+0x4c0], R29 ;  /* 0x0004c01d04007988 */ /* 0x000fe80008000005 */
[----:B------:R-:W-:Y:S04]  /*21bc0*/  STS.U8 [R4+UR5+0x6c0], R15 ;  /* 0x0006c00f04007988 */ /* 0x000fe80008000005 */
[----:B------:R-:W-:Y:S04]  /*21bd0*/  STS.U8 [R4+UR5+0x680], R3 ;  /* 0x0006800304007988 */ /* 0x000fe80008000005 */
[----:B-----5:R0:W-:Y:S04]  /*21be0*/  STL [R1+0x1850], R9 ;  /* 0x0018500901007387 */ /* 0x0201e80000100800 */
        /* <DEDUP_REMOVED lines=40> */
[----:B0-----:R-:W5:Y:S04]  /*21e70*/  LDL.LU R28, [R1+0xc] ;  /* 0x00000c00011c7983 */ /* 0x001f680000300800 */
        /* <DEDUP_REMOVED lines=19> */
[----:B------:R0:W-:Y:S02]  /*21fb0*/  STS.U8 [R4+UR5+0x2480], R11 ;  /* 0x0024800b04007988 */ /* 0x0001e40008000005 */
[----:B0-----:R-:W0:Y:S02]  /*21fc0*/  S2R R11, SR_TID.X ;  /* 0x00000000000b7919 */ /* 0x001e240000002100 */
[----:B--2---:R1:W-:Y:S04]  /*21fd0*/  STS.U8 [R4+UR5+0x1ec0], R9 ;  /* 0x001ec00904007988 */ /* 0x0043e80008000005 */
[----:B-1----:R-:W2:Y:S04]  /*21fe0*/  LDL.LU R9, [R1+0x1844] ;  /* 0x0018440001097983 */ /* 0x002ea80000300800 */
[----:B------:R-:W3:Y:S04]  /*21ff0*/  LDL.LU R6, [R1+0x1840] ;  /* 0x0018400001067983 */ /* 0x000ee80000300800 */
[----:B------:R-:W4:Y:S04]  /*22000*/  LDL.LU R0, [R1+0x183c] ;  /* 0x00183c0001007983 */ /* 0x000f280000300800 */
[----:B------:R-:W5:Y:S04]  /*22010*/  LDL.LU R10, [R1+0x1838] ;  /* 0x00183800010a7983 */ /* 0x000f680000300800 */
[----:B------:R-:W3:Y:S04]  /*22020*/  LDL.LU R20, [R1+0x1834] ;  /* 0x0018340001147983 */ /* 0x000ee80000300800 */
[----:B------:R-:W4:Y:S04]  /*22030*/  LDL.LU R22, [R1+0x1830] ;  /* 0x0018300001167983 */ /* 0x000f280000300800 */
        /* <DEDUP_REMOVED lines=8> */
[----:B------:R1:W-:Y:S04]  /*220c0*/  STS.U8 [R4+UR5+0x2ec0], R24 ;  /* 0x002ec01804007988 */ /* 0x0003e80008000005 */
[----:B------:R0:W-:Y:S04]  /*220d0*/  STS.U8 [R4+UR5+0x2e80], R23 ;  /* 0x002e801704007988 */ /* 0x0001e80008000005 */
[----:B------:R0:W-:Y:S04]  /*220e0*/  STS.U8 [R4+UR5+0x3080], R21 ;  /* 0x0030801504007988 */ /* 0x0001e80008000005 */
[----:B------:R0:W-:Y:S04]  /*220f0*/  STS.U8 [R4+UR5+0x30c0], R19 ;  /* 0x0030c01304007988 */ /* 0x0001e80008000005 */
[----:B------:R0:W-:Y:S04]  /*22100*/  STS.U8 [R4+UR5+0x32c0], R17 ;  /* 0x0032c01104007988 */ /* 0x0001e80008000005 */
[----:B------:R0:W-:Y:S04]  /*22110*/  STS.U8 [R4+UR5+0x3280], R13 ;  /* 0x0032800d04007988 */ /* 0x0001e80008000005 */
[----:B-1----:R-:W4:Y:S04]  /*22120*/  LDL.LU R24, [R1+0x420] ;  /* 0x0004200001187983 */ /* 0x002f280000300800 */
[----:B0-----:R-:W4:Y:S04]  /*22130*/  LDL.LU R23, [R1+0x41c] ;  /* 0x00041c0001177983 */ /* 0x001f280000300800 */
[----:B------:R-:W4:Y:S04]  /*22140*/  LDL.LU R21, [R1+0x3e8] ;  /* 0x0003e80001157983 */ /* 0x000f280000300800 */
[----:B------:R-:W4:Y:S04]  /*22150*/  LDL.LU R19, [R1+0x3e4] ;  /* 0x0003e40001137983 */ /* 0x000f280000300800 */
[----:B------:R-:W4:Y:S04]  /*22160*/  LDL.LU R17, [R1+0x3c8] ;  /* 0x0003c80001117983 */ /* 0x000f280000300800 */
[----:B------:R0:W-:Y:S04]  /*22170*/  STS.U8 [R4+UR5+0x3480], R12 ;  /* 0x0034800c04007988 */ /* 0x0001e80008000005 */
[----:B------:R-:W4:Y:S04]  /*22180*/  LDL.LU R13, [R1+0x3c4] ;  /* 0x0003c400010d7983 */ /* 0x000f280000300800 */
[----:B------:R1:W-:Y:S04]  /*22190*/  STS.U8 [R4+UR5+0x34c0], R16 ;  /* 0x0034c01004007988 */ /* 0x0003e80008000005 */
[----:B------:R1:W-:Y:S01]  /*221a0*/  STS.U8 [R4+UR5+0x36c0], R18 ;  /* 0x0036c01204007988 */ /* 0x0003e20008000005 */
[----:B------:R-:W-:-:S03]  /*221b0*/  LOP3.LUT R11, R11, 0x3f, RZ, 0xc0, !PT ;  /* 0x0000003f0b0b7812 */ /* 0x000fc600078ec0ff */
[----:B------:R1:W-:Y:S04]  /*221c0*/  STS.U8 [R4+UR5+0x3680], R26 ;  /* 0x0036801a04007988 */ /* 0x0003e80008000005 */
[----:B------:R1:W-:Y:S04]  /*221d0*/  STS.U8 [R4+UR5+0x3880], R27 ;  /* 0x0038801b04007988 */ /* 0x0003e80008000005 */
[----:B0-----:R-:W4:Y:S04]  /*221e0*/  LDL.LU R12, [R1+0x3a8] ;  /* 0x0003a800010c7983 */ /* 0x001f280000300800 */
[----:B-1----:R-:W4:Y:S04]  /*221f0*/  LDL.LU R16, [R1+0x3a4] ;  /* 0x0003a40001107983 */ /* 0x002f280000300800 */
[----:B------:R-:W4:Y:S04]  /*22200*/  LDL.LU R18, [R1+0x388] ;  /* 0x0003880001127983 */ /* 0x000f280000300800 */
[----:B------:R0:W-:Y:S04]  /*22210*/  STS.U8 [R4+UR5+0x38c0], R28 ;  /* 0x0038c01c04007988 */ /* 0x0001e80008000005 */
[----:B------:R-:W4:Y:S04]  /*22220*/  LDL.LU R26, [R1+0x384] ;  /* 0x00038400011a7983 */ /* 0x000f280000300800 */
[----:B------:R-:W4:Y:S04]  /*22230*/  LDL.LU R27, [R1+0x364] ;  /* 0x00036400011b7983 */ /* 0x000f280000300800 */
[----:B------:R1:W-:Y:S04]  /*22240*/  STS.U8 [R4+UR5+0x26c0], R2 ;  /* 0x0026c00204007988 */ /* 0x0003e80008000005 */
[----:B0-----:R-:W4:Y:S01]  /*22250*/  LDL.LU R28, [R1+0x35c] ;  /* 0x00035c00011c7983 */ /* 0x001f220000300800 */
[----:B-1----:R-:W-:-:S03]  /*22260*/  LOP3.LUT R2, R11, 0x20, RZ, 0x3c, !PT ;  /* 0x000000200b027812 */ /* 0x002fc600078e3cff */
[----:B--2---:R-:W-:Y:S04]  /*22270*/  STS.U8 [R4+UR5+0x3e80], R9 ;  /* 0x003e800904007988 */ /* 0x004fe80008000005 */
[----:B-----5:R-:W-:Y:S04]  /*22280*/  STS.U8 [R4+UR5+0x3c80], R10 ;  /* 0x003c800a04007988 */ /* 0x020fe80008000005 */
[----:B---3--:R-:W-:Y:S04]  /*22290*/  STS.U8 [R4+UR5+0x3a80], R20 ;  /* 0x003a801404007988 */ /* 0x008fe80008000005 */
[----:B----4-:R0:W-:Y:S04]  /*222a0*/  STS.U8 [R4+UR5+0x3ac0], R22 ;  /* 0x003ac01604007988 */ /* 0x0101e80008000005 */
[----:B------:R1:W-:Y:S04]  /*222b0*/  STS.U8 [R4+UR5+0x3cc0], R0 ;  /* 0x003cc00004007988 */ /* 0x0003e80008000005 */
[----:B------:R2:W-:Y:S04]  /*222c0*/  STS.U8 [R4+UR5+0x3ec0], R6 ;  /* 0x003ec00604007988 */ /* 0x0005e80008000005 */
[----:B0-----:R-:W3:Y:S04]  /*222d0*/  LDL.LU R22, [R1+0x4c4] ;  /* 0x0004c40001167983 */ /* 0x001ee80000300800 */
[----:B------:R-:W4:Y:S04]  /*222e0*/  LDL.LU R20, [R1+0x4c8] ;  /* 0x0004c80001147983 */ /* 0x000f280000300800 */
[----:B------:R-:W5:Y:S04]  /*222f0*/  LDL.LU R11, [R1+0x4e4] ;  /* 0x0004e400010b7983 */ /* 0x000f680000300800 */
[----:B------:R-:W3:Y:S04]  /*22300*/  LDL.LU R10, [R1+0x4e8] ;  /* 0x0004e800010a7983 */ /* 0x000ee80000300800 */
[----:B-1----:R-:W4:Y:S04]  /*22310*/  LDL.LU R0, [R1+0x504] ;  /* 0x0005040001007983 */ /* 0x002f280000300800 */
[----:B--2---:R-:W2:Y:S04]  /*22320*/  LDL.LU R6, [R1+0x508] ;  /* 0x0005080001067983 */ /* 0x004ea80000300800 */
        /* <DEDUP_REMOVED lines=11> */
[----:B------:R-:W-:Y:S04]  /*223e0*/  STS.U8 [R2+UR5+0x1940], R28 ;  /* 0x0019401c02007988 */ /* 0x000fe80008000005 */
[----:B------:R-:W-:Y:S04]  /*223f0*/  STS.U8 [R2+UR5+0x300], R11 ;  /* 0x0003000b02007988 */ /* 0x000fe80008000005 */
[----:B--2---:R-:W-:Y:S04]  /*22400*/  STS.U8 [R2+UR5+0x100], R6 ;  /* 0x0001000602007988 */ /* 0x004fe80008000005 */
[----:B----4-:R-:W-:Y:S04]  /*22410*/  STS.U8 [R2+UR5+0x140], R0 ;  /* 0x0001400002007988 */ /* 0x010fe80008000005 */
[----:B---3--:R-:W-:Y:S04]  /*22420*/  STS.U8 [R2+UR5+0x340], R10 ;  /* 0x0003400a02007988 */ /* 0x008fe80008000005 */
        /* <DEDUP_REMOVED lines=43> */
[----:B0-----:R-:W5:Y:S04]  /*226e0*/  LDL.LU R27, [R1] ;  /* 0x00000000011b7983 */ /* 0x001f680000300800 */
        /* <DEDUP_REMOVED lines=20> */
[----:B------:R-:W2:Y:S04]  /*22830*/  LDL.LU R16, [R1+0x1810] ;  /* 0x0018100001107983 */ /* 0x000ea80000300800 */
[----:B------:R-:W3:Y:S04]  /*22840*/  LDL.LU R18, [R1+0x180c] ;  /* 0x00180c0001127983 */ /* 0x000ee80000300800 */
[----:B------:R-:W4:Y:S04]  /*22850*/  LDL.LU R28, [R1+0x1808] ;  /* 0x00180800011c7983 */ /* 0x000f280000300800 */
[----:B------:R-:W5:Y:S04]  /*22860*/  LDL.LU R8, [R1+0x4a0] ;  /* 0x0004a00001087983 */ /* 0x000f680000300800 */
[----:B------:R1:W-:Y:S04]  /*22870*/  STS.U8 [R2+UR5+0x2540], R9 ;  /* 0x0025400902007988 */ /* 0x0003e80008000005 */
[----:B------:R0:W-:Y:S04]  /*22880*/  STS.U8 [R2+UR5+0x2740], R4 ;  /* 0x0027400402007988 */ /* 0x0001e80008000005 */
[----:B------:R0:W-:Y:S04]  /*22890*/  STS.U8 [R2+UR5+0x2700], R6 ;  /* 0x0027000602007988 */ /* 0x0001e80008000005 */
[----:B------:R0:W-:Y:S04]  /*228a0*/  STS.U8 [R2+UR5+0x2940], R10 ;  /* 0x0029400a02007988 */ /* 0x0001e80008000005 */
[----:B------:R0:W-:Y:S04]  /*228b0*/  STS.U8 [R2+UR5+0x2f00], R14 ;  /* 0x002f000e02007988 */ /* 0x0001e80008000005 */
[----:B------:R0:W-:Y:S04]  /*228c0*/  STS.U8 [R2+UR5+0x3140], R15 ;  /* 0x0031400f02007988 */ /* 0x0001e80008000005 */
[----:B-1----:R-:W5:Y:S04]  /*228d0*/  LDL.LU R9, [R1+0x49c] ;  /* 0x00049c0001097983 */ /* 0x002f680000300800 */
[----:B0-----:R-:W5:Y:S04]  /*228e0*/  LDL.LU R4, [R1+0x480] ;  /* 0x0004800001047983 */ /* 0x001f680000300800 */
        /* <DEDUP_REMOVED lines=19> */
[----:B------:R1:W-:Y:S01]  /*22a20*/  STS.U8 [R2+UR5+0x3740], R12 ;  /* 0x0037400c02007988 */ /* 0x0003e20008000005 */
[----:B------:R-:W-:-:S03]  /*22a30*/  LOP3.LUT R11, R11, 0x3f, RZ, 0xc0, !PT ;  /* 0x0000003f0b0b7812 */ /* 0x000fc600078ec0ff */
[----:B------:R1:W-:Y:S04]  /*22a40*/  STS.U8 [R2+UR5+0x3700], R26 ;  /* 0x0037001a02007988 */ /* 0x0003e80008000005 */
[----:B0-----:R-:W5:Y:S04]  /*22a50*/  LDL.LU R23, [R1+0x3bc] ;  /* 0x0003bc0001177983 */ /* 0x001f680000300800 */
[----:B-1----:R-:W5:Y:S04]  /*22a60*/  LDL.LU R21, [R1+0x3a0] ;  /* 0x0003a00001157983 */ /* 0x002f680000300800 */
[----:B------:R-:W5:Y:S04]  /*22a70*/  LDL.LU R13, [R1+0x39c] ;  /* 0x00039c00010d7983 */ /* 0x000f680000300800 */
[----:B------:R0:W-:Y:S04]  /*22a80*/  STS.U8 [R2+UR5+0x3900], R27 ;  /* 0x0039001b02007988 */ /* 0x0001e80008000005 */
[----:B------:R-:W5:Y:S04]  /*22a90*/  LDL.LU R12, [R1+0x380] ;  /* 0x00038000010c7983 */ /* 0x000f680000300800 */
[----:B------:R-:W5:Y:S04]  /*22aa0*/  LDL.LU R26, [R1+0x37c] ;  /* 0x00037c00011a7983 */ /* 0x000f680000300800 */
[----:B------:R1:W-:Y:S04]  /*22ab0*/  STS.U8 [R2+UR5+0x2900], R0 ;  /* 0x0029000002007988 */ /* 0x0003e80008000005 */
[----:B0-----:R-:W5:Y:S01]  /*22ac0*/  LDL.LU R27, [R1+0x358] ;  /* 0x00035800011b7983 */ /* 0x001f620000300800 */
[----:B-1----:R-:W-:-:S03]  /*22ad0*/  LOP3.LUT R0, R11, 0x30, RZ, 0x3c, !PT ;  /* 0x000000300b007812 */ /* 0x002fc600078e3cff */
[----:B--2---:R-:W-:Y:S04]  /*22ae0*/  STS.U8 [R2+UR5+0x3b00], R16 ;  /* 0x003b001002007988 */ /* 0x004fe80008000005 */
[----:B----4-:R0:W-:Y:S04]  /*22af0*/  STS.U8 [R2+UR5+0x3940], R28 ;  /* 0x0039401c02007988 */ /* 0x0101e80008000005 */
[----:B---3--:R1:W-:Y:S04]  /*22b00*/  STS.U8 [R2+UR5+0x3b40], R18 ;  /* 0x003b401202007988 */ /* 0x0083e80008000005 */
[----:B-----5:R2:W-:Y:S04]  /*22b10*/  STS.U8 [R2+UR5+0x3d00], R17 ;  /* 0x003d001102007988 */ /* 0x0205e80008000005 */
[----:B------:R3:W-:Y:S04]  /*22b20*/  STS.U8 [R2+UR5+0x3d40], R19 ;  /* 0x003d401302007988 */ /* 0x0007e80008000005 */
[----:B0-----:R-:W4:Y:S04]  /*22b30*/  LDL.LU R28, [R1+0x4bc] ;  /* 0x0004bc00011c7983 */ /* 0x001f280000300800 */
[----:B-1----:R-:W5:Y:S04]  /*22b40*/  LDL.LU R18, [R1+0x4c0] ;  /* 0x0004c00001127983 */ /* 0x002f680000300800 */
[----:B------:R-:W5:Y:S04]  /*22b50*/  LDL.LU R16, [R1+0x4dc] ;  /* 0x0004dc0001107983 */ /* 0x000f680000300800 */
[----:B------:R-:W5:Y:S04]  /*22b60*/  LDL.LU R11, [R1+0x4e0] ;  /* 0x0004e000010b7983 */ /* 0x000f680000300800 */
[----:B--2---:R-:W2:Y:S04]  /*22b70*/  LDL.LU R17, [R1+0x4fc] ;  /* 0x0004fc0001117983 */ /* 0x004ea80000300800 */
[----:B---3--:R-:W3:Y:S04]  /*22b80*/  LDL.LU R19, [R1+0x500] ;  /* 0x0005000001137983 */ /* 0x008ee80000300800 */
[----:B------:R-:W-:Y:S04]  /*22b90*/  STS.U8 [R2+UR5+0x3f40], R24 ;  /* 0x003f401802007988 */ /* 0x000fe80008000005 */
[----:B------:R-:W-:Y:S04]  /*22ba0*/  STS.U8 [R2+UR5+0x3f00], R25 ;  /* 0x003f001902007988 */ /* 0x000fe80008000005 */
[----:B------:R0:W-:Y:S04]  /*22bb0*/  STS.U8 [R0+UR5+0x7c0], R8 ;  /* 0x0007c00800007988 */ /* 0x0001e80008000005 */
[----:B0-----:R-:W3:Y:S04]  /*22bc0*/  LDL.LU R8, [R1+0x348] ;  /* 0x0003480001087983 */ /* 0x001ee80000300800 */
[----:B----4-:R-:W-:Y:S04]  /*22bd0*/  STS.U8 [R0+UR5+0x5c0], R28 ;  /* 0x0005c01c00007988 */ /* 0x010fe80008000005 */
[----:B-----5:R-:W-:Y:S04]  /*22be0*/  STS.U8 [R0+UR5+0x3c0], R11 ;  /* 0x0003c00b00007988 */ /* 0x020fe80008000005 */
[----:B--2---:R-:W-:Y:S04]  /*22bf0*/  STS.U8 [R0+UR5+0x1c0], R17 ;  /* 0x0001c01100007988 */ /* 0x004fe80008000005 */
[----:B---3--:R-:W-:Y:S04]  /*22c00*/  STS.U8 [R0+UR5+0x180], R19 ;  /* 0x0001801300007988 */ /* 0x008fe80008000005 */
[----:B------:R-:W-:Y:S04]  /*22c10*/  STS.U8 [R0+UR5+0x380], R16 ;  /* 0x0003801000007988 */ /* 0x000fe80008000005 */
[----:B------:R-:W-:Y:S04]  /*22c20*/  STS.U8 [R0+UR5+0x580], R18 ;  /* 0x0005801200007988 */ /* 0x000fe80008000005 */
[----:B------:R-:W-:Y:S04]  /*22c30*/  STS.U8 [R0+UR5+0x780], R9 ;  /* 0x0007800900007988 */ /* 0x000fe80008000005 */
[----:B------:R0:W-:Y:S04]  /*22c40*/  STS.U8 [R0+UR5+0xb80], R14 ;  /* 0x000b800e00007988 */ /* 0x0001e80008000005 */
[----:B------:R1:W-:Y:S04]  /*22c50*/  STS.U8 [R0+UR5+0xd80], R15 ;  /* 0x000d800f00007988 */ /* 0x0003e80008000005 */
[----:B------:R2:W-:Y:S04]  /*22c60*/  STS.U8 [R0+UR5+0x11c0], R29 ;  /* 0x0011c01d00007988 */ /* 0x0005e80008000005 */
[----:B------:R3:W-:Y:S04]  /*22c70*/  STS.U8 [R0+UR5+0x13c0], R3 ;  /* 0x0013c00300007988 */ /* 0x0007e80008000005 */
[----:B------:R4:W-:Y:S04]  /*22c80*/  STS.U8 [R0+UR5+0x1380], R23 ;  /* 0x0013801700007988 */ /* 0x0009e80008000005 */
[----:B------:R5:W-:Y:S04]  /*22c90*/  STS.U8 [R0+UR5+0x1580], R21 ;  /* 0x0015801500007988 */ /* 0x000be80008000005 */
[----:B0-----:R-:W5:Y:S04]  /*22ca0*/  LDL.LU R14, [R1+0x320] ;  /* 0x00032000010e7983 */ /* 0x001f680000300800 */
[----:B-1----:R-:W5:Y:S04]  /*22cb0*/  LDL.LU R15, [R1+0x31c] ;  /* 0x00031c00010f7983 */ /* 0x002f680000300800 */
[----:B--2---:R-:W2:Y:S04]  /*22cc0*/  LDL.LU R29, [R1+0x300] ;  /* 0x00030000011d7983 */ /* 0x004ea80000300800 */
[----:B---3--:R-:W3:Y:S04]  /*22cd0*/  LDL.LU R3, [R1+0x2fc] ;  /* 0x0002fc0001037983 */ /* 0x008ee80000300800 */
[----:B----4-:R-:W4:Y:S04]  /*22ce0*/  LDL.LU R23, [R1+0x2e0] ;  /* 0x0002e00001177983 */ /* 0x010f280000300800 */
[----:B------:R0:W-:Y:S04]  /*22cf0*/  STS.U8 [R0+UR5+0x15c0], R13 ;  /* 0x0015c00d00007988 */ /* 0x0001e80008000005 */
[----:B-----5:R-:W5:Y:S04]  /*22d00*/  LDL.LU R21, [R1+0x2dc] ;  /* 0x0002dc0001157983 */ /* 0x020f680000300800 */
        /* <DEDUP_REMOVED lines=34> */
[----:B------:R1:W-:Y:S04]  /*22f30*/  STS.U8 [R0+UR5+0x1b80], R15 ;  /* 0x001b800f00007988 */ /* 0x0003e80008000005 */
[----:B--2---:R2:W-:Y:S04]  /*22f40*/  STS.U8 [R0+UR5+0x1d80], R29 ;  /* 0x001d801d00007988 */ /* 0x0045e80008000005 */
[----:B---3--:R3:W-:Y:S04]  /*22f50*/  STS.U8 [R0+UR5+0x1dc0], R3 ;  /* 0x001dc00300007988 */ /* 0x0087e80008000005 */
[----:B----4-:R4:W-:Y:S04]  /*22f60*/  STS.U8 [R0+UR5+0x1fc0], R23 ;  /* 0x001fc01700007988 */ /* 0x0109e80008000005 */
[----:B-----5:R5:W-:Y:S04]  /*22f70*/  STS.U8 [R0+UR5+0x1f80], R21 ;  /* 0x001f801500007988 */ /* 0x020be80008000005 */
[----:B0-----:R-:W5:Y:S04]  /*22f80*/  LDL.LU R14, [R1+0x20] ;  /* 0x00002000010e7983 */ /* 0x001f680000300800 */
[----:B-1----:R-:W5:Y:S04]  /*22f90*/  LDL.LU R15, [R1+0x1c] ;  /* 0x00001c00010f7983 */ /* 0x002f680000300800 */
[----:B--2---:R-:W2:Y:S04]  /*22fa0*/  LDL.LU R29, [R1+0x1804] ;  /* 0x00180400011d7983 */ /* 0x004ea80000300800 */
[----:B---3--:R-:W3:Y:S04]  /*22fb0*/  LDL.LU R3, [R1+0x1800] ;  /* 0x0018000001037983 */ /* 0x008ee80000300800 */
[----:B----4-:R-:W4:Y:S04]  /*22fc0*/  LDL.LU R23, [R1+0x17fc] ;  /* 0x0017fc0001177983 */ /* 0x010f280000300800 */
[----:B-----5:R-:W5:Y:S04]  /*22fd0*/  LDL.LU R21, [R1+0x17f8] ;  /* 0x0017f80001157983 */ /* 0x020f680000300800 */
[----:B------:R0:W-:Y:S04]  /*22fe0*/  STS.U8 [R0+UR5+0x2180], R13 ;  /* 0x0021800d00007988 */ /* 0x0001e80008000005 */
[----:B------:R1:W-:Y:S04]  /*22ff0*/  STS.U8 [R0+UR5+0x21c0], R12 ;  /* 0x0021c00c00007988 */ /* 0x0003e80008000005 */
[----:B------:R1:W-:Y:S04]  /*23000*/  STS.U8 [R0+UR5+0x23c0], R26 ;  /* 0x0023c01a00007988 */ /* 0x0003e80008000005 */
[----:B------:R1:W-:Y:S04]  /*23010*/  STS.U8 [R0+UR5+0x2380], R27 ;  /* 0x0023801b00007988 */ /* 0x0003e80008000005 */
[----:B------:R1:W-:Y:S04]  /*23020*/  STS.U8 [R0+UR5+0x25c0], R20 ;  /* 0x0025c01400007988 */ /* 0x0003e80008000005 */
[----:B0-----:R-:W2:Y:S04]  /*23030*/  LDL.LU R13, [R1+0x17f4] ;  /* 0x0017f400010d7983 */ /* 0x001ea80000300800 */
[----:B-1----:R-:W3:Y:S04]  /*23040*/  LDL.LU R12, [R1+0x17f0] ;  /* 0x0017f000010c7983 */ /* 0x002ee80000300800 */
[----:B------:R-:W3:Y:S04]  /*23050*/  LDL.LU R26, [R1+0x17ec] ;  /* 0x0017ec00011a7983 */ /* 0x000ee80000300800 */
[----:B------:R-:W3:Y:S04]  /*23060*/  LDL.LU R27, [R1+0x17e8] ;  /* 0x0017e800011b7983 */ /* 0x000ee80000300800 */
[----:B------:R-:W3:Y:S04]  /*23070*/  LDL R20, [R1+0x1c0] ;  /* 0x0001c00001147983 */ /* 0x000ee80000100800 */
[----:B------:R0:W-:Y:S04]  /*23080*/  STS.U8 [R0+UR5+0x2bc0], R5 ;  /* 0x002bc00500007988 */ /* 0x0001e80008000005 */
[----:B------:R1:W-:Y:S04]  /*23090*/  STS.U8 [R0+UR5+0x2b80], R8 ;  /* 0x002b800800007988 */ /* 0x0003e80008000005 */
[----:B0-----:R-:W3:Y:S04]  /*230a0*/  LDL.LU R5, [R1+0x540] ;  /* 0x0005400001057983 */ /* 0x001ee80000300800 */
[----:B-1----:R-:W3:Y:S04]  /*230b0*/  LDL.LU R8, [R1+0x53c] ;  /* 0x00053c0001087983 */ /* 0x002ee80000300800 */
        /* <DEDUP_REMOVED lines=8> */
[----:B------:R-:W-:Y:S04]  /*23140*/  STS.U8 [R0+UR5+0x2580], R25 ;  /* 0x0025801900007988 */ /* 0x000fe80008000005 */
[----:B------:R-:W-:Y:S04]  /*23150*/  STS.U8 [R0+UR5+0x27c0], R2 ;  /* 0x0027c00200007988 */ /* 0x000fe80008000005 */
[----:B------:R-:W-:Y:S04]  /*23160*/  STS.U8 [R0+UR5+0x2780], R24 ;  /* 0x0027801800007988 */ /* 0x000fe80008000005 */
[----:B------:R-:W-:Y:S04]  /*23170*/  STS.U8 [R0+UR5+0x2d80], R11 ;  /* 0x002d800b00007988 */ /* 0x000fe80008000005 */
[----:B------:R-:W-:Y:S04]  /*23180*/  STS.U8 [R0+UR5+0x2f80], R28 ;  /* 0x002f801c00007988 */ /* 0x000fe80008000005 */
[----:B------:R-:W-:Y:S04]  /*23190*/  STS.U8 [R0+UR5+0x3180], R9 ;  /* 0x0031800900007988 */ /* 0x000fe80008000005 */
[----:B------:R0:W-:Y:S04]  /*231a0*/  STS.U8 [R0+UR5+0x31c0], R4 ;  /* 0x0031c00400007988 */ /* 0x0001e80008000005 */
[----:B------:R-:W-:Y:S04]  /*231b0*/  STS.U8 [R0+UR5+0x33c0], R6 ;  /* 0x0033c00600007988 */ /* 0x000fe80008000005 */
[----:B------:R-:W-:Y:S04]  /*231c0*/  STS.U8 [R0+UR5+0x3380], R10 ;  /* 0x0033800a00007988 */ /* 0x000fe80008000005 */
[----:B------:R-:W-:Y:S04]  /*231d0*/  STS.U8 [R0+UR5+0x3580], R22 ;  /* 0x0035801600007988 */ /* 0x000fe80008000005 */
[----:B------:R-:W-:Y:S04]  /*231e0*/  STS.U8 [R0+UR5+0x35c0], R7 ;  /* 0x0035c00700007988 */ /* 0x000fe80008000005 */
[----:B------:R1:W-:Y:S04]  /*231f0*/  STS.U8 [R0+UR5+0x37c0], R14 ;  /* 0x0037c00e00007988 */ /* 0x0003e80008000005 */
[----:B------:R1:W-:Y:S04]  /*23200*/  STS.U8 [R0+UR5+0x3780], R15 ;  /* 0x0037800f00007988 */ /* 0x0003e80008000005 */
[----:B----4-:R-:W-:Y:S04]  /*23210*/  STS.U8 [R0+UR5+0x3dc0], R23 ;  /* 0x003dc01700007988 */ /* 0x010fe80008000005 */
[----:B-----5:R-:W-:Y:S04]  /*23220*/  STS.U8 [R0+UR5+0x3d80], R21 ;  /* 0x003d801500007988 */ /* 0x020fe80008000005 */
[----:B--2---:R-:W-:Y:S04]  /*23230*/  STS.U8 [R0+UR5+0x3b80], R13 ;  /* 0x003b800d00007988 */ /* 0x004fe80008000005 */
[----:B---3--:R-:W-:Y:S04]  /*23240*/  STS.U8 [R0+UR5+0x3980], R27 ;  /* 0x0039801b00007988 */ /* 0x008fe80008000005 */
[----:B------:R-:W-:Y:S04]  /*23250*/  STS.U8 [R0+UR5+0x39c0], R26 ;  /* 0x0039c01a00007988 */ /* 0x000fe80008000005 */
[----:B------:R-:W-:Y:S04]  /*23260*/  STS.U8 [R0+UR5+0x3bc0], R12 ;  /* 0x003bc00c00007988 */ /* 0x000fe80008000005 */
[----:B------:R-:W-:Y:S04]  /*23270*/  STS.U8 [R0+UR5+0x3fc0], R5 ;  /* 0x003fc00500007988 */ /* 0x000fe80008000005 */
[----:B------:R-:W-:Y:S01]  /*23280*/  STS.U8 [R0+UR5+0x3f80], R8 ;  /* 0x003f800800007988 */ /* 0x000fe20008000005 */
[----:B------:R-:W-:Y:S06]  /*23290*/  BAR.SYNC.DEFER_BLOCKING 0x0 ;  /* 0x0000000000007b1d */ /* 0x000fec0000010000 */
[----:B------:R-:W2:Y:S04]  /*232a0*/  LDSM.16.M88.4 R8, [R20+UR5] ;  /* 0x000000051408783b */ /* 0x000ea80008000200 */
[----:B------:R-:W-:Y:S04]  /*232b0*/  STL [R1+0x17dc], R18 ;  /* 0x0017dc1201007387 */ /* 0x000fe80000100800 */
[----:B------:R-:W-:Y:S04]  /*232c0*/  STL [R1+0x17d8], R16 ;  /* 0x0017d81001007387 */ /* 0x000fe80000100800 */
[----:B------:R-:W-:Y:S04]  /*232d0*/  STL [R1+0x17e4], R19 ;  /* 0x0017e41301007387 */ /* 0x000fe80000100800 */
[----:B------:R-:W-:Y:S04]  /*232e0*/  STL [R1+0x17e0], R17 ;  /* 0x0017e01101007387 */ /* 0x000fe80000100800 */
[----:B0-----:R-:W3:Y:S04]  /*232f0*/  LDL.LU R4, [R1+0x7c] ;  /* 0x00007c0001047983 */ /* 0x001ee80000300800 */
[----:B-1----:R-:W4:Y:S04]  /*23300*/  LDL.LU R14, [R1+0x88] ;  /* 0x00008800010e7983 */ /* 0x002f280000300800 */
[----:B------:R-:W4:Y:S04]  /*23310*/  LDL.LU R15, [R1+0x84] ;  /* 0x00008400010f7983 */ /* 0x000f280000300800 */
[----:B------:R-:W-:Y:S04]  /*23320*/  LDSM.16.M88.4 R16, [R20+UR5+0x1000] ;  /* 0x001000051410783b */ /* 0x000fe80008000200 */
[----:B--2---:R-:W-:Y:S01]  /*23330*/  STL.64 [R1+0x130], R8 ;  /* 0x0001300801007387 */ /* 0x004fe20000100a00 */
[----:B------:R-:W-:-:S03]  /*23340*/  IMAD.MOV.U32 R23, RZ, RZ, R8 ;  /* 0x000000ffff177224 */ /* 0x000fc600078e0008 */
[----:B------:R-:W-:Y:S01]  /*23350*/  STL.64 [R1+0x138], R10 ;  /* 0x0001380a01007387 */ /* 0x000fe20000100a00 */
[----:B------:R-:W-:-:S03]  /*23360*/  IMAD.MOV.U32 R22, RZ, RZ, R9 ;  /* 0x000000ffff167224 */ /* 0x000fc600078e0009 */
[----:B------:R-:W0:Y:S04]  /*23370*/  LDSM.16.M88.4 R8, [R20+UR5+0x800] ;  /* 0x000800051408783b */ /* 0x000e280008000200 */
[----:B0-----:R-:W-:Y:S04]  /*23380*/  STL.64 [R1+0x150], R8 ;  /* 0x0001500801007387 */ /* 0x001fe80000100a00 */
[----:B------:R0:W-:Y:S04]  /*23390*/  STL.64 [R1+0x158], R10 ;  /* 0x0001580a01007387 */ /* 0x0001e80000100a00 */
[----:B------:R-:W-:Y:S04]  /*233a0*/  STL.64 [R1+0x160], R16 ;  /* 0x0001601001007387 */ /* 0x000fe80000100a00 */
[----:B------:R-:W-:Y:S01]  /*233b0*/  STL.64 [R1+0x168], R18 ;  /* 0x0001681201007387 */ /* 0x000fe20000100a00 */
[----:B0-----:R-:W-:-:S02]  /*233c0*/  IMAD.MOV.U32 R10, RZ, RZ, R16 ;  /* 0x000000ffff0a7224 */ /* 0x001fc400078e0010 */
[----:B------:R-:W-:Y:S02]  /*233d0*/  IMAD.MOV.U32 R11, RZ, RZ, R17 ;  /* 0x000000ffff0b7224 */ /* 0x000fe400078e0011 */
[----:B------:R-:W0:Y:S04]  /*233e0*/  LDSM.16.M88.4 R16, [R20+UR5+0x1800] ;  /* 0x001800051410783b */ /* 0x000e280008000200 */
[----:B0-----:R-:W-:Y:S01]  /*233f0*/  STL.64 [R1+0x170], R16 ;  /* 0x0001701001007387 */ /* 0x001fe20000100a00 */
[----:B------:R-:W-:-:S03]  /*23400*/  IMAD.MOV.U32 R26, RZ, RZ, R16 ;  /* 0x000000ffff1a7224 */ /* 0x000fc600078e0010 */
[----:B------:R-:W-:Y:S01]  /*23410*/  STL.64 [R1+0x178], R18 ;  /* 0x0001781201007387 */ /* 0x000fe20000100a00 */
[----:B------:R-:W-:-:S03]  /*23420*/  IMAD.MOV.U32 R27, RZ, RZ, R17 ;  /* 0x000000ffff1b7224 */ /* 0x000fc600078e0011 */
[----:B------:R-:W0:Y:S01]  /*23430*/  LDSM.16.M88.4 R16, [R20+UR5+0x2000] ;  /* 0x002000051410783b */ /* 0x000e220008000200 */
[----:B------:R-:W-:-:S03]  /*23440*/  IMAD.MOV.U32 R6, RZ, RZ, R9 ;  /* 0x000000ffff067224 */ /* 0x000fc600078e0009 */
[----:B0-----:R-:W-:Y:S01]  /*23450*/  STL.64 [R1+0x180], R16 ;  /* 0x0001801001007387 */ /* 0x001fe20000100a00 */
[----:B------:R-:W-:-:S03]  /*23460*/  IMAD.MOV.U32 R28, RZ, RZ, R16 ;  /* 0x000000ffff1c7224 */ /* 0x000fc600078e0010 */
[----:B------:R-:W-:Y:S01]  /*23470*/  STL.64 [R1+0x188], R18 ;  /* 0x0001881201007387 */ /* 0x000fe20000100a00 */
[----:B------:R-:W-:-:S03]  /*23480*/  IMAD.MOV.U32 R9, RZ, RZ, R17 ;  /* 0x000000ffff097224 */ /* 0x000fc600078e0011 */
[----:B------:R-:W0:Y:S04]  /*23490*/  LDSM.16.M88.4 R16, [R20+UR5+0x2800] ;  /* 0x002800051410783b */ /* 0x000e280008000200 */
[----:B0-----:R-:W-:Y:S04]  /*234a0*/  STL.64 [R1+0x190], R16 ;  /* 0x0001901001007387 */ /* 0x001fe80000100a00 */
[----:B------:R0:W-:Y:S01]  /*234b0*/  STL.64 [R1+0x198], R18 ;  /* 0x0001981201007387 */ /* 0x0001e20000100a00 */
[----:B------:R-:W-:-:S03]  /*234c0*/  IMAD.MOV.U32 R5, RZ, RZ, R17 ;  /* 0x000000ffff057224 */ /* 0x000fc600078e0011 */
[----:B0-----:R-:W2:Y:S04]  /*234d0*/  LDL.LU R19, [R1+0x17e4] ;  /* 0x0017e40001137983 */ /* 0x001ea80000300800 */
[----:B------:R-:W2:Y:S01]  /*234e0*/  LDL.LU R17, [R1+0x17e0] ;  /* 0x0017e00001117983 */ /* 0x000ea20000300800 */
[----:B------:R-:W-:Y:S02]  /*234f0*/  IMAD.MOV.U32 R7, RZ, RZ, R8 ;  /* 0x000000ffff077224 */ /* 0x000fe400078e0008 */
[----:B------:R-:W-:Y:S02]  /*23500*/  IMAD.MOV.U32 R8, RZ, RZ, R16 ;  /* 0x000000ffff087224 */ /* 0x000fe400078e0010 */
[----:B--2---:R-:W-:Y:S02]  /*23510*/  IMAD R0, R17, 0x100, R19 ;  /* 0x0000010011007824 */ /* 0x004fe400078e0213 */
[----:B------:R-:W0:Y:S04]  /*23520*/  LDSM.16.M88.4 R16, [R20+UR5+0x3000] ;  /* 0x003000051410783b */ /* 0x000e280008000200 */
[----:B0-----:R-:W-:Y:S04]  /*23530*/  STL.64 [R1+0x1a0], R16 ;  /* 0x0001a01001007387 */ /* 0x001fe80000100a00 */
[----:B------:R0:W-:Y:S04]  /*23540*/  STL.64 [R1+0x1a8], R18 ;  /* 0x0001a81201007387 */ /* 0x0001e80000100a00 */
[----:B0-----:R-:W2:Y:S04]  /*23550*/  LDL.LU R18, [R1+0x17dc] ;  /* 0x0017dc0001127983 */ /* 0x001ea80000300800 */
[----:B------:R-:W2:Y:S01]  /*23560*/  LDL.LU R16, [R1+0x17d8] ;  /* 0x0017d80001107983 */ /* 0x000ea20000300800 */
[----:B---3--:R-:W-:-:S02]  /*23570*/  IMAD R3, R3, 0x100, R4 ;  /* 0x0000010003037824 */ /* 0x008fc400078e0204 */
[----:B----4-:R-:W-:Y:S01]  /*23580*/  IMAD R4, R15, 0x100, R14 ;  /* 0x000001000f047824 */ /* 0x010fe200078e020e */
[----:B------:R-:W-:Y:S02]  /*23590*/  F2FP.F16.E4M3.UNPACK_B R12, R0 ;  /* 0x00000000ff0c723e */ /* 0x000fe400020006ff */
[----:B------:R-:W-:Y:S02]  /*235a0*/  F2FP.F16.E4M3.UNPACK_B R24, R23 ;  /* 0x00000017ff18723e */ /* 0x000fe400020006ff */
[----:B------:R-:W-:Y:S02]  /*235b0*/  F2FP.F16.E4M3.UNPACK_B R13, R3 ;  /* 0x00000003ff0d723e */ /* 0x000fe400020006ff */
[----:B------:R-:W-:Y:S02]  /*235c0*/  F2FP.F16.E4M3.UNPACK_B R15, R4 ;  /* 0x00000004ff0f723e */ /* 0x000fe400020006ff */
[----:B------:R-:W-:Y:S02]  /*235d0*/  F2FP.F16.E4M3.UNPACK_B R25, R22 ;  /* 0x00000016ff19723e */ /* 0x000fe400020006ff */
[----:B------:R-:W-:-:S02]  /*235e0*/  F2FP.F16.E4M3.UNPACK_B R23, R6 ;  /* 0x00000006ff17723e */ /* 0x000fc400020006ff */
[----:B------:R-:W-:Y:S01]  /*235f0*/  F2FP.F16.E4M3.UNPACK_B R22, R7 ;  /* 0x00000007ff16723e */ /* 0x000fe200020006ff */
[----:B--2---:R-:W-:Y:S02]  /*23600*/  IMAD R2, R18, 0x100, R16 ;  /* 0x0000010012027824 */ /* 0x004fe400078e0210 */
[----:B------:R-:W0:Y:S03]  /*23610*/  LDSM.16.M88.4 R16, [R20+UR5+0x3800] ;  /* 0x003800051410783b */ /* 0x000e260008000200 */
[----:B------:R-:W-:Y:S01]  /*23620*/  F2FP.F16.E4M3.UNPACK_B R14, R2 ;  /* 0x00000002ff0e723e */ /* 0x000fe200020006ff */
[----:B0-----:R0:W-:Y:S01]  /*23630*/  STL.64 [R1+0x1b0], R16 ;  /* 0x0001b01001007387 */ /* 0x0011e20000100a00 */
[----:B------:R-:W-:-:S03]  /*23640*/  IMAD.MOV.U32 R20, RZ, RZ, R16 ;  /* 0x000000ffff147224 */ /* 0x000fc600078e0010 */
[----:B------:R1:W-:Y:S01]  /*23650*/  STL.64 [R1+0x1b8], R18 ;  /* 0x0001b81201007387 */ /* 0x0003e20000100a00 */
[----:B------:R-:W-:-:S03]  /*23660*/  IMAD.MOV.U32 R21, RZ, RZ, R17 ;  /* 0x000000ffff157224 */ /* 0x000fc600078e0011 */
[----:B0-----:R-:W2:Y:S04]  /*23670*/  LDL.LU.64 R16, [R1+0x280] ;  /* 0x0002800001107983 */ /* 0x001ea80000300a00 */
[----:B-1----:R-:W2:Y:S04]  /*23680*/  LDL.LU.64 R18, [R1+0x288] ;  /* 0x0002880001127983 */ /* 0x002ea80000300a00 */
[----:B------:R-:W3:Y:S04]  /*23690*/  LDL.LU R0, [R1+0xec] ;  /* 0x0000ec0001007983 */ /* 0x000ee80000300800 */
[----:B------:R-:W4:Y:S04]  /*236a0*/  LDL.LU R2, [R1+0x100] ;  /* 0x0001000001027983 */ /* 0x000f280000300800 */
[----:B------:R-:W5:Y:S04]  /*236b0*/  LDL.LU R3, [R1+0xfc] ;  /* 0x0000fc0001037983 */ /* 0x000f680000300800 */
[----:B------:R-:W3:Y:S04]  /*236c0*/  LDL.LU R4, [R1+0x104] ;  /* 0x0001040001047983 */ /* 0x000ee80000300800 */
[----:B------:R-:W4:Y:S04]  /*236d0*/  LDL.LU R6, [R1+0x11c] ;  /* 0x00011c0001067983 */ /* 0x000f280000300800 */
[----:B------:R-:W4:Y:S01]  /*236e0*/  LDL.LU R7, [R1+0x118] ;  /* 0x0001180001077983 */ /* 0x000f220000300800 */
[----:B--2---:R-:W-:Y:S03]  /*236f0*/  HMMA.16816.F32 R16, R12, R24, R16 ;  /* 0x000000180c10723c */ /* 0x004fe60000001810 */
[----:B----4-:R-:W-:Y:S04]  /*23700*/  STL.64 [R1+0x17d0], R6 ;  /* 0x0017d00601007387 */ /* 0x010fe80000100a00 */
[----:B---3--:R0:W-:Y:S04]  /*23710*/  STL.64 [R1+0x17c8], R4 ;  /* 0x0017c80401007387 */ /* 0x0081e80000100a00 */
[----:B0-----:R-:W2:Y:S04]  /*23720*/  LDL.LU.64 R4, [R1+0x260] ;  /* 0x0002600001047983 */ /* 0x001ea80000300a00 */
[----:B------:R-:W2:Y:S08]  /*23730*/  LDL.LU.64 R6, [R1+0x268] ;  /* 0x0002680001067983 */ /* 0x000eb00000300a00 */
[----:B------:R-:W-:Y:S04]  /*23740*/  STL [R1+0x1754], R16 ;  /* 0x0017541001007387 */ /* 0x000fe80000100800 */
[----:B------:R0:W-:Y:S04]  /*23750*/  STL [R1+0x1750], R17 ;  /* 0x0017501101007387 */ /* 0x0001e80000100800 */
[----:B------:R-:W-:Y:S04]  /*23760*/  STL [R1+0x174c], R18 ;  /* 0x00174c1201007387 */ /* 0x000fe80000100800 */
[----:B------:R1:W-:Y:S04]  /*23770*/  STL [R1+0x1748], R19 ;  /* 0x0017481301007387 */ /* 0x0003e80000100800 */
[----:B0-----:R-:W3:Y:S04]  /*23780*/  LDL.LU.64 R16, [R1+0x270] ;  /* 0x0002700001107983 */ /* 0x001ee80000300a00 */
[----:B-1----:R-:W3:Y:S01]  /*23790*/  LDL.LU.64 R18, [R1+0x278] ;  /* 0x0002780001127983 */ /* 0x002ee20000300a00 */
[----:B------:R-:W-:-:S02]  /*237a0*/  F2FP.F16.E4M3.UNPACK_B R10, R10 ;  /* 0x0000000aff0a723e */ /* 0x000fc400020006ff */
[----:B------:R-:W-:Y:S01]  /*237b0*/  F2FP.F16.E4M3.UNPACK_B R11, R11 ;  /* 0x0000000bff0b723e */ /* 0x000fe200020006ff */
[----:B------:R0:W-:Y:S06]  /*237c0*/  STL.64 [R1+0x17c0], R22 ;  /* 0x0017c01601007387 */ /* 0x0001ec0000100a00 */
[C---:B--2---:R-:W-:Y:S06]  /*237d0*/  HMMA.16816.F32 R4, R12.reuse, R10, R4 ;  /* 0x0000000a0c04723c */ /* 0x044fec0000001804 */
[----:B---3--:R-:W-:Y:S01]  /*237e0*/  HMMA.16816.F32 R16, R12, R22, R16 ;  /* 0x000000160c10723c */ /* 0x008fe20000001810 */
[----:B0-----:R-:W2:-:S15]  /*237f0*/  LDL.LU R23, [R1+0xf0] ;  /* 0x0000f00001177983 */ /* 0x001e9e0000300800 */
[----:B------:R-:W-:-:S07]  /*23800*/  NOP ;  /* 0x0000000000007918 */ /* 0x000fce0000000000 */
[----:B------:R0:W-:Y:S04]  /*23810*/  STL.64 [R1+0x30], R16 ;  /* 0x0000301001007387 */ /* 0x0001e80000100a00 */
[----:B------:R1:W-:Y:S04]  /*23820*/  STL.64 [R1+0x38], R18 ;  /* 0x0000381201007387 */ /* 0x0003e80000100a00 */
[----:B------:R-:W-:Y:S01]  /*23830*/  STL.64 [R1+0x17b8], R20 ;  /* 0x0017b81401007387 */ /* 0x000fe20000100a00 */
[----:B0-----:R-:W-:Y:S02]  /*23840*/  IMAD.MOV.U32 R16, RZ, RZ, R4 ;  /* 0x000000ffff107224 */ /* 0x001fe400078e0004 */
[----:B-1----:R-:W-:-:S02]  /*23850*/  IMAD.MOV.U32 R18, RZ, RZ, R6 ;  /* 0x000000ffff127224 */ /* 0x002fc400078e0006 */
[----:B------:R-:W-:Y:S02]  /*23860*/  IMAD.MOV.U32 R19, RZ, RZ, R7 ;  /* 0x000000ffff137224 */ /* 0x000fe400078e0007 */
[----:B------:R-:W-:Y:S01]  /*23870*/  IMAD.MOV.U32 R17, RZ, RZ, R5 ;  /* 0x000000ffff117224 */ /* 0x000fe200078e0005 */
[----:B------:R-:W3:Y:S04]  /*23880*/  LDL.LU.64 R6, [R1+0x17d0] ;  /* 0x0017d00001067983 */ /* 0x000ee80000300a00 */
[----:B------:R-:W4:Y:S04]  /*23890*/  LDL.LU.64 R4, [R1+0x17c8] ;  /* 0x0017c80001047983 */ /* 0x000f280000300a00 */
[----:B------:R-:W-:Y:S04]  /*238a0*/  STL.64 [R1+0x1760], R18 ;  /* 0x0017601201007387 */ /* 0x000fe80000100a00 */
[----:B------:R0:W-:Y:S04]  /*238b0*/  STL.64 [R1+0x1758], R16 ;  /* 0x0017581001007387 */ /* 0x0001e80000100a00 */
[----:B0-----:R-:W5:Y:S04]  /*238c0*/  LDL.LU.64 R16, [R1+0x2b0] ;  /* 0x0002b00001107983 */ /* 0x001f680000300a00 */
[----:B------:R-:W5:Y:S01]  /*238d0*/  LDL.LU.64 R18, [R1+0x2b8] ;  /* 0x0002b80001127983 */ /* 0x000f620000300a00 */
[----:B------:R-:W-:-:S02]  /*238e0*/  F2FP.F16.E4M3.UNPACK_B R26, R26 ;  /* 0x0000001aff1a723e */ /* 0x000fc400020006ff */
[----:B------:R-:W-:Y:S01]  /*238f0*/  F2FP.F16.E4M3.UNPACK_B R27, R27 ;  /* 0x0000001bff1b723e */ /* 0x000fe200020006ff */
[----:B------:R-:W3:Y:S01]  /*23900*/  LDL.LU.64 R20, [R1+0x2c0] ;  /* 0x0002c00001147983 */ /* 0x000ee20000300a00 */
[----:B--2---:R-:W-:-:S03]  /*23910*/  IMAD R0, R0, 0x100, R23 ;  /* 0x0000010000007824 */ /* 0x004fc600078e0217 */
[----:B------:R-:W2:Y:S04]  /*23920*/  LDL.LU.64 R22, [R1+0x2c8] ;  /* 0x0002c80001167983 */ /* 0x000ea80000300a00 */
[----:B------:R-:W-:Y:S04]  /*23930*/  STL.64 [R1+0x17b0], R26 ;  /* 0x0017b01a01007387 */ /* 0x000fe80000100a00 */
[----:B------:R0:W-:Y:S01]  /*23940*/  STL.64 [R1+0x17a8], R24 ;  /* 0x0017a81801007387 */ /* 0x0001e20000100a00 */
[----:B-----5:R-:W-:-:S15]  /*23950*/  HMMA.16816.F32 R16, R12, R26, R16 ;  /* 0x0000001a0c10723c */ /* 0x020fde0000001810 */
[----:B------:R-:W-:-:S08]  /*23960*/  NOP ;  /* 0x0000000000007918 */ /* 0x000fd00000000000 */
[----:B------:R1:W-:Y:S04]  /*23970*/  STL.64 [R1+0x70], R16 ;  /* 0x0000701001007387 */ /* 0x0003e80000100a00 */
[----:B------:R5:W-:Y:S04]  /*23980*/  STL.64 [R1+0x78], R18 ;  /* 0x0000781201007387 */ /* 0x000be80000100a00 */
[----:B0-----:R-:W2:Y:S04]  /*23990*/  LDL.LU.64 R24, [R1+0x2a0] ;  /* 0x0002a00001187983 */ /* 0x001ea80000300a00 */
[----:B------:R-:W2:Y:S01]  /*239a0*/  LDL.LU.64 R26, [R1+0x2a8] ;  /* 0x0002a800011a7983 */ /* 0x000ea20000300a00 */
[----:B------:R-:W-:Y:S01]  /*239b0*/  IMAD R3, R29, 0x100, R3 ;  /* 0x000001001d037824 */ /* 0x000fe200078e0203 */
[----:B------:R-:W-:-:S02]  /*239c0*/  F2FP.F16.E4M3.UNPACK_B R28, R28 ;  /* 0x0000001cff1c723e */ /* 0x000fc400020006ff */
[----:B------:R-:W-:Y:S02]  /*239d0*/  F2FP.F16.E4M3.UNPACK_B R29, R9 ;  /* 0x00000009ff1d723e */ /* 0x000fe400020006ff */
[----:B------:R-:W-:Y:S02]  /*239e0*/  F2FP.F16.E4M3.UNPACK_B R8, R8 ;  /* 0x00000008ff08723e */ /* 0x000fe400020006ff */
[----:B----4-:R-:W-:Y:S01]  /*239f0*/  F2FP.F16.E4M3.UNPACK_B R9, R5 ;  /* 0x00000005ff09723e */ /* 0x010fe200020006ff */
[----:B------:R-:W-:Y:S02]  /*23a00*/  IMAD R2, R2, 0x100, R4 ;  /* 0x0000010002027824 */ /* 0x000fe400078e0204 */
[----:B---3--:R-:W-:Y:S01]  /*23a10*/  IMAD R7, R7, 0x100, R6 ;  /* 0x0000010007077824 */ /* 0x008fe200078e0206 */
[----:B------:R-:W-:Y:S01]  /*23a20*/  F2FP.F16.E4M3.UNPACK_B R4, R0 ;  /* 0x00000000ff04723e */ /* 0x000fe200020006ff */
[----:B-1----:R-:W3:Y:S04]  /*23a30*/  LDL.LU.64 R16, [R1+0x250] ;  /* 0x0002500001107983 */ /* 0x002ee80000300a00 */
[----:B-----5:R-:W3:Y:S01]  /*23a40*/  LDL.LU.64 R18, [R1+0x258] ;  /* 0x0002580001127983 */ /* 0x020ee20000300a00 */
[----:B------:R-:W-:-:S03]  /*23a50*/  F2FP.F16.E4M3.UNPACK_B R6, R2 ;  /* 0x00000002ff06723e */ /* 0x000fc600020006ff */
[----:B------:R-:W4:Y:S04]  /*23a60*/  LDL R0, [R1+0x1a4] ;  /* 0x0001a40001007983 */ /* 0x000f280000100800 */
[----:B------:R-:W5:Y:S01]  /*23a70*/  LDL R2, [R1+0x1a0] ;  /* 0x0001a00001027983 */ /* 0x000f620000100800 */
[----:B--2---:R-:W-:-:S15]  /*23a80*/  HMMA.16816.F32 R20, R12, R28, R20 ;  /* 0x0000001c0c14723c */ /* 0x004fde0000001814 */
[----:B------:R-:W-:-:S08]  /*23a90*/  NOP ;  /* 0x0000000000007918 */ /* 0x000fd00000000000 */
[----:B------:R-:W-:Y:S04]  /*23aa0*/  STL.64 [R1+0xb0], R20 ;  /* 0x0000b01401007387 */ /* 0x000fe80000100a00 */
[----:B------:R0:W-:Y:S04]  /*23ab0*/  STL.64 [R1+0xb8], R22 ;  /* 0x0000b81601007387 */ /* 0x0001e80000100a00 */
[----:B0-----:R-:W2:Y:S04]  /*23ac0*/  LDL.LU.64 R22, [R1+0x17c0] ;  /* 0x0017c00001167983 */ /* 0x001ea80000300a00 */
[----:B------:R-:W3:Y:S01]  /*23ad0*/  LDL.LU.64 R20, [R1+0x17b8] ;  /* 0x0017b80001147983 */ /* 0x000ee20000300a00 */
[----:B------:R-:W-:-:S15]  /*23ae0*/  HMMA.16816.F32 R24, R12, R8, R24 ;  /* 0x000000080c18723c */ /* 0x000fde0000001818 */
[----:B------:R-:W-:-:S08]  /*23af0*/  NOP ;  /* 0x0000000000007918 */ /* 0x000fd00000000000 */
[----:B------:R-:W-:Y:S04]  /*23b00*/  STL.64 [R1+0xe0], R24 ;  /* 0x0000e01801007387 */ /* 0x000fe80000100a00 */
[----:B------:R0:W-:Y:S04]  /*23b10*/  STL.64 [R1+0xe8], R26 ;  /* 0x0000e81a01007387 */ /* 0x0001e80000100a00 */
[----:B0-----:R-:W2:Y:S04]  /*23b20*/  LDL.LU.64 R26, [R1+0x17b0] ;  /* 0x0017b000011a7983 */ /* 0x001ea80000300a00 */
[----:B------:R-:W2:Y:S04]  /*23b30*/  LDL.LU.64 R24, [R1+0x17a8] ;  /* 0x0017a80001187983 */ /* 0x000ea80000300a00 */
[----:B------:R-:W-:Y:S04]  /*23b40*/  STL.64 [R1+0x17a0], R10 ;  /* 0x0017a00a01007387 */ /* 0x000fe80000100a00 */
[----:B------:R0:W-:Y:S04]  /*23b50*/  STL.64 [R1+0x1798], R8 ;  /* 0x0017980801007387 */ /* 0x0001e80000100a00 */
[----:B0-----:R-:W2:Y:S04]  /*23b60*/  LDL.LU.64 R8, [R1+0x290] ;  /* 0x0002900001087983 */ /* 0x001ea80000300a00 */
[----:B------:R-:W2:Y:S01]  /*23b70*/  LDL.LU.64 R10, [R1+0x298] ;  /* 0x00029800010a7983 */ /* 0x000ea20000300a00 */
[----:B------:R-:W-:-:S02]  /*23b80*/  F2FP.F16.E4M3.UNPACK_B R5, R3 ;  /* 0x00000003ff05723e */ /* 0x000fc400020006ff */
[----:B-----5:R-:W-:Y:S02]  /*23b90*/  F2FP.F16.E4M3.UNPACK_B R2, R2 ;  /* 0x00000002ff02723e */ /* 0x020fe400020006ff */
[----:B----4-:R-:W-:Y:S02]  /*23ba0*/  F2FP.F16.E4M3.UNPACK_B R3, R0 ;  /* 0x00000000ff03723e */ /* 0x010fe400020006ff */
[----:B---3--:R-:W-:Y:S02]  /*23bb0*/  F2FP.F16.E4M3.UNPACK_B R20, R20 ;  /* 0x00000014ff14723e */ /* 0x008fe400020006ff */
[----:B------:R-:W-:-:S03]  /*23bc0*/  F2FP.F16.E4M3.UNPACK_B R21, R21 ;  /* 0x00000015ff15723e */ /* 0x000fc600020006ff */
[----:B--2---:R-:W-:-:S15]  /*23bd0*/  HMMA.16816.F32 R8, R12, R2, R8 ;  /* 0x000000020c08723c */ /* 0x004fde0000001808 */
[----:B------:R-:W-:-:S08]  /*23be0*/  NOP ;  /* 0x0000000000007918 */ /* 0x000fd00000000000 */
[----:B------:R-:W-:Y:S04]  /*23bf0*/  STL.64 [R1+0xd0], R8 ;  /* 0x0000d00801007387 */ /* 0x000fe80000100a00 */
[----:B------:R0:W-:Y:S02]  /*23c00*/  STL.64 [R1+0xd8], R10 ;  /* 0x0000d80a01007387 */ /* 0x0001e40000100a00 */
[----:B0-----:R-:W-:Y:S02]  /*23c10*/  HMMA.16816.F32 R8, R12, R20, R16 ;  /* 0x000000140c08723c */ /* 0x001fe40000001810 */
[----:B------:R-:W2:Y:S04]  /*23c20*/  LDL.LU.64 R16, [R1+0x240] ;  /* 0x0002400001107983 */ /* 0x000ea80000300a00 */
[----:B------:R-:W2:-:S15]  /*23c30*/  LDL.LU.64 R18, [R1+0x248] ;  /* 0x0002480001127983 */ /* 0x000e9e0000300a00 */
[----:B------:R-:W-:-:S02]  /*23c40*/  NOP ;  /* 0x0000000000007918 */ /* 0x000fc40000000000 */
[----:B------:R0:W-:Y:S04]  /*23c50*/  STL.64 [R1+0xc0], R8 ;  /* 0x0000c00801007387 */ /* 0x0001e80000100a00 */
[----:B------:R1:W-:Y:S04]  /*23c60*/  STL.64 [R1+0xc8], R10 ;  /* 0x0000c80a01007387 */ /* 0x0003e80000100a00 */
[----:B0-----:R-:W3:Y:S04]  /*23c70*/  LDL.LU.64 R8, [R1+0x230] ;  /* 0x0002300001087983 */ /* 0x001ee80000300a00 */
[----:B-1----:R-:W3:Y:S04]  /*23c80*/  LDL.LU.64 R10, [R1+0x238] ;  /* 0x00023800010a7983 */ /* 0x002ee80000300a00 */
[----:B------:R-:W4:Y:S04]  /*23c90*/  LDL.LU R0, [R1+0x33c] ;  /* 0x00033c0001007983 */ /* 0x000f280000300800 */
[----:B------:R-:W5:Y:S04]  /*23ca0*/  LDL.LU R14, [R1+0x350] ;  /* 0x00035000010e7983 */ /* 0x000f680000300800 */
[----:B------:R-:W2:Y:S04]  /*23cb0*/  LDL.LU R13, [R1+0x344] ;  /* 0x00034400010d7983 */ /* 0x000ea80000300800 */
[----:B------:R-:W2:Y:S04]  /*23cc0*/  LDL.LU R12, [R1+0x368] ;  /* 0x00036800010c7983 */ /* 0x000ea80000300800 */
[----:B------:R-:W5:Y:S04]  /*23cd0*/  LDL.LU R15, [R1+0x360] ;  /* 0x00036000010f7983 */ /* 0x000f680000300800 */
[----:B-----5:R-:W-:Y:S04]  /*23ce0*/  STL.64 [R1+0x1770], R14 ;  /* 0x0017700e01007387 */ /* 0x020fe80000100a00 */
[----:B--2---:R0:W-:Y:S04]  /*23cf0*/  STL.64 [R1+0x1768], R12 ;  /* 0x0017680c01007387 */ /* 0x0041e80000100a00 */
[----:B0-----:R-:W2:Y:S04]  /*23d00*/  LDL.LU.64 R12, [R1+0x140] ;  /* 0x00014000010c7983 */ /* 0x001ea80000300a00 */
[----:B------:R-:W5:Y:S01]  /*23d10*/  LDL.LU.64 R14, [R1+0x148] ;  /* 0x00014800010e7983 */ /* 0x000f620000300a00 */
[----:B------:R-:W-:-:S07]  /*23d20*/  F2FP.F16.E4M3.UNPACK_B R7, R7 ;  /* 0x00000007ff07723e */ /* 0x000fce00020006ff */
[C---:B------:R-:W-:Y:S06]  /*23d30*/  HMMA.16816.F32 R16, R4.reuse, R24, R16 ;  /* 0x000000180410723c */ /* 0x040fec0000001810 */
[----:B---3--:R-:W-:Y:S01]  /*23d40*/  HMMA.16816.F32 R8, R4, R22, R8 ;  /* 0x000000160408723c */ /* 0x008fe20000001808 */
[----:B-----5:R-:W-:Y:S04]  /*23d50*/  STL.64 [R1+0x1780], R14 ;  /* 0x0017800e01007387 */ /* 0x020fe80000100a00 */
[----:B--2---:R0:W-:Y:S04]  /*23d60*/  STL.64 [R1+0x1778], R12 ;  /* 0x0017780c01007387 */ /* 0x0041e80000100a00 */
[----:B0-----:R-:W2:Y:S04]  /*23d70*/  LDL.LU.64 R12, [R1+0x1d0] ;  /* 0x0001d000010c7983 */ /* 0x001ea80000300a00 */
[----:B------:R-:W3:Y:S05]  /*23d80*/  LDL.LU.64 R14, [R1+0x1d8] ;  /* 0x0001d800010e7983 */ /* 0x000eea0000300a00 */
[----:B------:R-:W-:-:S02]  /*23d90*/  IMAD.MOV.U32 R24, RZ, RZ, R19 ;  /* 0x000000ffff187224 */ /* 0x000fc400078e0013 */
[----:B------:R-:W-:Y:S01]  /*23da0*/  IMAD.MOV.U32 R25, RZ, RZ, R18 ;  /* 0x000000ffff197224 */ /* 0x000fe200078e0012 */
[----:B---3--:R-:W-:Y:S04]  /*23db0*/  STL.64 [R1+0x1790], R14 ;  /* 0x0017900e01007387 */ /* 0x008fe80000100a00 */
[----:B--2---:R0:W-:Y:S04]  /*23dc0*/  STL.64 [R1+0x1788], R12 ;  /* 0x0017880c01007387 */ /* 0x0041e80000100a00 */
[----:B0-----:R-:W2:Y:S04]  /*23dd0*/  LDL.LU.64 R12, [R1+0x220] ;  /* 0x00022000010c7983 */ /* 0x001ea80000300a00 */
[----:B------:R-:W2:Y:S04]  /*23de0*/  LDL.LU.64 R14, [R1+0x228] ;  /* 0x00022800010e7983 */ /* 0x000ea80000300a00 */
[----:B------:R0:W-:Y:S04]  /*23df0*/  STL.64 [R1+0xa0], R16 ;  /* 0x0000a01001007387 */ /* 0x0001e80000100a00 */
[----:B0-----:R-:W3:Y:S04]  /*23e00*/  LDL.LU.64 R16, [R1+0x120] ;  /* 0x0001200001107983 */ /* 0x001ee80000300a00 */
[----:B------:R-:W3:Y:S04]  /*23e10*/  LDL.LU.64 R18, [R1+0x128] ;  /* 0x0001280001127983 */ /* 0x000ee80000300a00 */
[----:B------:R-:W-:Y:S04]  /*23e20*/  STL [R1+0x172c], R24 ;  /* 0x00172c1801007387 */ /* 0x000fe80000100800 */
[----:B------:R-:W-:Y:S04]  /*23e30*/  STL [R1+0x1728], R25 ;  /* 0x0017281901007387 */ /* 0x000fe80000100800 */
[----:B------:R-:W-:Y:S04]  /*23e40*/  STL.64 [R1+0x90], R8 ;  /* 0x0000900801007387 */ /* 0x000fe80000100a00 */
[----:B------:R0:W-:Y:S04]  /*23e50*/  STL.64 [R1+0x98], R10 ;  /* 0x0000980a01007387 */ /* 0x0001e80000100a00 */
[----:B0-----:R-:W2:Y:S04]  /*23e60*/  LDL.LU.64 R10, [R1+0x17a0] ;  /* 0x0017a000010a7983 */ /* 0x001ea80000300a00 */
[----:B------:R-:W3:Y:S01]  /*23e70*/  LDL.LU.64 R8, [R1+0x1798] ;  /* 0x0017980001087983 */ /* 0x000ee20000300a00 */
[----:B--2---:R-:W-:-:S15]  /*23e80*/  HMMA.16816.F32 R12, R4, R10, R12 ;  /* 0x0000000a040c723c */ /* 0x004fde000000180c */
[----:B------:R-:W-:-:S08]  /*23e90*/  NOP ;  /* 0x0000000000007918 */ /* 0x000fd00000000000 */
[----:B------:R-:W-:Y:S04]  /*23ea0*/  STL.64 [R1+0x60], R12 ;  /* 0x0000600c01007387 */ /* 0x000fe80000100a00 */
[----:B------:R0:W-:Y:S04]  /*23eb0*/  STL.64 [R1+0x68], R14 ;  /* 0x0000680e01007387 */ /* 0x0001e80000100a00 */
[----:B0-----:R-:W2:Y:S04]  /*23ec0*/  LDL.LU.64 R14, [R1+0x1790] ;  /* 0x00179000010e7983 */ /* 0x001ea80000300a00 */
[----:B------:R-:W2:Y:S02]  /*23ed0*/  LDL.LU.64 R12, [R1+0x1788] ;  /* 0x00178800010c7983 */ /* 0x000ea40000300a00 */
[----:B--2---:R-:W-:-:S15]  /*23ee0*/  HMMA.16816.F32 R12, R4, R26, R12 ;  /* 0x0000001a040c723c */ /* 0x004fde000000180c */
[----:B------:R-:W-:-:S08]  /*23ef0*/  NOP ;  /* 0x0000000000007918 */ /* 0x000fd00000000000 */
[----:B------:R0:W-:Y:S01]  /*23f00*/  STL.64 [R1+0x40], R12 ;  /* 0x0000400c01007387 */ /* 0x0001e20000100a00 */
[----:B------:R-:W-:Y:S02]  /*23f10*/  IMAD.MOV.U32 R27, RZ, RZ, R14 ;  /* 0x000000ffff1b7224 */ /* 0x000fe400078e000e */
[----:B------:R-:W-:Y:S02]  /*23f20*/  IMAD.MOV.U32 R26, RZ, RZ, R15 ;  /* 0x000000ffff1a7224 */ /* 0x000fe400078e000f */
[----:B------:R-:W2:Y:S04]  /*23f30*/  LDL.LU.64 R14, [R1+0x1780] ;  /* 0x00178000010e7983 */ /* 0x000ea80000300a00 */
[----:B0-----:R-:W2:Y:S01]  /*23f40*/  LDL.LU.64 R12, [R1+0x1778] ;  /* 0x00177800010c7983 */ /* 0x001ea20000300a00 */
[----:B---3--:R-:W-:Y:S03]  /*23f50*/  HMMA.16816.F32 R8, R4, R8, R16 ;  /* 0x000000080408723c */ /* 0x008fe60000001810 */
[----:B------:R0:W-:Y:S04]  /*23f60*/  STL [R1+0x1734], R26 ;  /* 0x0017341a01007387 */ /* 0x0001e80000100800 */
[----:B------:R1:W-:-:S15]  /*23f70*/  STL [R1+0x1730], R27 ;  /* 0x0017301b01007387 */ /* 0x0003de0000100800 */
[----:B------:R-:W-:-:S02]  /*23f80*/  NOP ;  /* 0x0000000000007918 */ /* 0x000fc40000000000 */
[----:B0-----:R-:W-:Y:S02]  /*23f90*/  IMAD.MOV.U32 R26, RZ, RZ, R10 ;  /* 0x000000ffff1a7224 */ /* 0x001fe400078e000a */
[----:B-1----:R-:W-:Y:S01]  /*23fa0*/  IMAD.MOV.U32 R27, RZ, RZ, R11 ;  /* 0x000000ffff1b7224 */ /* 0x002fe200078e000b */
[----:B--2---:R-:W-:-:S15]  /*23fb0*/  HMMA.16816.F32 R12, R4, R28, R12 ;  /* 0x0000001c040c723c */ /* 0x004fde000000180c */
[----:B------:R-:W-:-:S09]  /*23fc0*/  NOP ;  /* 0x0000000000007918 */ /* 0x000fd20000000000 */
[----:B------:R-:W-:Y:S02]  /*23fd0*/  IMAD.MOV.U32 R29, RZ, RZ, R14 ;  /* 0x000000ffff1d7224 */ /* 0x000fe400078e000e */
[----:B------:R-:W-:Y:S02]  /*23fe0*/  IMAD.MOV.U32 R28, RZ, RZ, R15 ;  /* 0x000000ffff1c7224 */ /* 0x000fe400078e000f */
[----:B------:R-:W-:Y:S02]  /*23ff0*/  IMAD.MOV.U32 R24, RZ, RZ, R12 ;  /* 0x000000ffff187224 */ /* 0x000fe400078e000c */
[----:B------:R-:W-:Y:S01]  /*24000*/  IMAD.MOV.U32 R25, RZ, RZ, R13 ;  /* 0x000000ffff197224 */ /* 0x000fe200078e000d */
[----:B------:R-:W2:Y:S04]  /*24010*/  LDL.LU.64 R14, [R1+0x1770] ;  /* 0x00177000010e7983 */ /* 0x000ea80000300a00 */
[----:B------:R-:W3:Y:S04]  /*24020*/  LDL.LU.64 R12, [R1+0x1768] ;  /* 0x00176800010c7983 */ /* 0x000ee80000300a00 */
[----:B------:R-:W5:Y:S04]  /*24030*/  LDL.LU R22, [R1+0x150] ;  /* 0x0001500001167983 */ /* 0x000f680000300800 */
[----:B------:R-:W5:Y:S04]  /*24040*/  LDL.LU R23, [R1+0x154] ;  /* 0x0001540001177983 */ /* 0x000f680000300800 */
[----:B------:R-:W4:Y:S04]  /*24050*/  LDL.LU.64 R18, [R1+0x1760] ;  /* 0x0017600001127983 */ /* 0x000f280000300a00 */
[----:B------:R-:W2:Y:S04]  /*24060*/  LDL.LU.64 R16, [R1+0x1758] ;  /* 0x0017580001107983 */ /* 0x000ea80000300a00 */
[----:B------:R0:W-:Y:S04]  /*24070*/  STL.64 [R1], R8 ;  /* 0x0000000801007387 */ /* 0x0001e80000100a00 */
[----:B0-----:R-:W3:Y:S04]  /*24080*/  LDL.LU.64 R8, [R1+0x210] ;  /* 0x0002100001087983 */ /* 0x001ee80000300a00 */
[----:B------:R-:W3:Y:S04]  /*24090*/  LDL.LU.64 R10, [R1+0x218] ;  /* 0x00021800010a7983 */ /* 0x000ee80000300a00 */
[----:B------:R0:W-:Y:S04]  /*240a0*/  STL.64 [R1+0x1740], R26 ;  /* 0x0017401a01007387 */ /* 0x0001e80000100a00 */
[----:B0-----:R-:W5:Y:S04]  /*240b0*/  LDL.LU R26, [R1+0x354] ;  /* 0x00035400011a7983 */ /* 0x001f680000300800 */
[----:B------:R-:W4:Y:S04]  /*240c0*/  LDL.LU R27, [R1+0x34c] ;  /* 0x00034c00011b7983 */ /* 0x000f280000300800 */
[----:B------:R0:W-:Y:S04]  /*240d0*/  STL.64 [R1+0x1738], R24 ;  /* 0x0017381801007387 */ /* 0x0001e80000100a00 */
[----:B0-----:R-:W4:Y:S01]  /*240e0*/  LDL.LU R25, [R1+0x340] ;  /* 0x0003400001197983 */ /* 0x001f220000300800 */
[----:B---3--:R-:W-:Y:S03]  /*240f0*/  HMMA.16816.F32 R8, R4, R2, R8 ;  /* 0x000000020408723c */ /* 0x008fe60000001808 */
[----:B------:R-:W3:Y:S04]  /*24100*/  LDL.LU R2, [R1+0x130] ;  /* 0x0001300001027983 */ /* 0x000ee80000300800 */
[----:B------:R-:W3:Y:S01]  /*24110*/  LDL.LU R3, [R1+0x134] ;  /* 0x0001340001037983 */ /* 0x000ee20000300800 */
[----:B--2---:R-:W-:-:S03]  /*24120*/  IMAD.MOV.U32 R24, RZ, RZ, R16 ;  /* 0x000000ffff187224 */ /* 0x004fc600078e0010 */
[----:B------:R-:W2:Y:S01]  /*24130*/  LDL.LU R16, [R1+0x1754] ;  /* 0x0017540001107983 */ /* 0x000ea20000300800 */
[----:B-----5:R-:W-:Y:S02]  /*24140*/  IMAD R14, R14, 0x100, R26 ;  /* 0x000001000e0e7824 */ /* 0x020fe400078e021a */
[----:B----4-:R-:W-:Y:S02]  /*24150*/  IMAD R13, R13, 0x100, R27 ;  /* 0x000001000d0d7824 */ /* 0x010fe400078e021b */
[----:B------:R-:W-:Y:S02]  /*24160*/  IMAD.MOV.U32 R26, RZ, RZ, R18 ;  /* 0x000000ffff1a7224 */ /* 0x000fe400078e0012 */
[----:B------:R-:W-:Y:S02]  /*24170*/  IMAD.MOV.U32 R27, RZ, RZ, R19 ;  /* 0x000000ffff1b7224 */ /* 0x000fe400078e0013 */
[----:B------:R-:W-:Y:S02]  /*24180*/  IMAD R0, R0, 0x100, R25 ;  /* 0x0000010000007824 */ /* 0x000fe400078e0219 */
[----:B------:R-:W-:-:S02]  /*24190*/  IMAD.MOV.U32 R25, RZ, RZ, R17 ;  /* 0x000000ffff197224 */ /* 0x000fc400078e0011 */
[----:B------:R-:W2:Y:S04]  /*241a0*/  LDL.LU R17, [R1+0x1750] ;  /* 0x0017500001117983 */ /* 0x000ea80000300800 */
[----:B------:R-:W2:Y:S04]  /*241b0*/  LDL.LU R18, [R1+0x174c] ;  /* 0x00174c0001127983 */ /* 0x000ea80000300800 */
[----:B------:R-:W2:Y:S04]  /*241c0*/  LDL.LU R19, [R1+0x1748] ;  /* 0x0017480001137983 */ /* 0x000ea80000300800 */
[----:B------:R-:W-:Y:S04]  /*241d0*/  STL [R1+0x1674], R8 ;  /* 0x0016740801007387 */ /* 0x000fe80000100800 */
[----:B------:R0:W-:Y:S04]  /*241e0*/  STL [R1+0x1670], R9 ;  /* 0x0016700901007387 */ /* 0x0001e80000100800 */
[----:B------:R-:W-:Y:S04]  /*241f0*/  STL [R1+0x166c], R10 ;  /* 0x00166c0a01007387 */ /* 0x000fe80000100800 */
[----:B------:R1:W-:Y:S04]  /*24200*/  STL [R1+0x1668], R11 ;  /* 0x0016680b01007387 */ /* 0x0003e80000100800 */
[----:B0-----:R-:W4:Y:S04]  /*24210*/  LDL.LU.64 R8, [R1+0x1e0] ;  /* 0x0001e00001087983 */ /* 0x001f280000300a00 */
[----:B-1----:R-:W4:Y:S01]  /*24220*/  LDL.LU.64 R10, [R1+0x1e8] ;  /* 0x0001e800010a7983 */ /* 0x002f220000300a00 */
[----:B------:R-:W-:Y:S01]  /*24230*/  IMAD R15, R15, 0x100, R12 ;  /* 0x000001000f0f7824 */ /* 0x000fe200078e020c */
[----:B------:R-:W-:-:S02]  /*24240*/  F2FP.F16.E4M3.UNPACK_B R12, R0 ;  /* 0x00000000ff0c723e */ /* 0x000fc400020006ff */
[----:B------:R-:W-:Y:S02]  /*24250*/  F2FP.F16.E4M3.UNPACK_B R14, R14 ;  /* 0x0000000eff0e723e */ /* 0x000fe400020006ff */
[----:B------:R-:W-:Y:S02]  /*24260*/  F2FP.F16.E4M3.UNPACK_B R13, R13 ;  /* 0x0000000dff0d723e */ /* 0x000fe400020006ff */
[----:B------:R-:W-:Y:S02]  /*24270*/  F2FP.F16.E4M3.UNPACK_B R15, R15 ;  /* 0x0000000fff0f723e */ /* 0x000fe400020006ff */
[----:B---3--:R-:W-:Y:S02]  /*24280*/  F2FP.F16.E4M3.UNPACK_B R2, R2.H1 ;  /* 0x00000002ff02723e */ /* 0x008fe400030006ff */
[----:B------:R-:W-:-:S07]  /*24290*/  F2FP.F16.E4M3.UNPACK_B R3, R3.H1 ;  /* 0x00000003ff03723e */ /* 0x000fce00030006ff */
[----:B--2---:R-:W-:Y:S06]  /*242a0*/  HMMA.16816.F32 R16, R12, R2, R16 ;  /* 0x000000020c10723c */ /* 0x004fec0000001810 */
[----:B----4-:R-:W-:Y:S01]  /*242b0*/  HMMA.16816.F32 R8, R4, R20, R8 ;  /* 0x000000140408723c */ /* 0x010fe20000001808 */
[----:B------:R-:W2:Y:S04]  /*242c0*/  LDL.LU R6, [R1+0x160] ;  /* 0x0001600001067983 */ /* 0x000ea80000300800 */
[----:B------:R-:W3:Y:S02]  /*242d0*/  LDL.LU R7, [R1+0x164] ;  /* 0x0001640001077983 */ /* 0x000ee40000300800 */
[----:B------:R-:W-:-:S02]  /*242e0*/  F2FP.F16.E4M3.UNPACK_B R4, R22.H1 ;  /* 0x00000016ff04723e */ /* 0x000fc400030006ff */
[----:B------:R-:W-:-:S14]  /*242f0*/  F2FP.F16.E4M3.UNPACK_B R5, R23.H1 ;  /* 0x00000017ff05723e */ /* 0x000fdc00030006ff */
[----:B------:R0:W-:Y:S04]  /*24300*/  STL.64 [R1+0x20], R8 ;  /* 0x0000200801007387 */ /* 0x0001e80000100a00 */
[----:B------:R1:W-:Y:S04]  /*24310*/  STL.64 [R1+0x28], R10 ;  /* 0x0000280a01007387 */ /* 0x0003e80000100a00 */
[----:B------:R-:W4:Y:S04]  /*24320*/  LDL.LU R20, [R1+0x170] ;  /* 0x0001700001147983 */ /* 0x000f280000300800 */
[----:B------:R-:W5:Y:S04]  /*24330*/  LDL.LU R21, [R1+0x174] ;  /* 0x0001740001157983 */ /* 0x000f680000300800 */
[----:B------:R-:W5:Y:S04]  /*24340*/  LDL.LU R0, [R1+0x430] ;  /* 0x0004300001007983 */ /* 0x000f680000300800 */
[----:B------:R-:W5:Y:S04]  /*24350*/  LDL.LU R22, [R1+0x180] ;  /* 0x0001800001167983 */ /* 0x000f680000300800 */
[----:B------:R-:W5:Y:S01]  /*24360*/  LDL.LU R23, [R1+0x184] ;  /* 0x0001840001177983 */ /* 0x000f620000300800 */
[----:B0-----:R-:W-:-:S02]  /*24370*/  IMAD.MOV.U32 R8, RZ, RZ, R16 ;  /* 0x000000ffff087224 */ /* 0x001fc400078e0010 */
[----:B-1----:R-:W-:Y:S02]  /*24380*/  IMAD.MOV.U32 R11, RZ, RZ, R19 ;  /* 0x000000ffff0b7224 */ /* 0x002fe400078e0013 */
[----:B------:R-:W-:Y:S01]  /*24390*/  IMAD.MOV.U32 R10, RZ, RZ, R18 ;  /* 0x000000ffff0a7224 */ /* 0x000fe200078e0012 */
[----:B------:R-:W5:Y:S01]  /*243a0*/  LDL.LU R16, [R1+0x3f0] ;  /* 0x0003f00001107983 */ /* 0x000f620000300800 */
[----:B------:R-:W-:-:S03]  /*243b0*/  IMAD.MOV.U32 R9, RZ, RZ, R17 ;  /* 0x000000ffff097224 */ /* 0x000fc600078e0011 */
[----:B------:R-:W5:Y:S04]  /*243c0*/  LDL.LU R18, [R1+0x408] ;  /* 0x0004080001127983 */ /* 0x000f680000300800 */
[----:B------:R-:W5:Y:S04]  /*243d0*/  LDL.LU R17, [R1+0x3fc] ;  /* 0x0003fc0001117983 */ /* 0x000f680000300800 */
[----:B------:R-:W5:Y:S04]  /*243e0*/  LDL.LU R19, [R1+0x434] ;  /* 0x0004340001137983 */ /* 0x000f680000300800 */
[----:B------:R-:W-:Y:S04]  /*243f0*/  STL [R1+0x1684], R11 ;  /* 0x0016840b01007387 */ /* 0x000fe80000100800 */
[----:B------:R-:W-:Y:S04]  /*24400*/  STL [R1+0x1680], R10 ;  /* 0x0016800a01007387 */ /* 0x000fe80000100800 */
[----:B------:R-:W-:Y:S04]  /*24410*/  STL [R1+0x167c], R9 ;  /* 0x00167c0901007387 */ /* 0x000fe80000100800 */
[----:B------:R0:W-:Y:S04]  /*24420*/  STL [R1+0x1678], R8 ;  /* 0x0016780801007387 */ /* 0x0001e80000100800 */
[----:B0-----:R-:W4:Y:S04]  /*24430*/  LDL.LU R8, [R1+0x30] ;  /* 0x0000300001087983 */ /* 0x001f280000300800 */
[----:B------:R-:W4:Y:S04]  /*24440*/  LDL.LU R9, [R1+0x34] ;  /* 0x0000340001097983 */ /* 0x000f280000300800 */
[----:B------:R-:W4:Y:S04]  /*24450*/  LDL.LU R10, [R1+0x38] ;  /* 0x00003800010a7983 */ /* 0x000f280000300800 */
[----:B------:R-:W4:Y:S01]  /*24460*/  LDL.LU R11, [R1+0x3c] ;  /* 0x00003c00010b7983 */ /* 0x000f220000300800 */
[----:B--2---:R-:W-:-:S02]  /*24470*/  F2FP.F16.E4M3.UNPACK_B R6, R6.H1 ;  /* 0x00000006ff06723e */ /* 0x004fc400030006ff */
[----:B---3--:R-:W-:-:S07]  /*24480*/  F2FP.F16.E4M3.UNPACK_B R7, R7.H1 ;  /* 0x00000007ff07723e */ /* 0x008fce00030006ff */
[C---:B------:R-:W-:Y:S06]  /*24490*/  HMMA.16816.F32 R24, R12.reuse, R6, R24 ;  /* 0x000000060c18723c */ /* 0x040fec0000001818 */
[----:B----4-:R-:W-:-:S15]  /*244a0*/  HMMA.16816.F32 R8, R12, R4, R8 ;  /* 0x000000040c08723c */ /* 0x010fde0000001808 */
[----:B------:R-:W-:-:S08]  /*244b0*/  NOP ;  /* 0x0000000000007918 */ /* 0x000fd00000000000 */
[----:B------:R0:W-:Y:S04]  /*244c0*/  STL.64 [R1+0xf0], R8 ;  /* 0x0000f00801007387 */ /* 0x0001e80000100a00 */
[----:B------:R1:W-:Y:S01]  /*244d0*/  STL.64 [R1+0xf8], R10 ;  /* 0x0000f80a01007387 */ /* 0x0003e20000100a00 */
[----:B0-----:R-:W-:Y:S02]  /*244e0*/  IMAD.MOV.U32 R9, RZ, RZ, R26 ;  /* 0x000000ffff097224 */ /* 0x001fe400078e001a */
[----:B------:R-:W-:Y:S02]  /*244f0*/  IMAD.MOV.U32 R8, RZ, RZ, R27 ;  /* 0x000000ffff087224 */ /* 0x000fe400078e001b */
[----:B-1----:R-:W-:Y:S02]  /*24500*/  IMAD.MOV.U32 R11, RZ, RZ, R24 ;  /* 0x000000ffff0b7224 */ /* 0x002fe400078e0018 */
[----:B------:R-:W-:Y:S01]  /*24510*/  IMAD.MOV.U32 R10, RZ, RZ, R25 ;  /* 0x000000ffff0a7224 */ /* 0x000fe200078e0019 */
[----:B------:R-:W2:Y:S04]  /*24520*/  LDL.LU.64 R26, [R1+0x1740] ;  /* 0x00174000011a7983 */ /* 0x000ea80000300a00 */
[----:B------:R-:W3:Y:S04]  /*24530*/  LDL.LU.64 R24, [R1+0x1738] ;  /* 0x0017380001187983 */ /* 0x000ee80000300a00 */
[----:B------:R-:W-:Y:S04]  /*24540*/  STL.64 [R1+0x16e0], R6 ;  /* 0x0016e00601007387 */ /* 0x000fe80000100a00 */
[----:B------:R0:W-:Y:S04]  /*24550*/  STL.64 [R1+0x16d8], R4 ;  /* 0x0016d80401007387 */ /* 0x0001e80000100a00 */
[----:B0-----:R-:W4:Y:S04]  /*24560*/  LDL.LU R4, [R1+0x70] ;  /* 0x0000700001047983 */ /* 0x001f280000300800 */
[----:B------:R-:W4:Y:S04]  /*24570*/  LDL.LU R5, [R1+0x74] ;  /* 0x0000740001057983 */ /* 0x000f280000300800 */
[----:B------:R-:W4:Y:S04]  /*24580*/  LDL.LU R6, [R1+0x78] ;  /* 0x0000780001067983 */ /* 0x000f280000300800 */
[----:B------:R-:W4:Y:S04]  /*24590*/  LDL.LU R7, [R1+0x7c] ;  /* 0x00007c0001077983 */ /* 0x000f280000300800 */
[----:B------:R0:W-:Y:S04]  /*245a0*/  STL.64 [R1+0x1690], R10 ;  /* 0x0016900a01007387 */ /* 0x0001e80000100a00 */
[----:B0-----:R-:W2:Y:S04]  /*245b0*/  LDL.LU R10, [R1+0x40c] ;  /* 0x00040c00010a7983 */ /* 0x001ea80000300800 */
[----:B------:R-:W3:Y:S04]  /*245c0*/  LDL.LU R11, [R1+0x404] ;  /* 0x00040400010b7983 */ /* 0x000ee80000300800 */
[----:B------:R0:W-:Y:S04]  /*245d0*/  STL.64 [R1+0x1688], R8 ;  /* 0x0016880801007387 */ /* 0x0001e80000100a00 */
[----:B0-----:R-:W2:Y:S01]  /*245e0*/  LDL.LU R9, [R1+0x3f4] ;  /* 0x0003f40001097983 */ /* 0x001ea20000300800 */
[----:B------:R-:W-:-:S02]  /*245f0*/  F2FP.F16.E4M3.UNPACK_B R20, R20.H1 ;  /* 0x00000014ff14723e */ /* 0x000fc400030006ff */
[----:B-----5:R-:W-:Y:S01]  /*24600*/  F2FP.F16.E4M3.UNPACK_B R21, R21.H1 ;  /* 0x00000015ff15723e */ /* 0x020fe200030006ff */
[----:B------:R-:W5:Y:S06]  /*24610*/  LDL.LU R8, [R1] ;  /* 0x0000000001087983 */ /* 0x000f6c0000300800 */
[----:B----4-:R-:W-:-:S15]  /*24620*/  HMMA.16816.F32 R4, R12, R20, R4 ;  /* 0x000000140c04723c */ /* 0x010fde0000001804 */
[----:B------:R-:W-:-:S08]  /*24630*/  NOP ;  /* 0x0000000000007918 */ /* 0x000fd00000000000 */
[----:B------:R-:W-:Y:S04]  /*24640*/  STL.64 [R1+0x110], R4 ;  /* 0x0001100401007387 */ /* 0x000fe80000100a00 */
[----:B------:R-:W-:Y:S01]  /*24650*/  STL.64 [R1+0x118], R6 ;  /* 0x0001180601007387 */ /* 0x000fe20000100a00 */
[----:B--2---:R-:W-:-:S03]  /*24660*/  IMAD R16, R16, 0x100, R9 ;  /* 0x0000010010107824 */ /* 0x004fc600078e0209 */
[----:B------:R-:W5:Y:S01]  /*24670*/  LDL.LU R9, [R1+0x4] ;  /* 0x0000040001097983 */ /* 0x000f620000300800 */
[----:B------:R-:W-:Y:S02]  /*24680*/  IMAD R18, R18, 0x100, R10 ;  /* 0x0000010012127824 */ /* 0x000fe400078e020a */
[----:B---3--:R-:W-:Y:S02]  /*24690*/  IMAD R17, R17, 0x100, R11 ;  /* 0x0000010011117824 */ /* 0x008fe400078e020b */
[----:B------:R-:W-:Y:S02]  /*246a0*/  IMAD.MOV.U32 R10, RZ, RZ, R26 ;  /* 0x000000ffff0a7224 */ /* 0x000fe400078e001a */
[----:B------:R-:W-:Y:S01]  /*246b0*/  IMAD.MOV.U32 R11, RZ, RZ, R27 ;  /* 0x000000ffff0b7224 */ /* 0x000fe200078e001b */
[----:B------:R-:W2:Y:S04]  /*246c0*/  LDL.LU R26, [R1+0x1734] ;  /* 0x00173400011a7983 */ /* 0x000ea80000300800 */
[----:B------:R-:W3:Y:S04]  /*246d0*/  LDL.LU R27, [R1+0x1730] ;  /* 0x00173000011b7983 */ /* 0x000ee80000300800 */
[----:B------:R0:W-:Y:S02]  /*246e0*/  STL.64 [R1+0x16a0], R10 ;  /* 0x0016a00a01007387 */ /* 0x0001e40000100a00 */
[----:B0-----:R-:W-:-:S02]  /*246f0*/  IMAD.MOV.U32 R10, RZ, RZ, R29 ;  /* 0x000000ffff0a7224 */ /* 0x001fc400078e001d */
[----:B------:R-:W-:Y:S01]  /*24700*/  IMAD.MOV.U32 R11, RZ, RZ, R28 ;  /* 0x000000ffff0b7224 */ /* 0x000fe200078e001c */
[----:B-----5:R0:W-:Y:S02]  /*24710*/  STL.64 [R1+0x1698], R8 ;  /* 0x0016980801007387 */ /* 0x0201e40000100a00 */
[----:B0-----:R-:W-:Y:S02]  /*24720*/  IMAD.MOV.U32 R8, RZ, RZ, R24 ;  /* 0x000000ffff087224 */ /* 0x001fe400078e0018 */
[----:B------:R-:W-:Y:S01]  /*24730*/  IMAD.MOV.U32 R9, RZ, RZ, R25 ;  /* 0x000000ffff097224 */ /* 0x000fe200078e0019 */
[----:B------:R-:W4:Y:S04]  /*24740*/  LDL.LU R24, [R1+0x172c] ;  /* 0x00172c0001187983 */ /* 0x000f280000300800 */
[----:B------:R-:W5:Y:S04]  /*24750*/  LDL.LU R25, [R1+0x1728] ;  /* 0x0017280001197983 */ /* 0x000f680000300800 */
[----:B------:R-:W-:Y:S04]  /*24760*/  STL.64 [R1+0x16b0], R10 ;  /* 0x0016b00a01007387 */ /* 0x000fe80000100a00 */
[----:B------:R0:W-:Y:S04]  /*24770*/  STL.64 [R1+0x16a8], R8 ;  /* 0x0016a80801007387 */ /* 0x0001e80000100a00 */
[----:B0-----:R-:W3:Y:S04]  /*24780*/  LDL.LU R8, [R1+0x40] ;  /* 0x0000400001087983 */ /* 0x001ee80000300800 */
[----:B------:R-:W3:Y:S04]  /*24790*/  LDL.LU R9, [R1+0x44] ;  /* 0x0000440001097983 */ /* 0x000ee80000300800 */
[----:B------:R-:W2:Y:S04]  /*247a0*/  LDL.LU R4, [R1+0xa0] ;  /* 0x0000a00001047983 */ /* 0x000ea80000300800 */
[----:B------:R-:W2:Y:S01]  /*247b0*/  LDL.LU R5, [R1+0xa4] ;  /* 0x0000a40001057983 */ /* 0x000ea20000300800 */
[----:B----4-:R-:W-:-:S02]  /*247c0*/  IMAD.MOV.U32 R7, RZ, RZ, R24 ;  /* 0x000000ffff077224 */ /* 0x010fc400078e0018 */
[----:B-----5:R-:W-:-:S05]  /*247d0*/  IMAD.MOV.U32 R6, RZ, RZ, R25 ;  /* 0x000000ffff067224 */ /* 0x020fca00078e0019 */
[----:B------:R-:W-:Y:S04]  /*247e0*/  STL.64 [R1+0x16f0], R6 ;  /* 0x0016f00601007387 */ /* 0x000fe80000100a00 */
[----:B--2---:R0:W-:Y:S04]  /*247f0*/  STL.64 [R1+0x16e8], R4 ;  /* 0x0016e80401007387 */ /* 0x0041e80000100a00 */
[----:B0-----:R-:W2:Y:S04]  /*24800*/  LDL.LU R4, [R1+0xc0] ;  /* 0x0000c00001047983 */ /* 0x001ea80000300800 */
[----:B------:R-:W2:Y:S04]  /*24810*/  LDL.LU R5, [R1+0xc4] ;  /* 0x0000c40001057983 */ /* 0x000ea80000300800 */
[----:B------:R-:W4:Y:S04]  /*24820*/  LDL.LU R6, [R1+0xc8] ;  /* 0x0000c80001067983 */ /* 0x000f280000300800 */
[----:B------:R-:W4:Y:S04]  /*24830*/  LDL.LU R7, [R1+0xcc] ;  /* 0x0000cc0001077983 */ /* 0x000f280000300800 */
[----:B------:R-:W5:Y:S01]  /*24840*/  LDL.LU R24, [R1+0x190] ;  /* 0x0001900001187983 */ /* 0x000f620000300800 */
[----:B------:R-:W-:-:S03]  /*24850*/  IMAD.MOV.U32 R11, RZ, RZ, R26 ;  /* 0x000000ffff0b7224 */ /* 0x000fc600078e001a */
[----:B------:R-:W5:Y:S01]  /*24860*/  LDL.LU R25, [R1+0x194] ;  /* 0x0001940001197983 */ /* 0x000f620000300800 */
[----:B---3--:R-:W-:-:S03]  /*24870*/  IMAD.MOV.U32 R10, RZ, RZ, R27 ;  /* 0x000000ffff0a7224 */ /* 0x008fc600078e001b */
[----:B------:R-:W3:Y:S04]  /*24880*/  LDL.LU R26, [R1+0x1a0] ;  /* 0x0001a000011a7983 */ /* 0x000ee80000300800 */
[----:B------:R-:W3:Y:S04]  /*24890*/  LDL.LU R27, [R1+0x1a4] ;  /* 0x0001a400011b7983 */ /* 0x000ee80000300800 */
[----:B------:R-:W3:Y:S04]  /*248a0*/  LDL.LU R28, [R1+0x1b0] ;  /* 0x0001b000011c7983 */ /* 0x000ee80000300800 */
[----:B------:R-:W3:Y:S04]  /*248b0*/  LDL.LU R29, [R1+0x1b4] ;  /* 0x0001b400011d7983 */ /* 0x000ee80000300800 */
[----:B----4-:R-:W-:Y:S04]  /*248c0*/  STL.64 [R1+0x1700], R6 ;  /* 0x0017000601007387 */ /* 0x010fe80000100a00 */
[----:B--2---:R0:W-:Y:S04]  /*248d0*/  STL.64 [R1+0x16f8], R4 ;  /* 0x0016f80401007387 */ /* 0x0041e80000100a00 */
[----:B0-----:R-:W2:Y:S04]  /*248e0*/  LDL.LU R4, [R1+0xd0] ;  /* 0x0000d00001047983 */ /* 0x001ea80000300800 */
[----:B------:R-:W2:Y:S04]  /*248f0*/  LDL.LU R5, [R1+0xd4] ;  /* 0x0000d40001057983 */ /* 0x000ea80000300800 */
[----:B------:R-:W4:Y:S04]  /*24900*/  LDL.LU R6, [R1+0xd8] ;  /* 0x0000d80001067983 */ /* 0x000f280000300800 */
[----:B------:R-:W4:Y:S04]  /*24910*/  LDL.LU R7, [R1+0xdc] ;  /* 0x0000dc0001077983 */ /* 0x000f280000300800 */
[----:B----4-:R-:W-:Y:S04]  /*24920*/  STL.64 [R1+0x1710], R6 ;  /* 0x0017100601007387 */ /* 0x010fe80000100a00 */
[----:B--2---:R0:W-:Y:S04]  /*24930*/  STL.64 [R1+0x1708], R4 ;  /* 0x0017080401007387 */ /* 0x0041e80000100a00 */
[----:B0-----:R-:W2:Y:S04]  /*24940*/  LDL.LU R4, [R1+0xe0] ;  /* 0x0000e00001047983 */ /* 0x001ea80000300800 */
[----:B------:R-:W2:Y:S04]  /*24950*/  LDL.LU R5, [R1+0xe4] ;  /* 0x0000e40001057983 */ /* 0x000ea80000300800 */
[----:B------:R-:W4:Y:S04]  /*24960*/  LDL.LU R6, [R1+0xe8] ;  /* 0x0000e80001067983 */ /* 0x000f280000300800 */
[----:B------:R-:W4:Y:S01]  /*24970*/  LDL.LU R7, [R1+0xec] ;  /* 0x0000ec0001077983 */ /* 0x000f220000300800 */
[----:B------:R-:W-:-:S02]  /*24980*/  F2FP.F16.E4M3.UNPACK_B R22, R22.H1 ;  /* 0x00000016ff16723e */ /* 0x000fc400030006ff */
[----:B------:R-:W-:Y:S01]  /*24990*/  F2FP.F16.E4M3.UNPACK_B R23, R23.H1 ;  /* 0x00000017ff17723e */ /* 0x000fe200030006ff */
[----:B----4-:R-:W-:Y:S04]  /*249a0*/  STL.64 [R1+0x1720], R6 ;  /* 0x0017200601007387 */ /* 0x010fe80000100a00 */
[----:B--2---:R0:W-:Y:S04]  /*249b0*/  STL.64 [R1+0x1718], R4 ;  /* 0x0017180401007387 */ /* 0x0041e80000100a00 */
[----:B0-----:R-:W2:Y:S04]  /*249c0*/  LDL.LU R4, [R1+0xb0] ;  /* 0x0000b00001047983 */ /* 0x001ea80000300800 */
[----:B------:R-:W2:Y:S04]  /*249d0*/  LDL.LU R5, [R1+0xb4] ;  /* 0x0000b40001057983 */ /* 0x000ea80000300800 */
[----:B------:R-:W2:Y:S04]  /*249e0*/  LDL.LU R6, [R1+0xb8] ;  /* 0x0000b80001067983 */ /* 0x000ea80000300800 */
[----:B------:R-:W2:Y:S04]  /*249f0*/  LDL.LU R7, [R1+0xbc] ;  /* 0x0000bc0001077983 */ /* 0x000ea80000300800 */
[----:B------:R-:W-:Y:S04]  /*24a00*/  STL.64 [R1+0x16c0], R10 ;  /* 0x0016c00a01007387 */ /* 0x000fe80000100a00 */
[----:B------:R0:W-:Y:S04]  /*24a10*/  STL.64 [R1+0x16b8], R8 ;  /* 0x0016b80801007387 */ /* 0x0001e80000100a00 */
[----:B0-----:R-:W4:Y:S04]  /*24a20*/  LDL.LU R8, [R1+0x60] ;  /* 0x0000600001087983 */ /* 0x001f280000300800 */
[----:B------:R-:W4:Y:S04]  /*24a30*/  LDL.LU R9, [R1+0x64] ;  /* 0x0000640001097983 */ /* 0x000f280000300800 */
[----:B------:R-:W5:Y:S04]  /*24a40*/  LDL.LU R10, [R1+0x68] ;  /* 0x00006800010a7983 */ /* 0x000f680000300800 */
[----:B------:R-:W5:Y:S01]  /*24a50*/  LDL.LU R11, [R1+0x6c] ;  /* 0x00006c00010b7983 */ /* 0x000f620000300800 */
[----:B------:R-:W-:Y:S01]  /*24a60*/  IMAD R19, R0, 0x100, R19 ;  /* 0x0000010000137824 */ /* 0x000fe200078e0213 */
[----:B--2---:R-:W-:Y:S02]  /*24a70*/  HMMA.16816.F32 R4, R12, R22, R4 ;  /* 0x000000160c04723c */ /* 0x004fe40000001804 */
[----:B-----5:R-:W-:Y:S04]  /*24a80*/  STL.64 [R1+0x16d0], R10 ;  /* 0x0016d00a01007387 */ /* 0x020fe80000100a00 */
[----:B----4-:R0:W-:Y:S04]  /*24a90*/  STL.64 [R1+0x16c8], R8 ;  /* 0x0016c80801007387 */ /* 0x0101e80000100a00 */
[----:B0-----:R-:W2:Y:S04]  /*24aa0*/  LDL.LU R8, [R1+0x90] ;  /* 0x0000900001087983 */ /* 0x001ea80000300800 */
[----:B------:R-:W2:Y:S04]  /*24ab0*/  LDL.LU R9, [R1+0x94] ;  /* 0x0000940001097983 */ /* 0x000ea80000300800 */
[----:B------:R-:W2:Y:S04]  /*24ac0*/  LDL.LU R10, [R1+0x98] ;  /* 0x00009800010a7983 */ /* 0x000ea80000300800 */
[----:B------:R-:W2:Y:S04]  /*24ad0*/  LDL.LU R11, [R1+0x9c] ;  /* 0x00009c00010b7983 */ /* 0x000ea80000300800 */
[----:B------:R-:W4:Y:S04]  /*24ae0*/  LDL.LU R0, [R1+0x13c] ;  /* 0x00013c0001007983 */ /* 0x000f280000300800 */
[----:B------:R-:W-:Y:S04]  /*24af0*/  STL.64 [R1+0x120], R4 ;  /* 0x0001200401007387 */ /* 0x000fe80000100a00 */
[----:B------:R0:W-:Y:S04]  /*24b00*/  STL.64 [R1+0x128], R6 ;  /* 0x0001280601007387 */ /* 0x0001e80000100a00 */
[----:B0-----:R-:W5:Y:S04]  /*24b10*/  LDL.LU.64 R6, [R1+0x1720] ;  /* 0x0017200001067983 */ /* 0x001f680000300a00 */
[----:B------:R-:W5:Y:S01]  /*24b20*/  LDL.LU.64 R4, [R1+0x1718] ;  /* 0x0017180001047983 */ /* 0x000f620000300a00 */
[----:B------:R-:W-:-:S02]  /*24b30*/  F2FP.F16.E4M3.UNPACK_B R24, R24.H1 ;  /* 0x00000018ff18723e */ /* 0x000fc400030006ff */
[----:B------:R-:W-:-:S07]  /*24b40*/  F2FP.F16.E4M3.UNPACK_B R25, R25.H1 ;  /* 0x00000019ff19723e */ /* 0x000fce00030006ff */
[----:B-----5:R-:W-:-:S15]  /*24b50*/  HMMA.16816.F32 R4, R12, R24, R4 ;  /* 0x000000180c04723c */ /* 0x020fde0000001804 */
[----:B------:R-:W-:-:S08]  /*24b60*/  NOP ;  /* 0x0000000000007918 */ /* 0x000fd00000000000 */
[----:B------:R-:W-:Y:S04]  /*24b70*/  STL.64 [R1+0xe0], R4 ;  /* 0x0000e00401007387 */ /* 0x000fe80000100a00 */
[----:B------:R0:W-:Y:S04]  /*24b80*/  STL.64 [R1+0xe8], R6 ;  /* 0x0000e80601007387 */ /* 0x0001e80000100a00 */
[----:B0-----:R-:W5:Y:S04]  /*24b90*/  LDL.LU.64 R6, [R1+0x1710] ;  /* 0x0017100001067983 */ /* 0x001f680000300a00 */
[----:B------:R-:W5:Y:S01]  /*24ba0*/  LDL.LU.64 R4, [R1+0x1708] ;  /* 0x0017080001047983 */ /* 0x000f620000300a00 */
[----:B---3--:R-:W-:-:S02]  /*24bb0*/  F2FP.F16.E4M3.UNPACK_B R26, R26.H1 ;  /* 0x0000001aff1a723e */ /* 0x008fc400030006ff */
[----:B------:R-:W-:-:S07]  /*24bc0*/  F2FP.F16.E4M3.UNPACK_B R27, R27.H1 ;  /* 0x0000001bff1b723e */ /* 0x000fce00030006ff */
[----:B-----5:R-:W-:-:S15]  /*24bd0*/  HMMA.16816.F32 R4, R12, R26, R4 ;  /* 0x0000001a0c04723c */ /* 0x020fde0000001804 */
[----:B------:R-:W-:-:S08]  /*24be0*/  NOP ;  /* 0x0000000000007918 */ /* 0x000fd00000000000 */
[----:B------:R-:W-:Y:S04]  /*24bf0*/  STL.64 [R1+0x140], R4 ;  /* 0x0001400401007387 */ /* 0x000fe80000100a00 */
[----:B------:R0:W-:Y:S04]  /*24c00*/  STL.64 [R1+0x148], R6 ;  /* 0x0001480601007387 */ /* 0x0001e80000100a00 */
[----:B0-----:R-:W3:Y:S04]  /*24c10*/  LDL.LU.64 R6, [R1+0x1700] ;  /* 0x0017000001067983 */ /* 0x001ee80000300a00 */
[----:B------:R-:W3:Y:S01]  /*24c20*/  LDL.LU.64 R4, [R1+0x16f8] ;  /* 0x0016f80001047983 */ /* 0x000ee20000300a00 */
[----:B------:R-:W-:-:S02]  /*24c30*/  F2FP.F16.E4M3.UNPACK_B R28, R28.H1 ;  /* 0x0000001cff1c723e */ /* 0x000fc400030006ff */
[----:B------:R-:W-:Y:S02]  /*24c40*/  F2FP.F16.E4M3.UNPACK_B R29, R29.H1 ;  /* 0x0000001dff1d723e */ /* 0x000fe400030006ff */
[----:B------:R-:W-:Y:S02]  /*24c50*/  F2FP.F16.E4M3.UNPACK_B R16, R16 ;  /* 0x00000010ff10723e */ /* 0x000fe400020006ff */
[----:B------:R-:W-:Y:S02]  /*24c60*/  F2FP.F16.E4M3.UNPACK_B R18, R18 ;  /* 0x00000012ff12723e */ /* 0x000fe400020006ff */
[----:B------:R-:W-:Y:S01]  /*24c70*/  F2FP.F16.E4M3.UNPACK_B R17, R17 ;  /* 0x00000011ff11723e */ /* 0x000fe200020006ff */
[----:B---3--:R-:W-:Y:S01]  /*24c80*/  HMMA.16816.F32 R12, R12, R28, R4 ;  /* 0x0000001c0c0c723c */ /* 0x008fe20000001804 */
[----:B------:R-:W3:Y:S04]  /*24c90*/  LDL.LU.64 R6, [R1+0x16f0] ;  /* 0x0016f00001067983 */ /* 0x000ee80000300a00 */
[----:B------:R-:W3:Y:S01]  /*24ca0*/  LDL.LU.64 R4, [R1+0x16e8] ;  /* 0x0016e80001047983 */ /* 0x000ee20000300a00 */
[----:B------:R-:W-:-:S15]  /*24cb0*/  F2FP.F16.E4M3.UNPACK_B R19, R19 ;  /* 0x00000013ff13723e */ /* 0x000fde00020006ff */
[----:B------:R-:W-:-:S02]  /*24cc0*/  NOP ;  /* 0x0000000000007918 */ /* 0x000fc40000000000 */
[----:B------:R0:W-:Y:S04]  /*24cd0*/  STL.64 [R1+0xd0], R12 ;  /* 0x0000d00c01007387 */ /* 0x0001e80000100a00 */
[----:B------:R1:W-:Y:S04]  /*24ce0*/  STL.64 [R1+0xd8], R14 ;  /* 0x0000d80e01007387 */ /* 0x0003e80000100a00 */
[----:B0-----:R-:W5:Y:S04]  /*24cf0*/  LDL.LU R12, [R1+0x510] ;  /* 0x00051000010c7983 */ /* 0x001f680000300800 */
[----:B-1----:R-:W4:Y:S04]  /*24d00*/  LDL.LU R14, [R1+0x52c] ;  /* 0x00052c00010e7983 */ /* 0x002f280000300800 */
[----:B------:R-:W4:Y:S04]  /*24d10*/  LDL.LU R13, [R1+0x520] ;  /* 0x00052000010d7983 */ /* 0x000f280000300800 */
[----:B------:R-:W5:Y:S01]  /*24d20*/  LDL.LU R15, [R1+0x534] ;  /* 0x00053400010f7983 */ /* 0x000f620000300800 */
[----:B---3--:R-:W-:-:S15]  /*24d30*/  HMMA.16816.F32 R4, R16, R2, R4 ;  /* 0x000000021004723c */ /* 0x008fde0000001804 */
[----:B------:R-:W-:-:S08]  /*24d40*/  NOP ;  /* 0x0000000000007918 */ /* 0x000fd00000000000 */
[----:B------:R-:W-:Y:S04]  /*24d50*/  STL.64 [R1+0xb0], R4 ;  /* 0x0000b00401007387 */ /* 0x000fe80000100a00 */
[----:B------:R0:W-:Y:S04]  /*24d60*/  STL.64 [R1+0xb8], R6 ;  /* 0x0000b80601007387 */ /* 0x0001e80000100a00 */
[----:B0-----:R-:W3:Y:S04]  /*24d70*/  LDL.LU.64 R6, [R1+0x16e0] ;  /* 0x0016e00001067983 */ /* 0x001ee80000300a00 */
[----:B------:R-:W2:Y:S02]  /*24d80*/  LDL.LU.64 R4, [R1+0x16d8] ;  /* 0x0016d80001047983 */ /* 0x000ea40000300a00 */
[----:B--2---:R-:W-:-:S15]  /*24d90*/  HMMA.16816.F32 R8, R16, R4, R8 ;  /* 0x000000041008723c */ /* 0x004fde0000001808 */
[----:B------:R-:W-:-:S08]  /*24da0*/  NOP ;  /* 0x0000000000007918 */ /* 0x000fd00000000000 */
[----:B------:R0:W-:Y:S01]  /*24db0*/  STL.64 [R1+0x90], R8 ;  /* 0x0000900801007387 */ /* 0x0001e20000100a00 */
[----:B------:R-:W-:Y:S02]  /*24dc0*/  IMAD.MOV.U32 R3, RZ, RZ, R10 ;  /* 0x000000ffff037224 */ /* 0x000fe400078e000a */
[----:B------:R-:W-:Y:S02]  /*24dd0*/  IMAD.MOV.U32 R2, RZ, RZ, R11 ;  /* 0x000000ffff027224 */ /* 0x000fe400078e000b */
[----:B------:R-:W3:Y:S04]  /*24de0*/  LDL.LU.64 R10, [R1+0x16d0] ;  /* 0x0016d000010a7983 */ /* 0x000ee80000300a00 */
[----:B0-----:R-:W3:Y:S04]  /*24df0*/  LDL.LU.64 R8, [R1+0x16c8] ;  /* 0x0016c80001087983 */ /* 0x001ee80000300a00 */
[----:B------:R-:W2:Y:S04]  /*24e00*/  LDL.LU R4, [R1+0x524] ;  /* 0x0005240001047983 */ /* 0x000ea80000300800 */
[----:B------:R-:W5:Y:S04]  /*24e10*/  LDL.LU R5, [R1+0x538] ;  /* 0x0005380001057983 */ /* 0x000f680000300800 */
[----:B------:R-:W-:Y:S04]  /*24e20*/  STL [R1+0x1624], R2 ;  /* 0x0016240201007387 */ /* 0x000fe80000100800 */
[----:B------:R-:W-:Y:S01]  /*24e30*/  STL [R1+0x1620], R3 ;  /* 0x0016200301007387 */ /* 0x000fe20000100800 */
[----:B---3--:R-:W-:-:S15]  /*24e40*/  HMMA.16816.F32 R8, R16, R6, R8 ;  /* 0x000000061008723c */ /* 0x008fde0000001808 */
[----:B------:R-:W-:-:S08]  /*24e50*/  NOP ;  /* 0x0000000000007918 */ /* 0x000fd00000000000 */
[----:B------:R-:W-:Y:S04]  /*24e60*/  STL.64 [R1+0x70], R8 ;  /* 0x0000700801007387 */ /* 0x000fe80000100a00 */
[----:B------:R0:W-:Y:S04]  /*24e70*/  STL.64 [R1+0x78], R10 ;  /* 0x0000780a01007387 */ /* 0x0001e80000100a00 */
[----:B0-----:R-:W3:Y:S04]  /*24e80*/  LDL.LU.64 R10, [R1+0x16c0] ;  /* 0x0016c000010a7983 */ /* 0x001ee80000300a00 */
[----:B------:R-:W3:Y:S04]  /*24e90*/  LDL.LU.64 R8, [R1+0x16b8] ;  /* 0x0016b80001087983 */ /* 0x000ee80000300a00 */
[----:B------:R-:W4:Y:S04]  /*24ea0*/  LDL.LU R6, [R1+0x518] ;  /* 0x0005180001067983 */ /* 0x000f280000300800 */
[----:B------:R-:W2:Y:S01]  /*24eb0*/  LDL.LU R7, [R1+0x530] ;  /* 0x0005300001077983 */ /* 0x000ea20000300800 */
[----:B---3--:R-:W-:-:S15]  /*24ec0*/  HMMA.16816.F32 R8, R16, R20, R8 ;  /* 0x000000141008723c */ /* 0x008fde0000001808 */
[----:B------:R-:W-:-:S08]  /*24ed0*/  NOP ;  /* 0x0000000000007918 */ /* 0x000fd00000000000 */
[----:B------:R-:W-:Y:S04]  /*24ee0*/  STL.64 [R1+0x50], R8 ;  /* 0x0000500801007387 */ /* 0x000fe80000100a00 */
[----:B------:R0:W-:Y:S04]  /*24ef0*/  STL.64 [R1+0x58], R10 ;  /* 0x0000580a01007387 */ /* 0x0001e80000100a00 */
[----:B0-----:R-:W3:Y:S04]  /*24f00*/  LDL.LU.64 R10, [R1+0x16b0] ;  /* 0x0016b000010a7983 */ /* 0x001ee80000300a00 */
[----:B------:R-:W3:Y:S02]  /*24f10*/  LDL.LU.64 R8, [R1+0x16a8] ;  /* 0x0016a80001087983 */ /* 0x000ee40000300a00 */
[----:B---3--:R-:W-:-:S15]  /*24f20*/  HMMA.16816.F32 R8, R16, R22, R8 ;  /* 0x000000161008723c */ /* 0x008fde0000001808 */
[----:B------:R-:W-:-:S08]  /*24f30*/  NOP ;  /* 0x0000000000007918 */ /* 0x000fd00000000000 */
[----:B------:R0:W-:Y:S01]  /*24f40*/  STL.64 [R1+0x40], R8 ;  /* 0x0000400801007387 */ /* 0x0001e20000100a00 */
[----:B------:R-:W-:Y:S02]  /*24f50*/  IMAD.MOV.U32 R23, RZ, RZ, R10 ;  /* 0x000000ffff177224 */ /* 0x000fe400078e000a */
[----:B------:R-:W-:Y:S02]  /*24f60*/  IMAD.MOV.U32 R22, RZ, RZ, R11 ;  /* 0x000000ffff167224 */ /* 0x000fe400078e000b */
[----:B------:R-:W3:Y:S04]  /*24f70*/  LDL.LU.64 R10, [R1+0x16a0] ;  /* 0x0016a000010a7983 */ /* 0x000ee80000300a00 */
[----:B0-----:R-:W3:Y:S02]  /*24f80*/  LDL.LU.64 R8, [R1+0x1698] ;  /* 0x0016980001087983 */ /* 0x001ee40000300a00 */
[----:B---3--:R-:W-:-:S15]  /*24f90*/  HMMA.16816.F32 R8, R16, R24, R8 ;  /* 0x000000181008723c */ /* 0x008fde0000001808 */
[----:B------:R-:W-:-:S08]  /*24fa0*/  NOP ;  /* 0x0000000000007918 */ /* 0x000fd00000000000 */
[----:B------:R0:W-:Y:S01]  /*24fb0*/  STL.64 [R1], R8 ;  /* 0x0000000801007387 */ /* 0x0001e20000100a00 */
[----:B------:R-:W-:Y:S02]  /*24fc0*/  IMAD.MOV.U32 R2, RZ, RZ, R10 ;  /* 0x000000ffff027224 */ /* 0x000fe400078e000a */
[----:B------:R-:W-:Y:S02]  /*24fd0*/  IMAD.MOV.U32 R3, RZ, RZ, R11 ;  /* 0x000000ffff037224 */ /* 0x000fe400078e000b */
[----:B------:R-:W3:Y:S04]  /*24fe0*/  LDL.LU.64 R10, [R1+0x1690] ;  /* 0x00169000010a7983 */ /* 0x000ee80000300a00 */
[----:B0-----:R-:W4:Y:S04]  /*24ff0*/  LDL.LU.64 R8, [R1+0x1688] ;  /* 0x0016880001087983 */ /* 0x001f280000300a00 */
[----:B------:R-:W2:Y:S04]  /*25000*/  LDL R20, [R1+0x188] ;  /* 0x0001880001147983 */ /* 0x000ea80000100800 */
[----:B------:R-:W2:Y:S04]  /*25010*/  LDL R21, [R1+0x18c] ;  /* 0x00018c0001157983 */ /* 0x000ea80000100800 */
[----:B------:R4:W-:Y:S01]  /*25020*/  STL.64 [R1+0x1630], R22 ;  /* 0x0016301601007387 */ /* 0x0009e20000100a00 */
[----:B-----5:R-:W-:-:S02]  /*25030*/  IMAD R15, R15, 0x100, R5 ;  /* 0x000001000f0f7824 */ /* 0x020fc400078e0205 */
[----:B----4-:R-:W-:Y:S01]  /*25040*/  IMAD.MOV.U32 R22, RZ, RZ, R9 ;  /* 0x000000ffff167224 */ /* 0x010fe200078e0009 */
[----:B--2---:R3:W-:Y:S01]  /*25050*/  STL.64 [R1+0x1628], R20 ;  /* 0x0016281401007387 */ /* 0x0047e20000100a00 */
[----:B------:R-:W-:Y:S02]  /*25060*/  IMAD.MOV.U32 R23, RZ, RZ, R8 ;  /* 0x000000ffff177224 */ /* 0x000fe400078e0008 */
[----:B---3--:R-:W-:Y:S02]  /*25070*/  IMAD.MOV.U32 R20, RZ, RZ, R11 ;  /* 0x000000ffff147224 */ /* 0x008fe400078e000b */
[----:B------:R-:W-:Y:S01]  /*25080*/  IMAD.MOV.U32 R21, RZ, RZ, R10 ;  /* 0x000000ffff157224 */ /* 0x000fe200078e000a */
[----:B------:R-:W2:Y:S04]  /*25090*/  LDL.LU R11, [R1+0x1684] ;  /* 0x00168400010b7983 */ /* 0x000ea80000300800 */
[----:B------:R-:W3:Y:S04]  /*250a0*/  LDL.LU R10, [R1+0x1680] ;  /* 0x00168000010a7983 */ /* 0x000ee80000300800 */
[----:B------:R-:W4:Y:S04]  /*250b0*/  LDL.LU R9, [R1+0x167c] ;  /* 0x00167c0001097983 */ /* 0x000f280000300800 */
[----:B------:R-:W5:Y:S04]  /*250c0*/  LDL.LU R8, [R1+0x1678] ;  /* 0x0016780001087983 */ /* 0x000f680000300800 */
[----:B------:R-:W2:Y:S04]  /*250d0*/  LDL R5, [R1+0x138] ;  /* 0x0001380001057983 */ /* 0x000ea80000100800 */
[----:B------:R-:W-:Y:S04]  /*250e0*/  STL.64 [R1+0x1640], R22 ;  /* 0x0016401601007387 */ /* 0x000fe80000100a00 */
[----:B------:R0:W-:Y:S04]  /*250f0*/  STL.64 [R1+0x1638], R20 ;  /* 0x0016381401007387 */ /* 0x0001e80000100a00 */
[----:B0-----:R-:W3:Y:S04]  /*25100*/  LDL.LU R20, [R1+0xf0] ;  /* 0x0000f00001147983 */ /* 0x001ee80000300800 */
[----:B------:R-:W3:Y:S04]  /*25110*/  LDL.LU R21, [R1+0xf4] ;  /* 0x0000f40001157983 */ /* 0x000ee80000300800 */
[----:B------:R-:W4:Y:S04]  /*25120*/  LDL.LU R22, [R1+0xf8] ;  /* 0x0000f80001167983 */ /* 0x000f280000300800 */
[----:B------:R-:W4:Y:S01]  /*25130*/  LDL.LU R23, [R1+0xfc] ;  /* 0x0000fc0001177983 */ /* 0x000f220000300800 */
[----:B------:R-:W-:-:S02]  /*25140*/  IMAD R12, R12, 0x100, R6 ;  /* 0x000001000c0c7824 */ /* 0x000fc400078e0206 */
[----:B------:R-:W-:Y:S01]  /*25150*/  IMAD R14, R14, 0x100, R7 ;  /* 0x000001000e0e7824 */ /* 0x000fe200078e0207 */
[----:B------:R-:W2:Y:S04]  /*25160*/  LDL R6, [R1+0x158] ;  /* 0x0001580001067983 */ /* 0x000ea80000100800 */
[----:B------:R-:W2:Y:S04]  /*25170*/  LDL R7, [R1+0x15c] ;  /* 0x00015c0001077983 */ /* 0x000ea80000100800 */
[----:B----4-:R-:W-:Y:S04]  /*25180*/  STL.64 [R1+0x1650], R22 ;  /* 0x0016501601007387 */ /* 0x010fe80000100a00 */
[----:B---3--:R5:W-:Y:S02]  /*25190*/  STL.64 [R1+0x1648], R20 ;  /* 0x0016481401007387 */ /* 0x008be40000100a00 */
[----:B-----5:R-:W-:-:S02]  /*251a0*/  IMAD.MOV.U32 R20, RZ, RZ, R8 ;  /* 0x000000ffff147224 */ /* 0x020fc400078e0008 */
[----:B------:R-:W-:Y:S01]  /*251b0*/  IMAD.MOV.U32 R21, RZ, RZ, R9 ;  /* 0x000000ffff157224 */ /* 0x000fe200078e0009 */
[----:B------:R-:W3:Y:S04]  /*251c0*/  LDL.LU R8, [R1+0x1674] ;  /* 0x0016740001087983 */ /* 0x000ee80000300800 */
[----:B------:R-:W3:Y:S01]  /*251d0*/  LDL.LU R9, [R1+0x1670] ;  /* 0x0016700001097983 */ /* 0x000ee20000300800 */
[----:B------:R-:W-:Y:S02]  /*251e0*/  IMAD.MOV.U32 R22, RZ, RZ, R10 ;  /* 0x000000ffff167224 */ /* 0x000fe400078e000a */
[----:B--2---:R-:W-:Y:S01]  /*251f0*/  IMAD.MOV.U32 R23, RZ, RZ, R11 ;  /* 0x000000ffff177224 */ /* 0x004fe200078e000b */
[----:B------:R-:W3:Y:S04]  /*25200*/  LDL.LU R10, [R1+0x166c] ;  /* 0x00166c00010a7983 */ /* 0x000ee80000300800 */
[----:B------:R-:W3:Y:S04]  /*25210*/  LDL.LU R11, [R1+0x1668] ;  /* 0x00166800010b7983 */ /* 0x000ee80000300800 */
[----:B------:R-:W-:Y:S04]  /*25220*/  STL.64 [R1+0x1660], R22 ;  /* 0x0016601601007387 */ /* 0x000fe80000100a00 */
[----:B------:R0:W-:Y:S04]  /*25230*/  STL.64 [R1+0x1658], R20 ;  /* 0x0016581401007387 */ /* 0x0001e80000100a00 */
[----:B0-----:R-:W2:Y:S04]  /*25240*/  LDL.LU R20, [R1+0x20] ;  /* 0x0000200001147983 */ /* 0x001ea80000300800 */
[----:B------:R-:W2:Y:S04]  /*25250*/  LDL.LU R21, [R1+0x24] ;  /* 0x0000240001157983 */ /* 0x000ea80000300800 */
[----:B------:R-:W2:Y:S04]  /*25260*/  LDL.LU R22, [R1+0x28] ;  /* 0x0000280001167983 */ /* 0x000ea80000300800 */
[----:B------:R-:W2:Y:S01]  /*25270*/  LDL.LU R23, [R1+0x2c] ;  /* 0x00002c0001177983 */ /* 0x000ea20000300800 */
[----:B------:R-:W-:Y:S01]  /*25280*/  IMAD R13, R13, 0x100, R4 ;  /* 0x000001000d0d7824 */ /* 0x000fe200078e0204 */
[----:B------:R-:W-:-:S02]  /*25290*/  F2FP.F16.E4M3.UNPACK_B R4, R5 ;  /* 0x00000005ff04723e */ /* 0x000fc400020006ff */
[----:B------:R-:W-:Y:S01]  /*252a0*/  F2FP.F16.E4M3.UNPACK_B R5, R0 ;  /* 0x00000000ff05723e */ /* 0x000fe200020006ff */
[C---:B---3--:R-:W-:Y:S01]  /*252b0*/  HMMA.16816.F32 R24, R16.reuse, R26, R8 ;  /* 0x0000001a1018723c */ /* 0x048fe20000001808 */
[----:B------:R-:W3:Y:S04]  /*252c0*/  LDL.LU R8, [R1+0x544] ;  /* 0x0005440001087983 */ /* 0x000ee80000300800 */
[----:B------:R-:W4:Y:S04]  /*252d0*/  LDL.LU R10, [R1+0x554] ;  /* 0x00055400010a7983 */ /* 0x000f280000300800 */
[----:B------:R-:W5:Y:S04]  /*252e0*/  LDL.LU R9, [R1+0x54c] ;  /* 0x00054c0001097983 */ /* 0x000f680000300800 */
[----:B------:R-:W5:Y:S10]  /*252f0*/  LDL.LU R11, [R1+0x55c] ;  /* 0x00055c00010b7983 */ /* 0x000f740000300800 */
[----:B------:R0:W-:Y:S01]  /*25300*/  STL.64 [R1+0x1580], R26 ;  /* 0x0015801a01007387 */ /* 0x0001e20000100a00 */
[----:B--2---:R-:W-:Y:S03]  /*25310*/  HMMA.16816.F32 R16, R16, R28, R20 ;  /* 0x0000001c1010723c */ /* 0x004fe60000001814 */
[----:B0-----:R-:W5:Y:S04]  /*25320*/  LDL.LU R26, [R1+0x550] ;  /* 0x00055000011a7983 */ /* 0x001f680000300800 */
[----:B------:R-:W2:Y:S04]  /*25330*/  LDL.LU R27, [R1+0x560] ;  /* 0x00056000011b7983 */ /* 0x000ea80000300800 */
[----:B------:R0:W-:Y:S04]  /*25340*/  STL.64 [R1+0x1578], R24 ;  /* 0x0015781801007387 */ /* 0x0001e80000100a00 */
[----:B0-----:R-:W3:Y:S04]  /*25350*/  LDL.LU R24, [R1+0x548] ;  /* 0x0005480001187983 */ /* 0x001ee80000300800 */
[----:B------:R-:W4:Y:S04]  /*25360*/  LDL.LU R25, [R1+0x558] ;  /* 0x0005580001197983 */ /* 0x000f280000300800 */
[----:B------:R0:W-:Y:S04]  /*25370*/  STL [R1+0x1588], R0 ;  /* 0x0015880001007387 */ /* 0x0001e80000100800 */
[----:B0-----:R-:W5:Y:S04]  /*25380*/  LDL R0, [R1+0x17c] ;  /* 0x00017c0001007983 */ /* 0x001f680000100800 */
[----:B------:R-:W2:Y:S04]  /*25390*/  LDL.LU.64 R22, [R1+0x1660] ;  /* 0x0016600001167983 */ /* 0x000ea80000300a00 */
[----:B------:R-:W2:Y:S01]  /*253a0*/  LDL.LU.64 R20, [R1+0x1658] ;  /* 0x0016580001147983 */ /* 0x000ea20000300a00 */
[----:B------:R-:W-:-:S02]  /*253b0*/  F2FP.F16.E4M3.UNPACK_B R12, R12 ;  /* 0x0000000cff0c723e */ /* 0x000fc400020006ff */
[----:B------:R-:W-:Y:S02]  /*253c0*/  F2FP.F16.E4M3.UNPACK_B R14, R14 ;  /* 0x0000000eff0e723e */ /* 0x000fe400020006ff */
[----:B------:R-:W-:Y:S02]  /*253d0*/  F2FP.F16.E4M3.UNPACK_B R13, R13 ;  /* 0x0000000dff0d723e */ /* 0x000fe400020006ff */
[----:B------:R-:W-:Y:S01]  /*253e0*/  F2FP.F16.E4M3.UNPACK_B R15, R15 ;  /* 0x0000000fff0f723e */ /* 0x000fe200020006ff */
[----:B------:R-:W-:Y:S04]  /*253f0*/  STL.64 [R1+0x10], R16 ;  /* 0x0000101001007387 */ /* 0x000fe80000100a00 */
[----:B------:R0:W-:Y:S04]  /*25400*/  STL.64 [R1+0x18], R18 ;  /* 0x0000181201007387 */ /* 0x0001e80000100a00 */
[----:B------:R-:W3:Y:S04]  /*25410*/  LDL R28, [R1+0x16c] ;  /* 0x00016c00011c7983 */ /* 0x000ee80000100800 */
[----:B------:R-:W4:Y:S04]  /*25420*/  LDL R29, [R1+0x178] ;  /* 0x00017800011d7983 */ /* 0x000f280000100800 */
[----:B0-----:R-:W5:Y:S01]  /*25430*/  LDL R19, [R1+0x168] ;  /* 0x0001680001137983 */ /* 0x001f620000100800 */
[----:B--2---:R-:W-:-:S15]  /*25440*/  HMMA.16816.F32 R20, R12, R4, R20 ;  /* 0x000000040c14723c */ /* 0x004fde0000001814 */
[----:B------:R-:W-:-:S08]  /*25450*/  NOP ;  /* 0x0000000000007918 */ /* 0x000fd00000000000 */
[----:B------:R-:W-:Y:S04]  /*25460*/  STL.64 [R1+0x30], R20 ;  /* 0x0000301401007387 */ /* 0x000fe80000100a00 */
[----:B------:R0:W-:Y:S04]  /*25470*/  STL.64 [R1+0x38], R22 ;  /* 0x0000381601007387 */ /* 0x0001e80000100a00 */
[----:B0-----:R-:W2:Y:S04]  /*25480*/  LDL.LU.64 R22, [R1+0x1650] ;  /* 0x0016500001167983 */ /* 0x001ea80000300a00 */
[----:B------:R-:W2:Y:S01]  /*25490*/  LDL.LU.64 R20, [R1+0x1648] ;  /* 0x0016480001147983 */ /* 0x000ea20000300a00 */
[----:B------:R-:W-:-:S02]  /*254a0*/  F2FP.F16.E4M3.UNPACK_B R6, R6 ;  /* 0x00000006ff06723e */ /* 0x000fc400020006ff */
[----:B------:R-:W-:-:S07]  /*254b0*/  F2FP.F16.E4M3.UNPACK_B R7, R7 ;  /* 0x00000007ff07723e */ /* 0x000fce00020006ff */
[----:B--2---:R-:W-:-:S15]  /*254c0*/  HMMA.16816.F32 R20, R12, R6, R20 ;  /* 0x000000060c14723c */ /* 0x004fde0000001814 */
[----:B------:R-:W-:-:S08]  /*254d0*/  NOP ;  /* 0x0000000000007918 */ /* 0x000fd00000000000 */
[----:B------:R-:W-:Y:S04]  /*254e0*/  STL.64 [R1+0x60], R20 ;  /* 0x0000601401007387 */ /* 0x000fe80000100a00 */
[----:B------:R0:W-:Y:S04]  /*254f0*/  STL.64 [R1+0x68], R22 ;  /* 0x0000681601007387 */ /* 0x0001e80000100a00 */
[----:B0-----:R-:W2:Y:S04]  /*25500*/  LDL.LU.64 R22, [R1+0x1640] ;  /* 0x0016400001167983 */ /* 0x001ea80000300a00 */
[----:B------:R-:W2:Y:S04]  /*25510*/  LDL.LU.64 R20, [R1+0x1638] ;  /* 0x0016380001147983 */ /* 0x000ea80000300a00 */
[----:B------:R-:W-:Y:S04]  /*25520*/  STL.64 [R1+0x15e8], R6 ;  /* 0x0015e80601007387 */ /* 0x000fe80000100a00 */
[----:B------:R0:W-:Y:S04]  /*25530*/  STL.64 [R1+0x15e0], R4 ;  /* 0x0015e00401007387 */ /* 0x0001e80000100a00 */
[----:B0-----:R-:W2:Y:S04]  /*25540*/  LDL.LU R4, [R1+0x110] ;  /* 0x0001100001047983 */ /* 0x001ea80000300800 */
[----:B------:R-:W2:Y:S04]  /*25550*/  LDL.LU R5, [R1+0x114] ;  /* 0x0001140001057983 */ /* 0x000ea80000300800 */
[----:B------:R-:W2:Y:S04]  /*25560*/  LDL.LU R6, [R1+0x118] ;  /* 0x0001180001067983 */ /* 0x000ea80000300800 */
[----:B------:R-:W2:Y:S01]  /*25570*/  LDL.LU R7, [R1+0x11c] ;  /* 0x00011c0001077983 */ /* 0x000ea20000300800 */
[----:B-----5:R-:W-:-:S02]  /*25580*/  F2FP.F16.E4M3.UNPACK_B R16, R19 ;  /* 0x00000013ff10723e */ /* 0x020fc400020006ff */
[----:B---3--:R-:W-:Y:S02]  /*25590*/  F2FP.F16.E4M3.UNPACK_B R17, R28 ;  /* 0x0000001cff11723e */ /* 0x008fe400020006ff */
[----:B----4-:R-:W-:Y:S02]  /*255a0*/  F2FP.F16.E4M3.UNPACK_B R18, R29 ;  /* 0x0000001dff12723e */ /* 0x010fe400020006ff */
[----:B------:R-:W-:Y:S01]  /*255b0*/  F2FP.F16.E4M3.UNPACK_B R19, R0 ;  /* 0x00000000ff13723e */ /* 0x000fe200020006ff */
[----:B------:R-:W-:Y:S02]  /*255c0*/  IMAD R8, R8, 0x100, R24 ;  /* 0x0000010008087824 */ /* 0x000fe400078e0218 */
[----:B------:R-:W-:Y:S01]  /*255d0*/  IMAD R10, R10, 0x100, R25 ;  /* 0x000001000a0a7824 */ /* 0x000fe200078e0219 */
[C---:B--2---:R-:W-:Y:S06]  /*255e0*/  HMMA.16816.F32 R20, R12.reuse, R16, R20 ;  /* 0x000000100c14723c */ /* 0x044fec0000001814 */
[----:B------:R-:W-:-:S15]  /*255f0*/  HMMA.16816.F32 R4, R12, R18, R4 ;  /* 0x000000120c04723c */ /* 0x000fde0000001804 */
[----:B------:R-:W-:-:S02]  /*25600*/  NOP ;  /* 0x0000000000007918 */ /* 0x000fc40000000000 */
[----:B------:R-:W-:Y:S04]  /*25610*/  STL.64 [R1+0x80], R20 ;  /* 0x0000801401007387 */ /* 0x000fe80000100a00 */
[----:B------:R0:W-:Y:S04]  /*25620*/  STL.64 [R1+0x88], R22 ;  /* 0x0000881601007387 */ /* 0x0001e80000100a00 */
[----:B0-----:R-:W2:Y:S04]  /*25630*/  LDL.LU.64 R22, [R1+0x1630] ;  /* 0x0016300001167983 */ /* 0x001ea80000300a00 */
[----:B------:R-:W3:Y:S04]  /*25640*/  LDL.LU.64 R20, [R1+0x1628] ;  /* 0x0016280001147983 */ /* 0x000ee80000300a00 */
[----:B------:R-:W-:Y:S04]  /*25650*/  STL.64 [R1+0x15c8], R18 ;  /* 0x0015c81201007387 */ /* 0x000fe80000100a00 */
[----:B------:R-:W-:Y:S04]  /*25660*/  STL.64 [R1+0x15c0], R16 ;  /* 0x0015c01001007387 */ /* 0x000fe80000100a00 */
[----:B------:R-:W-:Y:S04]  /*25670*/  STL.64 [R1+0xa0], R4 ;  /* 0x0000a00401007387 */ /* 0x000fe80000100a00 */
[----:B------:R-:W-:Y:S04]  /*25680*/  STL.64 [R1+0xa8], R6 ;  /* 0x0000a80601007387 */ /* 0x000fe80000100a00 */
[----:B------:R-:W4:Y:S04]  /*25690*/  LDL.LU R24, [R1] ;  /* 0x0000000001187983 */ /* 0x000f280000300800 */
[----:B------:R-:W4:Y:S01]  /*256a0*/  LDL.LU R25, [R1+0x4] ;  /* 0x0000040001197983 */ /* 0x000f220000300800 */
[----:B------:R-:W-:-:S02]  /*256b0*/  IMAD R9, R9, 0x100, R26 ;  /* 0x0000010009097824 */ /* 0x000fc400078e021a */
[----:B------:R-:W-:Y:S02]  /*256c0*/  IMAD R11, R11, 0x100, R27 ;  /* 0x000001000b0b7824 */ /* 0x000fe400078e021b */
[----:B------:R-:W-:Y:S02]  /*256d0*/  IMAD.MOV.U32 R26, RZ, RZ, R2 ;  /* 0x000000ffff1a7224 */ /* 0x000fe400078e0002 */
[----:B------:R-:W-:Y:S01]  /*256e0*/  IMAD.MOV.U32 R27, RZ, RZ, R3 ;  /* 0x000000ffff1b7224 */ /* 0x000fe200078e0003 */
[----:B------:R-:W5:Y:S04]  /*256f0*/  LDL.LU R2, [R1+0x1624] ;  /* 0x0016240001027983 */ /* 0x000f680000300800 */
[----:B------:R-:W3:Y:S04]  /*25700*/  LDL.LU R3, [R1+0x1620] ;  /* 0x0016200001037983 */ /* 0x000ee80000300800 */
[----:B------:R-:W-:Y:S04]  /*25710*/  STL.64 [R1+0x1598], R26 ;  /* 0x0015981a01007387 */ /* 0x000fe80000100a00 */
[----:B----4-:R0:W-:Y:S04]  /*25720*/  STL.64 [R1+0x1590], R24 ;  /* 0x0015901801007387 */ /* 0x0101e80000100a00 */
[----:B0-----:R-:W4:Y:S04]  /*25730*/  LDL.LU R24, [R1+0x40] ;  /* 0x0000400001187983 */ /* 0x001f280000300800 */
[----:B------:R-:W4:Y:S04]  /*25740*/  LDL.LU R25, [R1+0x44] ;  /* 0x0000440001197983 */ /* 0x000f280000300800 */
[----:B------:R-:W4:Y:S04]  /*25750*/  LDL.LU R16, [R1+0x90] ;  /* 0x0000900001107983 */ /* 0x000f280000300800 */
[----:B------:R-:W4:Y:S04]  /*25760*/  LDL.LU R17, [R1+0x94] ;  /* 0x0000940001117983 */ /* 0x000f280000300800 */
[----:B------:R-:W2:Y:S04]  /*25770*/  LDL.LU R4, [R1+0xd0] ;  /* 0x0000d00001047983 */ /* 0x000ea80000300800 */
[----:B------:R-:W2:Y:S04]  /*25780*/  LDL.LU R5, [R1+0xd4] ;  /* 0x0000d40001057983 */ /* 0x000ea80000300800 */
[----:B------:R-:W5:Y:S04]  /*25790*/  LDL.LU R6, [R1+0xd8] ;  /* 0x0000d80001067983 */ /* 0x000f680000300800 */
[----:B------:R-:W5:Y:S04]  /*257a0*/  LDL.LU R7, [R1+0xdc] ;  /* 0x0000dc0001077983 */ /* 0x000f680000300800 */
[----:B-----5:R-:W-:Y:S04]  /*257b0*/  STL.64 [R1+0x15f8], R6 ;  /* 0x0015f80601007387 */ /* 0x020fe80000100a00 */
[----:B--2---:R0:W-:Y:S04]  /*257c0*/  STL.64 [R1+0x15f0], R4 ;  /* 0x0015f00401007387 */ /* 0x0041e80000100a00 */
[----:B0-----:R-:W2:Y:S04]  /*257d0*/  LDL.LU R4, [R1+0x140] ;  /* 0x0001400001047983 */ /* 0x001ea80000300800 */
[----:B------:R-:W2:Y:S04]  /*257e0*/  LDL.LU R5, [R1+0x144] ;  /* 0x0001440001057983 */ /* 0x000ea80000300800 */
[----:B------:R-:W5:Y:S04]  /*257f0*/  LDL.LU R6, [R1+0x148] ;  /* 0x0001480001067983 */ /* 0x000f680000300800 */
[----:B------:R-:W5:Y:S01]  /*25800*/  LDL.LU R7, [R1+0x14c] ;  /* 0x00014c0001077983 */ /* 0x000f620000300800 */
[----:B------:R-:W-:-:S02]  /*25810*/  IMAD.MOV.U32 R26, RZ, RZ, R23 ;  /* 0x000000ffff1a7224 */ /* 0x000fc400078e0017 */
[----:B------:R-:W-:Y:S02]  /*25820*/  IMAD.MOV.U32 R27, RZ, RZ, R22 ;  /* 0x000000ffff1b7224 */ /* 0x000fe400078e0016 */
[----:B---3--:R-:W-:Y:S02]  /*25830*/  IMAD.MOV.U32 R18, RZ, RZ, R3 ;  /* 0x000000ffff127224 */ /* 0x008fe400078e0003 */
[----:B------:R-:W-:Y:S01]  /*25840*/  IMAD.MOV.U32 R19, RZ, RZ, R2 ;  /* 0x000000ffff137224 */ /* 0x000fe200078e0002 */
[----:B------:R-:W3:Y:S04]  /*25850*/  LDL R22, [R1+0x198] ;  /* 0x0001980001167983 */ /* 0x000ee80000100800 */
[----:B------:R-:W3:Y:S04]  /*25860*/  LDL R23, [R1+0x19c] ;  /* 0x00019c0001177983 */ /* 0x000ee80000100800 */
[----:B------:R-:W3:Y:S04]  /*25870*/  LDL R28, [R1+0x1a8] ;  /* 0x0001a800011c7983 */ /* 0x000ee80000100800 */
[----:B------:R-:W3:Y:S04]  /*25880*/  LDL R29, [R1+0x1ac] ;  /* 0x0001ac00011d7983 */ /* 0x000ee80000100800 */
[----:B------:R-:W3:Y:S04]  /*25890*/  LDL R2, [R1+0x1b8] ;  /* 0x0001b80001027983 */ /* 0x000ee80000100800 */
[----:B------:R-:W3:Y:S04]  /*258a0*/  LDL R3, [R1+0x1bc] ;  /* 0x0001bc0001037983 */ /* 0x000ee80000100800 */
[----:B-----5:R-:W-:Y:S04]  /*258b0*/  STL.64 [R1+0x1608], R6 ;  /* 0x0016080601007387 */ /* 0x020fe80000100a00 */
[----:B--2---:R0:W-:Y:S04]  /*258c0*/  STL.64 [R1+0x1600], R4 ;  /* 0x0016000401007387 */ /* 0x0041e80000100a00 */
[----:B0-----:R-:W2:Y:S04]  /*258d0*/  LDL.LU R4, [R1+0xe0] ;  /* 0x0000e00001047983 */ /* 0x001ea80000300800 */
[----:B------:R-:W2:Y:S04]  /*258e0*/  LDL.LU R5, [R1+0xe4] ;  /* 0x0000e40001057983 */ /* 0x000ea80000300800 */
[----:B------:R-:W5:Y:S04]  /*258f0*/  LDL.LU R6, [R1+0xe8] ;  /* 0x0000e80001067983 */ /* 0x000f680000300800 */
[----:B------:R-:W5:Y:S01]  /*25900*/  LDL.LU R7, [R1+0xec] ;  /* 0x0000ec0001077983 */ /* 0x000f620000300800 */
[----:B------:R-:W-:-:S02]  /*25910*/  F2FP.F16.E4M3.UNPACK_B R20, R20 ;  /* 0x00000014ff14723e */ /* 0x000fc400020006ff */
[----:B------:R-:W-:Y:S01]  /*25920*/  F2FP.F16.E4M3.UNPACK_B R21, R21 ;  /* 0x00000015ff15723e */ /* 0x000fe200020006ff */
[----:B-----5:R-:W-:Y:S04]  /*25930*/  STL.64 [R1+0x1618], R6 ;  /* 0x0016180601007387 */ /* 0x020fe80000100a00 */
[----:B--2---:R0:W-:Y:S04]  /*25940*/  STL.64 [R1+0x1610], R4 ;  /* 0x0016100401007387 */ /* 0x0041e80000100a00 */
[----:B0-----:R-:W2:Y:S04]  /*25950*/  LDL.LU R4, [R1+0x120] ;  /* 0x0001200001047983 */ /* 0x001ea80000300800 */
[----:B------:R-:W2:Y:S04]  /*25960*/  LDL.LU R5, [R1+0x124] ;  /* 0x0001240001057983 */ /* 0x000ea80000300800 */
[----:B------:R-:W2:Y:S04]  /*25970*/  LDL.LU R6, [R1+0x128] ;  /* 0x0001280001067983 */ /* 0x000ea80000300800 */
[----:B------:R-:W2:Y:S04]  /*25980*/  LDL.LU R7, [R1+0x12c] ;  /* 0x00012c0001077983 */ /* 0x000ea80000300800 */
[----:B------:R-:W-:Y:S04]  /*25990*/  STL.64 [R1+0x15d8], R18 ;  /* 0x0015d81201007387 */ /* 0x000fe80000100a00 */
[----:B----4-:R0:W-:Y:S04]  /*259a0*/  STL.64 [R1+0x15d0], R16 ;  /* 0x0015d01001007387 */ /* 0x0101e80000100a00 */
[----:B0-----:R-:W4:Y:S04]  /*259b0*/  LDL.LU R16, [R1+0xb0] ;  /* 0x0000b00001107983 */ /* 0x001f280000300800 */
[----:B------:R-:W4:Y:S04]  /*259c0*/  LDL.LU R17, [R1+0xb4] ;  /* 0x0000b40001117983 */ /* 0x000f280000300800 */
[----:B------:R-:W4:Y:S04]  /*259d0*/  LDL.LU R18, [R1+0xb8] ;  /* 0x0000b80001127983 */ /* 0x000f280000300800 */
[----:B------:R-:W4:Y:S04]  /*259e0*/  LDL.LU R19, [R1+0xbc] ;  /* 0x0000bc0001137983 */ /* 0x000f280000300800 */
[----:B------:R-:W-:Y:S04]  /*259f0*/  STL.64 [R1+0x15a8], R26 ;  /* 0x0015a81a01007387 */ /* 0x000fe80000100a00 */
[----:B------:R0:W-:Y:S04]  /*25a00*/  STL.64 [R1+0x15a0], R24 ;  /* 0x0015a01801007387 */ /* 0x0001e80000100a00 */
[----:B0-----:R-:W5:Y:S04]  /*25a10*/  LDL.LU R24, [R1+0x50] ;  /* 0x0000500001187983 */ /* 0x001f680000300800 */
[----:B------:R-:W5:Y:S04]  /*25a20*/  LDL.LU R25, [R1+0x54] ;  /* 0x0000540001197983 */ /* 0x000f680000300800 */
[----:B------:R-:W3:Y:S04]  /*25a30*/  LDL.LU R26, [R1+0x58] ;  /* 0x00005800011a7983 */ /* 0x000ee80000300800 */
[----:B------:R-:W3:Y:S01]  /*25a40*/  LDL.LU R27, [R1+0x5c] ;  /* 0x00005c00011b7983 */ /* 0x000ee20000300800 */
[----:B--2---:R-:W-:Y:S03]  /*25a50*/  HMMA.16816.F32 R4, R12, R20, R4 ;  /* 0x000000140c04723c */ /* 0x004fe60000001804 */
[----:B---3--:R-:W-:Y:S04]  /*25a60*/  STL.64 [R1+0x15b8], R26 ;  /* 0x0015b81a01007387 */ /* 0x008fe80000100a00 */
[----:B-----5:R0:W-:Y:S04]  /*25a70*/  STL.64 [R1+0x15b0], R24 ;  /* 0x0015b01801007387 */ /* 0x0201e80000100a00 */
[----:B0-----:R-:W2:Y:S04]  /*25a80*/  LDL.LU R24, [R1+0x70] ;  /* 0x0000700001187983 */ /* 0x001ea80000300800 */
[----:B------:R-:W2:Y:S04]  /*25a90*/  LDL.LU R25, [R1+0x74] ;  /* 0x0000740001197983 */ /* 0x000ea80000300800 */
[----:B------:R-:W2:Y:S04]  /*25aa0*/  LDL.LU R26, [R1+0x78] ;  /* 0x00007800011a7983 */ /* 0x000ea80000300800 */
[----:B------:R-:W2:Y:S04]  /*25ab0*/  LDL.LU R27, [R1+0x7c] ;  /* 0x00007c00011b7983 */ /* 0x000ea80000300800 */
[----:B------:R-:W3:Y:S04]  /*25ac0*/  LDL.LU R0, [R1+0x568] ;  /* 0x0005680001007983 */ /* 0x000ee80000300800 */
[----:B------:R-:W-:Y:S04]  /*25ad0*/  STL.64 [R1+0xc0], R4 ;  /* 0x0000c00401007387 */ /* 0x000fe80000100a00 */
[----:B------:R0:W-:Y:S04]  /*25ae0*/  STL.64 [R1+0xc8], R6 ;  /* 0x0000c80601007387 */ /* 0x0001e80000100a00 */
[----:B0-----:R-:W5:Y:S04]  /*25af0*/  LDL.LU.64 R6, [R1+0x1618] ;  /* 0x0016180001067983 */ /* 0x001f680000300a00 */
[----:B------:R-:W5:Y:S01]  /*25b00*/  LDL.LU.64 R4, [R1+0x1610] ;  /* 0x0016100001047983 */ /* 0x000f620000300a00 */
[----:B------:R-:W-:-:S02]  /*25b10*/  F2FP.F16.E4M3.UNPACK_B R22, R22 ;  /* 0x00000016ff16723e */ /* 0x000fc400020006ff */
[----:B------:R-:W-:-:S07]  /*25b20*/  F2FP.F16.E4M3.UNPACK_B R23, R23 ;  /* 0x00000017ff17723e */ /* 0x000fce00020006ff */
[----:B-----5:R-:W-:-:S15]  /*25b30*/  HMMA.16816.F32 R4, R12, R22, R4 ;  /* 0x000000160c04723c */ /* 0x020fde0000001804 */
[----:B------:R-:W-:-:S08]  /*25b40*/  NOP ;  /* 0x0000000000007918 */ /* 0x000fd00000000000 */
        /* <DEDUP_REMOVED lines=13> */
[----:B------:R-:W-:Y:S02]  /*25c20*/  F2FP.F16.E4M3.UNPACK_B R3, R3 ;  /* 0x00000003ff03723e */ /* 0x000fe400020006ff */
[----:B------:R-:W-:Y:S02]  /*25c30*/  F2FP.F16.E4M3.UNPACK_B R8, R8 ;  /* 0x00000008ff08723e */ /* 0x000fe400020006ff */
[----:B------:R-:W-:Y:S02]  /*25c40*/  F2FP.F16.E4M3.UNPACK_B R10, R10 ;  /* 0x0000000aff0a723e */ /* 0x000fe400020006ff */
[----:B------:R-:W-:Y:S01]  /*25c50*/  F2FP.F16.E4M3.UNPACK_B R9, R9 ;  /* 0x00000009ff09723e */ /* 0x000fe200020006ff */
[----:B-----5:R-:W-:Y:S01]  /*25c60*/  HMMA.16816.F32 R12, R12, R2, R4 ;  /* 0x000000020c0c723c */ /* 0x020fe20000001804 */
[----:B------:R-:W5:Y:S04]  /*25c70*/  LDL.LU.64 R6, [R1+0x15e8] ;  /* 0x0015e80001067983 */ /* 0x000f680000300a00 */
[----:B------:R-:W4:Y:S01]  /*25c80*/  LDL.LU.64 R4, [R1+0x15e0] ;  /* 0x0015e00001047983 */ /* 0x000f220000300a00 */
[----:B------:R-:W-:-:S15]  /*25c90*/  F2FP.F16.E4M3.UNPACK_B R11, R11 ;  /* 0x0000000bff0b723e */ /* 0x000fde00020006ff */
[----:B------:R-:W-:-:S02]  /*25ca0*/  NOP ;  /* 0x0000000000007918 */ /* 0x000fc40000000000 */
[----:B------:R0:W-:Y:S04]  /*25cb0*/  STL.64 [R1+0x110], R12 ;  /* 0x0001100c01007387 */ /* 0x0001e80000100a00 */
[----:B------:R1:W-:Y:S04]  /*25cc0*/  STL.64 [R1+0x118], R14 ;  /* 0x0001180e01007387 */ /* 0x0003e80000100a00 */
[----:B0-----:R-:W3:Y:S04]  /*25cd0*/  LDL.LU R12, [R1+0x564] ;  /* 0x00056400010c7983 */ /* 0x001ee80000300800 */
[----:B-1----:R-:W3:Y:S04]  /*25ce0*/  LDL.LU R14, [R1+0x574] ;  /* 0x00057400010e7983 */ /* 0x002ee80000300800 */
[----:B------:R-:W3:Y:S04]  /*25cf0*/  LDL.LU R13, [R1+0x56c] ;  /* 0x00056c00010d7983 */ /* 0x000ee80000300800 */
[----:B------:R-:W3:Y:S01]  /*25d00*/  LDL.LU R15, [R1+0x57c] ;  /* 0x00057c00010f7983 */ /* 0x000ee20000300800 */
[----:B----4-:R-:W-:-:S15]  /*25d10*/  HMMA.16816.F32 R16, R8, R4, R16 ;  /* 0x000000040810723c */ /* 0x010fde0000001810 */
[----:B------:R-:W-:-:S08]  /*25d20*/  NOP ;  /* 0x0000000000007918 */ /* 0x000fd00000000000 */
[----:B------:R-:W-:Y:S04]  /*25d30*/  STL.64 [R1+0xd0], R16 ;  /* 0x0000d01001007387 */ /* 0x000fe80000100a00 */
[----:B------:R0:W-:Y:S04]  /*25d40*/  STL.64 [R1+0xd8], R18 ;  /* 0x0000d81201007387 */ /* 0x0001e80000100a00 */
[----:B0-----:R-:W5:Y:S04]  /*25d50*/  LDL.LU.64 R18, [R1+0x15d8] ;  /* 0x0015d80001127983 */ /* 0x001f680000300a00 */
[----:B------:R-:W5:Y:S04]  /*25d60*/  LDL.LU.64 R16, [R1+0x15d0] ;  /* 0x0015d00001107983 */ /* 0x000f680000300a00 */
[----:B------:R-:W4:Y:S04]  /*25d70*/  LDL.LU R4, [R1+0x158] ;  /* 0x0001580001047983 */ /* 0x000f280000300800 */
[----:B------:R-:W4:Y:S01]  /*25d80*/  LDL.LU R5, [R1+0x15c] ;  /* 0x00015c0001057983 */ /* 0x000f220000300800 */
[----:B-----5:R-:W-:-:S15]  /*25d90*/  HMMA.16816.F32 R16, R8, R6, R16 ;  /* 0x000000060810723c */ /* 0x020fde0000001810 */
[----:B------:R-:W-:-:S08]  /*25da0*/  NOP ;  /* 0x0000000000007918 */ /* 0x000fd00000000000 */
[----:B------:R-:W-:Y:S04]  /*25db0*/  STL.64 [R1+0xb0], R16 ;  /* 0x0000b01001007387 */ /* 0x000fe80000100a00 */
[----:B------:R0:W-:Y:S04]  /*25dc0*/  STL.64 [R1+0xb8], R18 ;  /* 0x0000b81201007387 */ /* 0x0001e80000100a00 */
[----:B0-----:R-:W5:Y:S04]  /*25dd0*/  LDL.LU.64 R18, [R1+0x15c8] ;  /* 0x0015c80001127983 */ /* 0x001f680000300a00 */
[----:B------:R-:W2:Y:S04]  /*25de0*/  LDL.LU.64 R16, [R1+0x15c0] ;  /* 0x0015c00001107983 */ /* 0x000ea80000300a00 */
[----:B------:R-:W4:Y:S04]  /*25df0*/  LDL.LU R6, [R1+0x580] ;  /* 0x0005800001067983 */ /* 0x000f280000300800 */
[----:B------:R-:W4:Y:S01]  /*25e00*/  LDL.LU R7, [R1+0x138] ;  /* 0x0001380001077983 */ /* 0x000f220000300800 */
[----:B--2---:R-:W-:-:S15]  /*25e10*/  HMMA.16816.F32 R24, R8, R16, R24 ;  /* 0x000000100818723c */ /* 0x004fde0000001818 */
[----:B------:R-:W-:-:S08]  /*25e20*/  NOP ;  /* 0x0000000000007918 */ /* 0x000fd00000000000 */
[----:B------:R-:W-:Y:S04]  /*25e30*/  STL.64 [R1+0x90], R24 ;  /* 0x0000901801007387 */ /* 0x000fe80000100a00 */
[----:B------:R0:W-:Y:S04]  /*25e40*/  STL.64 [R1+0x98], R26 ;  /* 0x0000981a01007387 */ /* 0x0001e80000100a00 */
[----:B0-----:R-:W5:Y:S04]  /*25e50*/  LDL.LU.64 R26, [R1+0x15b8] ;  /* 0x0015b800011a7983 */ /* 0x001f680000300a00 */
[----:B------:R-:W5:Y:S02]  /*25e60*/  LDL.LU.64 R24, [R1+0x15b0] ;  /* 0x0015b00001187983 */ /* 0x000f640000300a00 */
[----:B-----5:R-:W-:Y:S02]  /*25e70*/  HMMA.16816.F32 R16, R8, R18, R24 ;  /* 0x000000120810723c */ /* 0x020fe40000001818 */
[----:B------:R-:W2:Y:S04]  /*25e80*/  LDL.LU.64 R26, [R1+0x15a8] ;  /* 0x0015a800011a7983 */ /* 0x000ea80000300a00 */
[----:B------:R-:W2:-:S15]  /*25e90*/  LDL.LU.64 R24, [R1+0x15a0] ;  /* 0x0015a00001187983 */ /* 0x000e9e0000300a00 */
[----:B------:R-:W-:-:S02]  /*25ea0*/  NOP ;  /* 0x0000000000007918 */ /* 0x000fc40000000000 */
[----:B------:R0:W-:Y:S04]  /*25eb0*/  STL.64 [R1+0x70], R16 ;  /* 0x0000701001007387 */ /* 0x0001e80000100a00 */
[----:B------:R1:W-:Y:S04]  /*25ec0*/  STL.64 [R1+0x78], R18 ;  /* 0x0000781201007387 */ /* 0x0003e80000100a00 */
[----:B0-----:R-:W5:Y:S04]  /*25ed0*/  LDL.LU R16, [R1+0x10] ;  /* 0x0000100001107983 */ /* 0x001f680000300800 */
[----:B------:R-:W5:Y:S04]  /*25ee0*/  LDL.LU R17, [R1+0x14] ;  /* 0x0000140001117983 */ /* 0x000f680000300800 */
[----:B-1----:R-:W5:Y:S04]  /*25ef0*/  LDL.LU R18, [R1+0x18] ;  /* 0x0000180001127983 */ /* 0x002f680000300800 */
[----:B------:R-:W5:Y:S01]  /*25f00*/  LDL.LU R19, [R1+0x1c] ;  /* 0x00001c0001137983 */ /* 0x000f620000300800 */
[----:B--2---:R-:W-:-:S15]  /*25f10*/  HMMA.16816.F32 R24, R8, R20, R24 ;  /* 0x000000140818723c */ /* 0x004fde0000001818 */
[----:B------:R-:W-:-:S08]  /*25f20*/  NOP ;  /* 0x0000000000007918 */ /* 0x000fd00000000000 */
[----:B------:R-:W-:Y:S04]  /*25f30*/  STL.64 [R1+0x50], R24 ;  /* 0x0000501801007387 */ /* 0x000fe80000100a00 */
[----:B------:R0:W-:Y:S04]  /*25f40*/  STL.64 [R1+0x58], R26 ;  /* 0x0000581a01007387 */ /* 0x0001e80000100a00 */
[----:B0-----:R-:W2:Y:S04]  /*25f50*/  LDL.LU.64 R26, [R1+0x1598] ;  /* 0x00159800011a7983 */ /* 0x001ea80000300a00 */
[----:B------:R-:W2:Y:S04]  /*25f60*/  LDL.LU.64 R24, [R1+0x1590] ;  /* 0x0015900001187983 */ /* 0x000ea80000300a00 */
[----:B------:R-:W4:Y:S04]  /*25f70*/  LDL.LU R20, [R1+0x578] ;  /* 0x0005780001147983 */ /* 0x000f280000300800 */
[----:B------:R-:W5:Y:S01]  /*25f80*/  LDL.LU R21, [R1+0x570] ;  /* 0x0005700001157983 */ /* 0x000f620000300800 */
[----:B---3--:R-:W-:-:S03]  /*25f90*/  IMAD R12, R12, 0x100, R0 ;  /* 0x000001000c0c7824 */ /* 0x008fc600078e0200 */
[----:B------:R-:W3:Y:S01]  /*25fa0*/  LDL.LU R0, [R1+0x1588] ;  /* 0x0015880001007983 */ /* 0x000ee20000300800 */
[----:B--2---:R-:W-:-:S15]  /*25fb0*/  HMMA.16816.F32 R24, R8, R22, R24 ;  /* 0x000000160818723c */ /* 0x004fde0000001818 */
[----:B------:R-:W-:-:S08]  /*25fc0*/  NOP ;  /* 0x0000000000007918 */ /* 0x000fd00000000000 */
[----:B------:R-:W-:Y:S04]  /*25fd0*/  STL.64 [R1+0x20], R24 ;  /* 0x0000201801007387 */ /* 0x000fe80000100a00 */
[----:B------:R0:W-:Y:S04]  /*25fe0*/  STL.64 [R1+0x28], R26 ;  /* 0x0000281a01007387 */ /* 0x0001e80000100a00 */
[----:B0-----:R-:W2:Y:S04]  /*25ff0*/  LDL.LU.64 R26, [R1+0x1580] ;  /* 0x00158000011a7983 */ /* 0x001ea80000300a00 */
[----:B------:R-:W2:Y:S01]  /*26000*/  LDL.LU.64 R24, [R1+0x1578] ;  /* 0x0015780001187983 */ /* 0x000ea20000300a00 */
[----:B----4-:R-:W-:-:S02]  /*26010*/  IMAD R14, R14, 0x100, R20 ;  /* 0x000001000e0e7824 */ /* 0x010fc400078e0214 */
[----:B-----5:R-:W-:Y:S02]  /*26020*/  IMAD R13, R13, 0x100, R21 ;  /* 0x000001000d0d7824 */ /* 0x020fe400078e0215 */
[----:B------:R-:W-:Y:S01]  /*26030*/  IMAD R15, R15, 0x100, R6 ;  /* 0x000001000f0f7824 */ /* 0x000fe200078e0206 */
[----:B------:R-:W-:Y:S02]  /*26040*/  F2FP.F16.E4M3.UNPACK_B R6, R7.H1 ;  /* 0x00000007ff06723e */ /* 0x000fe400030006ff */
[----:B---3--:R-:W-:-:S03]  /*26050*/  F2FP.F16.E4M3.UNPACK_B R0, R0.H1 ;  /* 0x00000000ff00723e */ /* 0x008fc600030006ff */
[----:B------:R-:W-:Y:S04]  /*26060*/  STL [R1+0x40], R6 ;  /* 0x0000400601007387 */ /* 0x000fe80000100800 */
[----:B------:R0:W-:Y:S01]  /*26070*/  STL [R1+0x44], R0 ;  /* 0x0000440001007387 */ /* 0x0001e20000100800 */
[----:B--2---:R-:W-:-:S15]  /*26080*/  HMMA.16816.F32 R20, R8, R28, R24 ;  /* 0x0000001c0814723c */ /* 0x004fde0000001818 */
[----:B------:R-:W-:-:S08]  /*26090*/  NOP ;  /* 0x0000000000007918 */ /* 0x000fd00000000000 */
[----:B------:R1:W-:Y:S04]  /*260a0*/  STL.64 [R1], R20 ;  /* 0x0000001401007387 */ /* 0x0003e80000100a00 */
[----:B------:R2:W-:Y:S04]  /*260b0*/  STL.64 [R1+0x8], R22 ;  /* 0x0000081601007387 */ /* 0x0005e80000100a00 */
[----:B0-----:R-:W3:Y:S01]  /*260c0*/  LDL.LU R0, [R1+0x1c0] ;  /* 0x0001c00001007983 */ /* 0x001ee20000300800 */
[----:B------:R-:W-:Y:S07]  /*260d0*/  HMMA.16816.F32 R8, R8, R2, R16 ;  /* 0x000000020808723c */ /* 0x000fee0000001810 */
[----:B------:R-:W-:-:S02]  /*260e0*/  F2FP.F16.E4M3.UNPACK_B R2, R4.H1 ;  /* 0x00000004ff02723e */ /* 0x000fc400030006ff */
[----:B------:R-:W-:Y:S01]  /*260f0*/  F2FP.F16.E4M3.UNPACK_B R3, R5.H1 ;  /* 0x00000005ff03723e */ /* 0x000fe200030006ff */
[----:B---3--:R-:W-:-:S13]  /*26100*/  STL [R1+0x151c], R0 ;  /* 0x00151c0001007387 */ /* 0x008fda0000100800 */
[----:B------:R-:W-:Y:S04]  /*26110*/  STL.64 [R1+0x1490], R10 ;  /* 0x0014900a01007387 */ /* 0x000fe80000100a00 */
[----:B------:R-:W-:Y:S04]  /*26120*/  STL.64 [R1+0x1488], R8 ;  /* 0x0014880801007387 */ /* 0x000fe80000100a00 */
[----:B------:R-:W-:Y:S04]  /*26130*/  STL.64 [R1+0x1560], R2 ;  /* 0x0015600201007387 */ /* 0x000fe80000100a00 */
[----:B-1----:R-:W3:Y:S04]  /*26140*/  LDL.LU R20, [R1+0x188] ;  /* 0x0001880001147983 */ /* 0x002ee80000300800 */
[----:B------:R-:W3:Y:S04]  /*26150*/  LDL.LU R21, [R1+0x18c] ;  /* 0x00018c0001157983 */ /* 0x000ee80000300800 */
[----:B--2---:R-:W2:Y:S04]  /*26160*/  LDL.LU R22, [R1+0x198] ;  /* 0x0001980001167983 */ /* 0x004ea80000300800 */
[----:B------:R-:W2:Y:S04]  /*26170*/  LDL.LU R23, [R1+0x19c] ;  /* 0x00019c0001177983 */ /* 0x000ea80000300800 */
[----:B--2---:R-:W-:Y:S04]  /*26180*/  STL.64 [R1+0x1548], R22 ;  /* 0x0015481601007387 */ /* 0x004fe80000100a00 */
[----:B---3--:R0:W-:Y:S04]  /*26190*/  STL.64 [R1+0x1540], R20 ;  /* 0x0015401401007387 */ /* 0x0081e80000100a00 */
[----:B0-----:R-:W2:Y:S04]  /*261a0*/  LDL.LU R20, [R1+0x80] ;  /* 0x0000800001147983 */ /* 0x001ea80000300800 */
[----:B------:R-:W2:Y:S04]  /*261b0*/  LDL.LU R21, [R1+0x84] ;  /* 0x0000840001157983 */ /* 0x000ea80000300800 */
[----:B------:R-:W3:Y:S04]  /*261c0*/  LDL.LU R22, [R1+0x88] ;  /* 0x0000880001167983 */ /* 0x000ee80000300800 */
[----:B------:R-:W3:Y:S04]  /*261d0*/  LDL.LU R23, [R1+0x8c] ;  /* 0x00008c0001177983 */ /* 0x000ee80000300800 */
[----:B------:R-:W4:Y:S04]  /*261e0*/  LDL.LU.64 R2, [R1+0x40] ;  /* 0x0000400001027983 */ /* 0x000f280000300a00 */
[----:B---3--:R-:W-:Y:S04]  /*261f0*/  STL.64 [R1+0x1558], R22 ;  /* 0x0015581601007387 */ /* 0x008fe80000100a00 */
[----:B--2---:R0:W-:Y:S04]  /*26200*/  STL.64 [R1+0x1550], R20 ;  /* 0x0015501401007387 */ /* 0x0041e80000100a00 */
[----:B0-----:R-:W2:Y:S04]  /*26210*/  LDL.LU R20, [R1+0x60] ;  /* 0x0000600001147983 */ /* 0x001ea80000300800 */
[----:B------:R-:W2:Y:S04]  /*26220*/  LDL.LU R21, [R1+0x64] ;  /* 0x0000640001157983 */ /* 0x000ea80000300800 */
[----:B------:R-:W3:Y:S04]  /*26230*/  LDL.LU R22, [R1+0x68] ;  /* 0x0000680001167983 */ /* 0x000ee80000300800 */
[----:B------:R-:W3:Y:S04]  /*26240*/  LDL.LU R23, [R1+0x6c] ;  /* 0x00006c0001177983 */ /* 0x000ee80000300800 */
[----:B---3--:R-:W-:Y:S04]  /*26250*/  STL.64 [R1+0x1570], R22 ;  /* 0x0015701601007387 */ /* 0x008fe80000100a00 */
[----:B--2---:R0:W-:Y:S04]  /*26260*/  STL.64 [R1+0x1568], R20 ;  /* 0x0015681401007387 */ /* 0x0041e80000100a00 */
[----:B0-----:R-:W4:Y:S04]  /*26270*/  LDL.LU R20, [R1+0x30] ;  /* 0x0000300001147983 */ /* 0x001f280000300800 */
[----:B------:R-:W4:Y:S04]  /*26280*/  LDL.LU R21, [R1+0x34] ;  /* 0x0000340001157983 */ /* 0x000f280000300800 */
[----:B------:R-:W4:Y:S04]  /*26290*/  LDL.LU R22, [R1+0x38] ;  /* 0x0000380001167983 */ /* 0x000f280000300800 */
[----:B------:R-:W4:Y:S04]  /*262a0*/  LDL.LU R23, [R1+0x3c] ;  /* 0x00003c0001177983 */ /* 0x000f280000300800 */
[----:B------:R-:W2:Y:S04]  /*262b0*/  LDL.LU R4, [R1+0x168] ;  /* 0x0001680001047983 */ /* 0x000ea80000300800 */
[----:B------:R-:W3:Y:S04]  /*262c0*/  LDL.LU R5, [R1+0x16c] ;  /* 0x00016c0001057983 */ /* 0x000ee80000300800 */
[----:B------:R-:W5:Y:S04]  /*262d0*/  LDL.LU R6, [R1+0x178] ;  /* 0x0001780001067983 */ /* 0x000f680000300800 */
[----:B------:R-:W5:Y:S04]  /*262e0*/  LDL.LU R7, [R1+0x17c] ;  /* 0x00017c0001077983 */ /* 0x000f680000300800 */
[----:B------:R-:W5:Y:S04]  /*262f0*/  LDL.LU R0, [R1+0x588] ;  /* 0x0005880001007983 */ /* 0x000f680000300800 */
[----:B------:R-:W4:Y:S04]  /*26300*/  LDL.LU R16, [R1+0x584] ;  /* 0x0005840001107983 */ /* 0x000f280000300800 */
[----:B------:R-:W5:Y:S04]  /*26310*/  LDL.LU R24, [R1+0x1a8] ;  /* 0x0001a80001187983 */ /* 0x000f680000300800 */
[----:B------:R-:W5:Y:S04]  /*26320*/  LDL.LU R25, [R1+0x1ac] ;  /* 0x0001ac0001197983 */ /* 0x000f680000300800 */
[----:B------:R-:W2:Y:S04]  /*26330*/  LDL.LU R11, [R1+0x598] ;  /* 0x00059800010b7983 */ /* 0x000ea80000300800 */
[----:B------:R-:W3:Y:S04]  /*26340*/  LDL.LU R18, [R1+0x594] ;  /* 0x0005940001127983 */ /* 0x000ee80000300800 */
[----:B------:R-:W5:Y:S04]  /*26350*/  LDL.LU R28, [R1+0x590] ;  /* 0x00059000011c7983 */ /* 0x000f680000300800 */
[----:B------:R-:W4:Y:S04]  /*26360*/  LDL.LU R17, [R1+0x58c] ;  /* 0x00058c0001117983 */ /* 0x000f280000300800 */
[----:B------:R-:W5:Y:S04]  /*26370*/  LDL.LU R29, [R1+0x5a0] ;  /* 0x0005a000011d7983 */ /* 0x000f680000300800 */
[----:B------:R-:W3:Y:S01]  /*26380*/  LDL.LU R19, [R1+0x59c] ;  /* 0x00059c0001137983 */ /* 0x000ee20000300800 */
[----:B------:R-:W-:-:S02]  /*26390*/  F2FP.F16.E4M3.UNPACK_B R12, R12 ;  /* 0x0000000cff0c723e */ /* 0x000fc400020006ff */
[----:B------:R-:W-:Y:S02]  /*263a0*/  F2FP.F16.E4M3.UNPACK_B R14, R14 ;  /* 0x0000000eff0e723e */ /* 0x000fe400020006ff */
[----:B------:R-:W-:Y:S02]  /*263b0*/  F2FP.F16.E4M3.UNPACK_B R13, R13 ;  /* 0x0000000dff0d723e */ /* 0x000fe400020006ff */
[----:B------:R-:W-:Y:S01]  /*263c0*/  F2FP.F16.E4M3.UNPACK_B R15, R15 ;  /* 0x0000000fff0f723e */ /* 0x000fe200020006ff */
[----:B---3--:R-:W-:Y:S04]  /*263d0*/  STL.64 [R1+0x1528], R18 ;  /* 0x0015281201007387 */ /* 0x008fe80000100a00 */
[----:B----4-:R0:W-:Y:S04]  /*263e0*/  STL.64 [R1+0x1520], R16 ;  /* 0x0015201001007387 */ /* 0x0101e80000100a00 */
[----:B0-----:R-:W3:Y:S04]  /*263f0*/  LDL.LU R16, [R1+0xc0] ;  /* 0x0000c00001107983 */ /* 0x001ee80000300800 */
[----:B------:R-:W3:Y:S04]  /*26400*/  LDL.LU R17, [R1+0xc4] ;  /* 0x0000c40001117983 */ /* 0x000ee80000300800 */
[----:B------:R-:W4:Y:S04]  /*26410*/  LDL.LU R18, [R1+0xc8] ;  /* 0x0000c80001127983 */ /* 0x000f280000300800 */
[----:B------:R-:W4:Y:S01]  /*26420*/  LDL.LU R19, [R1+0xcc] ;  /* 0x0000cc0001137983 */ /* 0x000f220000300800 */
[----:B------:R-:W-:Y:S06]  /*26430*/  HMMA.16816.F32 R20, R12, R2, R20 ;  /* 0x000000020c14723c */ /* 0x000fec0000001814 */
[----:B------:R-:W-:-:S02]  /*26440*/  IMAD.MOV.U32 R9, RZ, RZ, R2 ;  /* 0x000000ffff097224 */ /* 0x000fc400078e0002 */
[----:B------:R-:W-:Y:S01]  /*26450*/  IMAD.MOV.U32 R8, RZ, RZ, R3 ;  /* 0x000000ffff087224 */ /* 0x000fe200078e0003 */
[----:B----4-:R-:W-:Y:S04]  /*26460*/  STL.64 [R1+0x1538], R18 ;  /* 0x0015381201007387 */ /* 0x010fe80000100a00 */
[----:B---3--:R0:W-:Y:S04]  /*26470*/  STL.64 [R1+0x1530], R16 ;  /* 0x0015301001007387 */ /* 0x0081e80000100a00 */
[----:B0-----:R-:W3:Y:S04]  /*26480*/  LDL.LU R16, [R1+0xa0] ;  /* 0x0000a00001107983 */ /* 0x001ee80000300800 */
[----:B------:R-:W3:Y:S04]  /*26490*/  LDL.LU R17, [R1+0xa4] ;  /* 0x0000a40001117983 */ /* 0x000ee80000300800 */
[----:B------:R-:W3:Y:S04]  /*264a0*/  LDL.LU R18, [R1+0xa8] ;  /* 0x0000a80001127983 */ /* 0x000ee80000300800 */
[----:B------:R-:W3:Y:S04]  /*264b0*/  LDL.LU R19, [R1+0xac] ;  /* 0x0000ac0001137983 */ /* 0x000ee80000300800 */
[----:B------:R-:W4:Y:S04]  /*264c0*/  LDL.LU R26, [R1+0x1b8] ;  /* 0x0001b800011a7983 */ /* 0x000f280000300800 */
[----:B------:R-:W4:Y:S04]  /*264d0*/  LDL.LU R27, [R1+0x1bc] ;  /* 0x0001bc00011b7983 */ /* 0x000f280000300800 */
[----:B------:R-:W-:Y:S04]  /*264e0*/  STL.64 [R1+0x10], R20 ;  /* 0x0000101401007387 */ /* 0x000fe80000100a00 */
[----:B------:R0:W-:Y:S04]  /*264f0*/  STL.64 [R1+0x18], R22 ;  /* 0x0000181601007387 */ /* 0x0001e80000100a00 */
[----:B0-----:R-:W5:Y:S04]  /*26500*/  LDL.LU.64 R22, [R1+0x1570] ;  /* 0x0015700001167983 */ /* 0x001f680000300a00 */
[----:B------:R-:W5:Y:S04]  /*26510*/  LDL.LU.64 R20, [R1+0x1568] ;  /* 0x0015680001147983 */ /* 0x000f680000300a00 */
[----:B------:R-:W5:Y:S04]  /*26520*/  LDL.LU.64 R2, [R1+0x1560] ;  /* 0x0015600001027983 */ /* 0x000f680000300a00 */
[----:B--2---:R-:W-:Y:S04]  /*26530*/  STL [R1+0x1518], R11 ;  /* 0x0015180b01007387 */ /* 0x004fe80000100800 */
[----:B------:R0:W-:Y:S04]  /*26540*/  STL.64 [R1+0x1510], R8 ;  /* 0x0015100801007387 */ /* 0x0001e80000100a00 */
[----:B0-----:R-:W2:Y:S04]  /*26550*/  LDL.LU R8, [R1+0xe0] ;  /* 0x0000e00001087983 */ /* 0x001ea80000300800 */
[----:B------:R-:W2:Y:S04]  /*26560*/  LDL.LU R9, [R1+0xe4] ;  /* 0x0000e40001097983 */ /* 0x000ea80000300800 */
[----:B------:R-:W2:Y:S04]  /*26570*/  LDL.LU R10, [R1+0xe8] ;  /* 0x0000e800010a7983 */ /* 0x000ea80000300800 */
[----:B------:R-:W2:Y:S01]  /*26580*/  LDL.LU R11, [R1+0xec] ;  /* 0x0000ec00010b7983 */ /* 0x000ea20000300800 */
[----:B-----5:R-:W-:-:S15]  /*26590*/  HMMA.16816.F32 R20, R12, R2, R20 ;  /* 0x000000020c14723c */ /* 0x020fde0000001814 */
[----:B------:R-:W-:-:S08]  /*265a0*/  NOP ;  /* 0x0000000000007918 */ /* 0x000fd00000000000 */
[----:B------:R-:W-:Y:S04]  /*265b0*/  STL.64 [R1+0x60], R20 ;  /* 0x0000601401007387 */ /* 0x000fe80000100a00 */
[----:B------:R0:W-:Y:S04]  /*265c0*/  STL.64 [R1+0x68], R22 ;  /* 0x0000681601007387 */ /* 0x0001e80000100a00 */
[----:B0-----:R-:W5:Y:S04]  /*265d0*/  LDL.LU.64 R22, [R1+0x1558] ;  /* 0x0015580001167983 */ /* 0x001f680000300a00 */
[----:B------:R-:W5:Y:S01]  /*265e0*/  LDL.LU.64 R20, [R1+0x1550] ;  /* 0x0015500001147983 */ /* 0x000f620000300a00 */
[----:B------:R-:W-:-:S02]  /*265f0*/  F2FP.F16.E4M3.UNPACK_B R4, R4.H1 ;  /* 0x00000004ff04723e */ /* 0x000fc400030006ff */
[----:B------:R-:W-:Y:S02]  /*26600*/  F2FP.F16.E4M3.UNPACK_B R5, R5.H1 ;  /* 0x00000005ff05723e */ /* 0x000fe400030006ff */
[----:B------:R-:W-:Y:S02]  /*26610*/  F2FP.F16.E4M3.UNPACK_B R6, R6.H1 ;  /* 0x00000006ff06723e */ /* 0x000fe400030006ff */
[----:B------:R-:W-:-:S07]  /*26620*/  F2FP.F16.E4M3.UNPACK_B R7, R7.H1 ;  /* 0x00000007ff07723e */ /* 0x000fce00030006ff */
[C---:B---3--:R-:W-:Y:S06]  /*26630*/  HMMA.16816.F32 R16, R12.reuse, R6, R16 ;  /* 0x000000060c10723c */ /* 0x048fec0000001810 */
[----:B-----5:R-:W-:-:S15]  /*26640*/  HMMA.16816.F32 R20, R12, R4, R20 ;  /* 0x000000040c14723c */ /* 0x020fde0000001814 */
[----:B------:R-:W-:-:S08]  /*26650*/  NOP ;  /* 0x0000000000007918 */ /* 0x000fd00000000000 */
[----:B------:R-:W-:Y:S04]  /*26660*/  STL.64 [R1+0x80], R20 ;  /* 0x0000801401007387 */ /* 0x000fe80000100a00 */
[----:B------:R0:W-:Y:S04]  /*26670*/  STL.64 [R1+0x88], R22 ;  /* 0x0000881601007387 */ /* 0x0001e80000100a00 */
[----:B0-----:R-:W3:Y:S04]  /*26680*/  LDL.LU.64 R22, [R1+0x1548] ;  /* 0x0015480001167983 */ /* 0x001ee80000300a00 */
[----:B------:R-:W5:Y:S04]  /*26690*/  LDL.LU.64 R20, [R1+0x1540] ;  /* 0x0015400001147983 */ /* 0x000f680000300a00 */
[----:B------:R-:W-:Y:S04]  /*266a0*/  STL.64 [R1+0xa0], R16 ;  /* 0x0000a01001007387 */ /* 0x000fe80000100a00 */
[----:B------:R0:W-:Y:S04]  /*266b0*/  STL.64 [R1+0xa8], R18 ;  /* 0x0000a81201007387 */ /* 0x0001e80000100a00 */
[----:B0-----:R-:W4:Y:S04]  /*266c0*/  LDL.LU.64 R18, [R1+0x1538] ;  /* 0x0015380001127983 */ /* 0x001f280000300a00 */
[----:B------:R-:W4:Y:S04]  /*266d0*/  LDL.LU.64 R16, [R1+0x1530] ;  /* 0x0015300001107983 */ /* 0x000f280000300a00 */
[----:B------:R-:W-:Y:S04]  /*266e0*/  STL.64 [R1+0x14e0], R6 ;  /* 0x0014e00601007387 */ /* 0x000fe80000100a00 */
[----:B------:R0:W-:Y:S04]  /*266f0*/  STL.64 [R1+0x14d8], R4 ;  /* 0x0014d80401007387 */ /* 0x0001e80000100a00 */
[----:B0-----:R-:W2:Y:S04]  /*26700*/  LDL.LU R4, [R1+0xf0] ;  /* 0x0000f00001047983 */ /* 0x001ea80000300800 */
[----:B------:R-:W2:Y:S04]  /*26710*/  LDL.LU R5, [R1+0xf4] ;  /* 0x0000f40001057983 */ /* 0x000ea80000300800 */
[----:B------:R-:W2:Y:S04]  /*26720*/  LDL.LU R6, [R1+0xf8] ;  /* 0x0000f80001067983 */ /* 0x000ea80000300800 */
[----:B------:R-:W2:Y:S01]  /*26730*/  LDL.LU R7, [R1+0xfc] ;  /* 0x0000fc0001077983 */ /* 0x000ea20000300800 */
[----:B-----5:R-:W-:-:S02]  /*26740*/  F2FP.F16.E4M3.UNPACK_B R20, R20.H1 ;  /* 0x00000014ff14723e */ /* 0x020fc400030006ff */
[----:B------:R-:W-:-:S07]  /*26750*/  F2FP.F16.E4M3.UNPACK_B R21, R21.H1 ;  /* 0x00000015ff15723e */ /* 0x000fce00030006ff */
[----:B----4-:R-:W-:-:S15]  /*26760*/  HMMA.16816.F32 R16, R12, R20, R16 ;  /* 0x000000140c10723c */ /* 0x010fde0000001810 */
[----:B------:R-:W-:-:S08]  /*26770*/  NOP ;  /* 0x0000000000007918 */ /* 0x000fd00000000000 */
[----:B------:R-:W-:Y:S04]  /*26780*/  STL.64 [R1+0xc0], R16 ;  /* 0x0000c01001007387 */ /* 0x000fe80000100a00 */
[----:B------:R0:W-:Y:S04]  /*26790*/  STL.64 [R1+0xc8], R18 ;  /* 0x0000c81201007387 */ /* 0x0001e80000100a00 */
[----:B0-----:R-:W4:Y:S04]  /*267a0*/  LDL.LU.64 R18, [R1+0x1528] ;  /* 0x0015280001127983 */ /* 0x001f280000300a00 */
[----:B------:R-:W5:Y:S01]  /*267b0*/  LDL.LU.64 R16, [R1+0x1520] ;  /* 0x0015200001107983 */ /* 0x000f620000300a00 */
[----:B---3--:R-:W-:-:S02]  /*267c0*/  F2FP.F16.E4M3.UNPACK_B R22, R22.H1 ;  /* 0x00000016ff16723e */ /* 0x008fc400030006ff */
[----:B------:R-:W-:Y:S02]  /*267d0*/  F2FP.F16.E4M3.UNPACK_B R23, R23.H1 ;  /* 0x00000017ff17723e */ /* 0x000fe400030006ff */
[----:B------:R-:W-:Y:S02]  /*267e0*/  F2FP.F16.E4M3.UNPACK_B R24, R24.H1 ;  /* 0x00000018ff18723e */ /* 0x000fe400030006ff */
[----:B------:R-:W-:-:S03]  /*267f0*/  F2FP.F16.E4M3.UNPACK_B R25, R25.H1 ;  /* 0x00000019ff19723e */ /* 0x000fc600030006ff */
[C---:B--2---:R-:W-:Y:S06]  /*26800*/  HMMA.16816.F32 R8, R12.reuse, R22, R8 ;  /* 0x000000160c08723c */ /* 0x044fec0000001808 */
[----:B------:R-:W-:Y:S01]  /*26810*/  HMMA.16816.F32 R4, R12, R24, R4 ;  /* 0x000000180c04723c */ /* 0x000fe20000001804 */
[----:B-----5:R-:W-:Y:S02]  /*26820*/  IMAD R16, R16, 0x100, R0 ;  /* 0x0000010010107824 */ /* 0x020fe400078e0200 */
[----:B------:R-:W2:-:S14]  /*26830*/  LDL.LU R0, [R1+0x151c] ;  /* 0x00151c0001007983 */ /* 0x000e9c0000300800 */
[----:B------:R-:W-:Y:S04]  /*26840*/  STL.64 [R1+0x100], R8 ;  /* 0x0001000801007387 */ /* 0x000fe80000100a00 */
[----:B------:R0:W-:Y:S04]  /*26850*/  STL.64 [R1+0x108], R10 ;  /* 0x0001080a01007387 */ /* 0x0001e80000100a00 */
[----:B0-----:R-:W3:Y:S04]  /*26860*/  LDL.LU R11, [R1+0x1518] ;  /* 0x00151800010b7983 */ /* 0x001ee80000300800 */
[----:B------:R-:W5:Y:S04]  /*26870*/  LDL.LU.64 R8, [R1+0x1510] ;  /* 0x0015100001087983 */ /* 0x000f680000300a00 */
[----:B------:R-:W-:Y:S04]  /*26880*/  STL.64 [R1+0x14c0], R22 ;  /* 0x0014c01601007387 */ /* 0x000fe80000100a00 */
[----:B------:R0:W-:Y:S04]  /*26890*/  STL.64 [R1+0x14b8], R20 ;  /* 0x0014b81401007387 */ /* 0x0001e80000100a00 */
[----:B0-----:R-:W4:Y:S04]  /*268a0*/  LDL.LU R20, [R1+0x70] ;  /* 0x0000700001147983 */ /* 0x001f280000300800 */
[----:B------:R0:W-:Y:S04]  /*268b0*/  STL.64 [R1+0xf0], R4 ;  /* 0x0000f00401007387 */ /* 0x0001e80000100a00 */
[----:B------:R1:W-:Y:S04]  /*268c0*/  STL.64 [R1+0xf8], R6 ;  /* 0x0000f80601007387 */ /* 0x0003e80000100a00 */
[----:B------:R-:W4:Y:S04]  /*268d0*/  LDL.LU R21, [R1+0x74] ;  /* 0x0000740001157983 */ /* 0x000f280000300800 */
[----:B------:R-:W2:Y:S04]  /*268e0*/  LDL.LU R22, [R1+0x78] ;  /* 0x0000780001167983 */ /* 0x000ea80000300800 */
[----:B------:R-:W2:Y:S04]  /*268f0*/  LDL.LU R23, [R1+0x7c] ;  /* 0x00007c0001177983 */ /* 0x000ea80000300800 */
[----:B0-----:R-:W3:Y:S04]  /*26900*/  LDL.LU R4, [R1+0xb0] ;  /* 0x0000b00001047983 */ /* 0x001ee80000300800 */
[----:B------:R-:W3:Y:S04]  /*26910*/  LDL.LU R5, [R1+0xb4] ;  /* 0x0000b40001057983 */ /* 0x000ee80000300800 */
[----:B-1----:R-:W5:Y:S04]  /*26920*/  LDL.LU R6, [R1+0xb8] ;  /* 0x0000b80001067983 */ /* 0x002f680000300800 */
[----:B------:R-:W5:Y:S04]  /*26930*/  LDL.LU R7, [R1+0xbc] ;  /* 0x0000bc0001077983 */ /* 0x000f680000300800 */
[----:B-----5:R0:W-:Y:S04]  /*26940*/  STL.64 [R1+0x14f0], R6 ;  /* 0x0014f00601007387 */ /* 0x0201e80000100a00 */
[----:B---3--:R1:W-:Y:S01]  /*26950*/  STL.64 [R1+0x14e8], R4 ;  /* 0x0014e80401007387 */ /* 0x0083e20000100a00 */
[----:B0-----:R-:W-:-:S02]  /*26960*/  IMAD.MOV.U32 R6, RZ, RZ, R9 ;  /* 0x000000ffff067224 */ /* 0x001fc400078e0009 */
[----:B------:R-:W-:-:S05]  /*26970*/  IMAD.MOV.U32 R7, RZ, RZ, R8 ;  /* 0x000000ffff077224 */ /* 0x000fca00078e0008 */
[----:B------:R0:W-:Y:S04]  /*26980*/  STL.64 [R1+0x1508], R6 ;  /* 0x0015080601007387 */ /* 0x0001e80000100a00 */
[----:B-1----:R-:W3:Y:S04]  /*26990*/  LDL.LU R4, [R1+0x110] ;  /* 0x0001100001047983 */ /* 0x002ee80000300800 */
[----:B------:R-:W3:Y:S04]  /*269a0*/  LDL.LU R5, [R1+0x114] ;  /* 0x0001140001057983 */ /* 0x000ee80000300800 */
[----:B0-----:R-:W3:Y:S04]  /*269b0*/  LDL.LU R6, [R1+0x118] ;  /* 0x0001180001067983 */ /* 0x001ee80000300800 */
[----:B------:R-:W3:Y:S04]  /*269c0*/  LDL.LU R7, [R1+0x11c] ;  /* 0x00011c0001077983 */ /* 0x000ee80000300800 */
[----:B--2---:R-:W-:Y:S04]  /*269d0*/  STL.64 [R1+0x14d0], R22 ;  /* 0x0014d01601007387 */ /* 0x004fe80000100a00 */
[----:B----4-:R0:W-:Y:S04]  /*269e0*/  STL.64 [R1+0x14c8], R20 ;  /* 0x0014c81401007387 */ /* 0x0101e80000100a00 */
[----:B0-----:R-:W2:Y:S04]  /*269f0*/  LDL.LU R20, [R1+0x90] ;  /* 0x0000900001147983 */ /* 0x001ea80000300800 */
[----:B------:R-:W2:Y:S04]  /*26a00*/  LDL.LU R21, [R1+0x94] ;  /* 0x0000940001157983 */ /* 0x000ea80000300800 */
[----:B------:R-:W4:Y:S04]  /*26a10*/  LDL.LU R22, [R1+0x98] ;  /* 0x0000980001167983 */ /* 0x000f280000300800 */
[----:B------:R-:W4:Y:S01]  /*26a20*/  LDL.LU R23, [R1+0x9c] ;  /* 0x00009c0001177983 */ /* 0x000f220000300800 */
[----:B------:R-:W-:-:S02]  /*26a30*/  F2FP.F16.E4M3.UNPACK_B R26, R26.H1 ;  /* 0x0000001aff1a723e */ /* 0x000fc400030006ff */
[----:B------:R-:W-:Y:S01]  /*26a40*/  F2FP.F16.E4M3.UNPACK_B R27, R27.H1 ;  /* 0x0000001bff1b723e */ /* 0x000fe200030006ff */
[----:B------:R-:W-:Y:S02]  /*26a50*/  IMAD R17, R17, 0x100, R28 ;  /* 0x0000010011117824 */ /* 0x000fe400078e021c */
[----:B------:R-:W-:-:S04]  /*26a60*/  IMAD R19, R19, 0x100, R29 ;  /* 0x0000010013137824 */ /* 0x000fc800078e021d */
[----:B---3--:R-:W-:Y:S01]  /*26a70*/  HMMA.16816.F32 R12, R12, R26, R4 ;  /* 0x0000001a0c0c723c */ /* 0x008fe20000001804 */
[----:B----4-:R-:W-:Y:S04]  /*26a80*/  STL.64 [R1+0x1500], R22 ;  /* 0x0015001601007387 */ /* 0x010fe80000100a00 */
[----:B--2---:R0:W-:Y:S04]  /*26a90*/  STL.64 [R1+0x14f8], R20 ;  /* 0x0014f81401007387 */ /* 0x0041e80000100a00 */
[----:B0-----:R-:W2:Y:S04]  /*26aa0*/  LDL.LU R20, [R1+0xd0] ;  /* 0x0000d00001147983 */ /* 0x001ea80000300800 */
[----:B------:R-:W2:Y:S04]  /*26ab0*/  LDL.LU R21, [R1+0xd4] ;  /* 0x0000d40001157983 */ /* 0x000ea80000300800 */
[----:B------:R-:W2:Y:S04]  /*26ac0*/  LDL.LU R22, [R1+0xd8] ;  /* 0x0000d80001167983 */ /* 0x000ea80000300800 */
[----:B------:R-:W2:Y:S04]  /*26ad0*/  LDL.LU R23, [R1+0xdc] ;  /* 0x0000dc0001177983 */ /* 0x000ea80000300800 */
[----:B------:R-:W3:Y:S04]  /*26ae0*/  LDL.LU R8, [R1+0x5a8] ;  /* 0x0005a80001087983 */ /* 0x000ee80000300800 */
[----:B------:R-:W3:Y:S04]  /*26af0*/  LDL.LU R9, [R1+0x5a4] ;  /* 0x0005a40001097983 */ /* 0x000ee80000300800 */
[----:B------:R-:W4:Y:S04]  /*26b00*/  LDL.LU R28, [R1+0x5b0] ;  /* 0x0005b000011c7983 */ /* 0x000f280000300800 */
[----:B------:R-:W4:Y:S04]  /*26b10*/  LDL.LU R29, [R1+0x5ac] ;  /* 0x0005ac00011d7983 */ /* 0x000f280000300800 */
[----:B------:R-:W2:Y:S04]  /*26b20*/  LDL.LU.64 R6, [R1+0x1508] ;  /* 0x0015080001067983 */ /* 0x000ea80000300a00 */
[----:B------:R-:W-:Y:S04]  /*26b30*/  STL.64 [R1+0x14a0], R26 ;  /* 0x0014a01a01007387 */ /* 0x000fe80000100a00 */
[----:B------:R0:W-:Y:S04]  /*26b40*/  STL.64 [R1+0x1498], R24 ;  /* 0x0014981801007387 */ /* 0x0001e80000100a00 */
[----:B------:R-:W-:Y:S04]  /*26b50*/  STL.64 [R1+0xe0], R12 ;  /* 0x0000e00c01007387 */ /* 0x000fe80000100a00 */
[----:B------:R-:W-:Y:S04]  /*26b60*/  STL.64 [R1+0xe8], R14 ;  /* 0x0000e80e01007387 */ /* 0x000fe80000100a00 */
[----:B0-----:R-:W5:Y:S04]  /*26b70*/  LDL.LU R24, [R1+0x20] ;  /* 0x0000200001187983 */ /* 0x001f680000300800 */
[----:B------:R-:W5:Y:S04]  /*26b80*/  LDL.LU R25, [R1+0x24] ;  /* 0x0000240001197983 */ /* 0x000f680000300800 */
[----:B------:R-:W3:Y:S04]  /*26b90*/  LDL.LU R26, [R1+0x28] ;  /* 0x00002800011a7983 */ /* 0x000ee80000300800 */
[----:B------:R-:W3:Y:S01]  /*26ba0*/  LDL.LU R27, [R1+0x2c] ;  /* 0x00002c00011b7983 */ /* 0x000ee20000300800 */
[----:B------:R-:W-:-:S05]  /*26bb0*/  LOP3.LUT R0, R0, 0x40, RZ, 0x3c, !PT ;  /* 0x0000004000007812 */ /* 0x000fca00078e3cff */
[----:B------:R-:W0:Y:S01]  /*26bc0*/  LDSM.16.M88.4 R12, [R0+UR5] ;  /* 0x00000005000c783b */ /* 0x000e220008000200 */
[----:B------:R-:W-:Y:S01]  /*26bd0*/  IMAD R18, R18, 0x100, R11 ;  /* 0x0000010012127824 */ /* 0x000fe200078e020b */
[----:B------:R-:W-:Y:S02]  /*26be0*/  F2FP.F16.E4M3.UNPACK_B R16, R16 ;  /* 0x00000010ff10723e */ /* 0x000fe400020006ff */
[----:B------:R-:W-:Y:S02]  /*26bf0*/  F2FP.F16.E4M3.UNPACK_B R17, R17 ;  /* 0x00000011ff11723e */ /* 0x000fe400020006ff */
[----:B------:R-:W-:Y:S02]  /*26c00*/  F2FP.F16.E4M3.UNPACK_B R19, R19 ;  /* 0x00000013ff13723e */ /* 0x000fe400020006ff */
[----:B------:R-:W-:-:S07]  /*26c10*/  F2FP.F16.E4M3.UNPACK_B R18, R18 ;  /* 0x00000012ff12723e */ /* 0x000fce00020006ff */
[----:B--2---:R-:W-:Y:S01]  /*26c20*/  HMMA.16816.F32 R4, R16, R6, R20 ;  /* 0x000000061004723c */ /* 0x004fe20000001814 */
[----:B---3--:R-:W-:Y:S04]  /*26c30*/  STL.64 [R1+0x14b0], R26 ;  /* 0x0014b01a01007387 */ /* 0x008fe80000100a00 */
[----:B-----5:R1:W-:Y:S04]  /*26c40*/  STL.64 [R1+0x14a8], R24 ;  /* 0x0014a81801007387 */ /* 0x0203e80000100a00 */
[----:B-1----:R-:W2:Y:S04]  /*26c50*/  LDL.LU R24, [R1+0x50] ;  /* 0x0000500001187983 */ /* 0x002ea80000300800 */
[----:B------:R-:W2:Y:S04]  /*26c60*/  LDL.LU R25, [R1+0x54] ;  /* 0x0000540001197983 */ /* 0x000ea80000300800 */
[----:B------:R-:W2:Y:S04]  /*26c70*/  LDL.LU R26, [R1+0x58] ;  /* 0x00005800011a7983 */ /* 0x000ea80000300800 */
[----:B------:R-:W2:Y:S04]  /*26c80*/  LDL.LU R27, [R1+0x5c] ;  /* 0x00005c00011b7983 */ /* 0x000ea80000300800 */
[----:B------:R-:W3:Y:S04]  /*26c90*/  LDL.LU R10, [R1+0x5b8] ;  /* 0x0005b800010a7983 */ /* 0x000ee80000300800 */
[----:B------:R-:W3:Y:S04]  /*26ca0*/  LDL.LU R11, [R1+0x5b4] ;  /* 0x0005b400010b7983 */ /* 0x000ee80000300800 */
[----:B0-----:R-:W-:Y:S04]  /*26cb0*/  STL.64 [R1+0x1a0], R12 ;  /* 0x0001a00c01007387 */ /* 0x001fe80000100a00 */
[----:B------:R-:W-:Y:S04]  /*26cc0*/  STL.64 [R1+0x1a8], R14 ;  /* 0x0001a80e01007387 */ /* 0x000fe80000100a00 */
[----:B------:R-:W5:Y:S04]  /*26cd0*/  LDL.LU.64 R22, [R1+0x1500] ;  /* 0x0015000001167983 */ /* 0x000f680000300a00 */
[----:B------:R-:W5:Y:S04]  /*26ce0*/  LDL.LU.64 R20, [R1+0x14f8] ;  /* 0x0014f80001147983 */ /* 0x000f680000300a00 */
[----:B------:R-:W-:Y:S04]  /*26cf0*/  STL.64 [R1+0xd0], R4 ;  /* 0x0000d00401007387 */ /* 0x000fe80000100a00 */
[----:B------:R-:W-:Y:S04]  /*26d00*/  STL.64 [R1+0xd8], R6 ;  /* 0x0000d80601007387 */ /* 0x000fe80000100a00 */
[----:B------:R-:W0:Y:S04]  /*26d10*/  LDSM.16.M88.4 R4, [R0+UR5+0x800] ;  /* 0x000800050004783b */ /* 0x000e280008000200 */
[----:B0-----:R-:W-:Y:S04]  /*26d20*/  STL.64 [R1+0x1c0], R4 ;  /* 0x0001c00401007387 */ /* 0x001fe80000100a00 */
[----:B------:R0:W-:Y:S01]  /*26d30*/  STL.64 [R1+0x1c8], R6 ;  /* 0x0001c80601007387 */ /* 0x0001e20000100a00 */
[----:B------:R-:W-:-:S03]  /*26d40*/  IMAD.MOV.U32 R12, RZ, RZ, R4 ;  /* 0x000000ffff0c7224 */ /* 0x000fc600078e0004 */
[----:B0-----:R-:W4:Y:S04]  /*26d50*/  LDL.LU.64 R6, [R1+0x14f0] ;  /* 0x0014f00001067983 */ /* 0x001f280000300a00 */
[----:B------:R-:W4:Y:S02]  /*26d60*/  LDL.LU.64 R4, [R1+0x14e8] ;  /* 0x0014e80001047983 */ /* 0x000f240000300a00 */
[----:B----4-:R-:W-:Y:S02]  /*26d70*/  HMMA.16816.F32 R4, R16, R2, R4 ;  /* 0x000000021004723c */ /* 0x010fe40000001804 */
[----:B------:R-:W4:Y:S04]  /*26d80*/  LDL.LU R2, [R1+0x5bc] ;  /* 0x0005bc0001027983 */ /* 0x000f280000300800 */
[----:B------:R-:W4:-:S15]  /*26d90*/  LDL R3, [R1+0x1a0] ;  /* 0x0001a00001037983 */ /* 0x000f1e0000100800 */
[----:B------:R-:W-:-:S02]  /*26da0*/  NOP ;  /* 0x0000000000007918 */ /* 0x000fc40000000000 */
[----:B------:R-:W-:Y:S04]  /*26db0*/  STL.64 [R1+0xb0], R4 ;  /* 0x0000b00401007387 */ /* 0x000fe80000100a00 */
[----:B------:R-:W-:Y:S04]  /*26dc0*/  STL.64 [R1+0xb8], R6 ;  /* 0x0000b80601007387 */ /* 0x000fe80000100a00 */
[----:B------:R-:W0:Y:S04]  /*26dd0*/  LDSM.16.M88.4 R4, [R0+UR5+0x1000] ;  /* 0x001000050004783b */ /* 0x000e280008000200 */
[----:B0-----:R-:W-:Y:S04]  /*26de0*/  STL.64 [R1+0x1b0], R4 ;  /* 0x0001b00401007387 */ /* 0x001fe80000100a00 */
[----:B------:R0:W-:Y:S01]  /*26df0*/  STL.64 [R1+0x1b8], R6 ;  /* 0x0001b80601007387 */ /* 0x0001e20000100a00 */
[----:B------:R-:W-:-:S02]  /*26e00*/  IMAD.MOV.U32 R14, RZ, RZ, R4 ;  /* 0x000000ffff0e7224 */ /* 0x000fc400078e0004 */
[----:B------:R-:W-:Y:S01]  /*26e10*/  IMAD.MOV.U32 R15, RZ, RZ, R5 ;  /* 0x000000ffff0f7224 */ /* 0x000fe200078e0005 */
[----:B0-----:R-:W2:Y:S04]  /*26e20*/  LDL.LU.64 R6, [R1+0x14e0] ;  /* 0x0014e00001067983 */ /* 0x001ea80000300a00 */
[----:B------:R-:W5:Y:S02]  /*26e30*/  LDL.LU.64 R4, [R1+0x14d8] ;  /* 0x0014d80001047983 */ /* 0x000f640000300a00 */
[----:B-----5:R-:W-:-:S15]  /*26e40*/  HMMA.16816.F32 R20, R16, R4, R20 ;  /* 0x000000041014723c */ /* 0x020fde0000001814 */
[----:B------:R-:W-:-:S08]  /*26e50*/  NOP ;  /* 0x0000000000007918 */ /* 0x000fd00000000000 */
[----:B------:R-:W-:Y:S04]  /*26e60*/  STL.64 [R1+0x90], R20 ;  /* 0x0000901401007387 */ /* 0x000fe80000100a00 */
[----:B------:R-:W-:Y:S04]  /*26e70*/  STL.64 [R1+0x98], R22 ;  /* 0x0000981601007387 */ /* 0x000fe80000100a00 */
[----:B------:R-:W0:Y:S04]  /*26e80*/  LDSM.16.M88.4 R20, [R0+UR5+0x1800] ;  /* 0x001800050014783b */ /* 0x000e280008000200 */
[----:B0-----:R-:W-:Y:S04]  /*26e90*/  STL.64 [R1+0x190], R20 ;  /* 0x0001901401007387 */ /* 0x001fe80000100a00 */
[----:B------:R0:W-:Y:S04]  /*26ea0*/  STL.64 [R1+0x198], R22 ;  /* 0x0001981601007387 */ /* 0x0001e80000100a00 */
[----:B0-----:R-:W2:Y:S04]  /*26eb0*/  LDL.LU.64 R22, [R1+0x14d0] ;  /* 0x0014d00001167983 */ /* 0x001ea80000300a00 */
[----:B------:R-:W2:Y:S02]  /*26ec0*/  LDL.LU.64 R20, [R1+0x14c8] ;  /* 0x0014c80001147983 */ /* 0x000ea40000300a00 */
[----:B--2---:R-:W-:Y:S02]  /*26ed0*/  HMMA.16816.F32 R20, R16, R6, R20 ;  /* 0x000000061014723c */ /* 0x004fe40000001814 */
[----:B------:R-:W4:-:S15]  /*26ee0*/  LDL.LU R7, [R1+0x5c0] ;  /* 0x0005c00001077983 */ /* 0x000f1e0000300800 */
[----:B------:R-:W-:-:S06]  /*26ef0*/  NOP ;  /* 0x0000000000007918 */ /* 0x000fcc0000000000 */
[----:B------:R-:W-:Y:S04]  /*26f00*/  STL.64 [R1+0x40], R20 ;  /* 0x0000401401007387 */ /* 0x000fe80000100a00 */
[----:B------:R-:W-:Y:S04]  /*26f10*/  STL.64 [R1+0x48], R22 ;  /* 0x0000481601007387 */ /* 0x000fe80000100a00 */
[----:B------:R-:W0:Y:S04]  /*26f20*/  LDSM.16.M88.4 R20, [R0+UR5+0x2000] ;  /* 0x002000050014783b */ /* 0x000e280008000200 */
[----:B0-----:R-:W-:Y:S04]  /*26f30*/  STL.64 [R1+0x180], R20 ;  /* 0x0001801401007387 */ /* 0x001fe80000100a00 */
[----:B------:R0:W-:Y:S04]  /*26f40*/  STL.64 [R1+0x188], R22 ;  /* 0x0001881601007387 */ /* 0x0001e80000100a00 */
        /* <DEDUP_REMOVED lines=10> */
[----:B------:R-:W2:Y:S04]  /*26ff0*/  LDL.LU.64 R24, [R1+0x14a8] ;  /* 0x0014a80001187983 */ /* 0x000ea80000300a00 */
[----:B------:R-:W5:Y:S01]  /*27000*/  LDL.LU R20, [R1] ;  /* 0x0000000001147983 */ /* 0x000f620000300800 */
[----:B------:R-:W-:-:S02]  /*27010*/  IMAD R4, R9, 0x100, R8 ;  /* 0x0000010009047824 */ /* 0x000fc400078e0208 */
[----:B---3--:R-:W-:Y:S02]  /*27020*/  IMAD R5, R11, 0x100, R10 ;  /* 0x000001000b057824 */ /* 0x008fe400078e020a */
[----:B------:R-:W-:Y:S01]  /*27030*/  LDSM.16.M88.4 R8, [R0+UR5+0x3800] ;  /* 0x003800050008783b */ /* 0x000fe20008000200 */
[----:B------:R-:W-:Y:S01]  /*27040*/  IMAD R6, R29, 0x100, R28 ;  /* 0x000001001d067824 */ /* 0x000fe200078e021c */
[----:B--2---:R-:W-:-:S15]  /*27050*/  HMMA.16816.F32 R24, R16, R22, R24 ;  /* 0x000000161018723c */ /* 0x004fde0000001818 */
[----:B------:R-:W-:-:S08]  /*27060*/  NOP ;  /* 0x0000000000007918 */ /* 0x000fd00000000000 */
[----:B------:R-:W-:Y:S04]  /*27070*/  STL.64 [R1+0x20], R24 ;  /* 0x0000201801007387 */ /* 0x000fe80000100a00 */
[----:B------:R-:W-:Y:S04]  /*27080*/  STL.64 [R1+0x28], R26 ;  /* 0x0000281a01007387 */ /* 0x000fe80000100a00 */
[----:B------:R-:W0:Y:S04]  /*27090*/  LDSM.16.M88.4 R24, [R0+UR5+0x3000] ;  /* 0x003000050018783b */ /* 0x000e280008000200 */
[----:B------:R-:W5:Y:S04]  /*270a0*/  LDL.LU R21, [R1+0x4] ;  /* 0x0000040001157983 */ /* 0x000f680000300800 */
[----:B------:R-:W5:Y:S04]  /*270b0*/  LDL.LU R22, [R1+0x8] ;  /* 0x0000080001167983 */ /* 0x000f680000300800 */
[----:B------:R-:W5:Y:S01]  /*270c0*/  LDL.LU R23, [R1+0xc] ;  /* 0x00000c0001177983 */ /* 0x000f620000300800 */
[----:B0-----:R-:W-:-:S02]  /*270d0*/  IMAD.MOV.U32 R29, RZ, RZ, R25 ;  /* 0x000000ffff1d7224 */ /* 0x001fc400078e0019 */
[----:B------:R-:W-:Y:S01]  /*270e0*/  IMAD.MOV.U32 R28, RZ, RZ, R24 ;  /* 0x000000ffff1c7224 */ /* 0x000fe200078e0018 */
[----:B------:R-:W-:Y:S04]  /*270f0*/  STL.64 [R1+0x160], R24 ;  /* 0x0001601801007387 */ /* 0x000fe80000100a00 */
[----:B------:R0:W-:Y:S04]  /*27100*/  STL.64 [R1+0x168], R26 ;  /* 0x0001681a01007387 */ /* 0x0001e80000100a00 */
[----:B0-----:R-:W2:Y:S04]  /*27110*/  LDL.LU.64 R26, [R1+0x14a0] ;  /* 0x0014a000011a7983 */ /* 0x001ea80000300a00 */
[----:B------:R-:W5:Y:S04]  /*27120*/  LDL.LU.64 R24, [R1+0x1498] ;  /* 0x0014980001187983 */ /* 0x000f680000300a00 */
[----:B------:R-:W-:Y:S04]  /*27130*/  STL [R1+0x145c], R29 ;  /* 0x00145c1d01007387 */ /* 0x000fe80000100800 */
[----:B------:R-:W-:Y:S04]  /*27140*/  STL [R1+0x1458], R28 ;  /* 0x0014581c01007387 */ /* 0x000fe80000100800 */
[----:B------:R-:W-:Y:S04]  /*27150*/  STL.64 [R1+0x150], R8 ;  /* 0x0001500801007387 */ /* 0x000fe80000100a00 */
[----:B------:R0:W-:Y:S04]  /*27160*/  STL.64 [R1+0x158], R10 ;  /* 0x0001580a01007387 */ /* 0x0001e80000100a00 */
[----:B0-----:R-:W2:Y:S04]  /*27170*/  LDL.LU.64 R10, [R1+0x1490] ;  /* 0x00149000010a7983 */ /* 0x001ea80000300a00 */
[----:B------:R-:W2:Y:S04]  /*27180*/  LDL.LU.64 R8, [R1+0x1488] ;  /* 0x0014880001087983 */ /* 0x000ea80000300a00 */
[----:B------:R-:W3:Y:S01]  /*27190*/  LDL.LU R0, [R1+0x1c4] ;  /* 0x0001c40001007983 */ /* 0x000ee20000300800 */
[C---:B-----5:R-:W-:Y:S06]  /*271a0*/  HMMA.16816.F32 R20, R16.reuse, R24, R20 ;  /* 0x000000181014723c */ /* 0x060fec0000001814 */
[----:B--2---:R-:W-:-:S15]  /*271b0*/  HMMA.16816.F32 R8, R16, R26, R8 ;  /* 0x0000001a1008723c */ /* 0x004fde0000001808 */
[----:B------:R-:W-:-:S02]  /*271c0*/  NOP ;  /* 0x0000000000007918 */ /* 0x000fc40000000000 */
[----:B------:R-:W-:Y:S04]  /*271d0*/  STL.64 [R1], R20 ;  /* 0x0000001401007387 */ /* 0x000fe80000100a00 */
[----:B------:R0:W-:Y:S04]  /*271e0*/  STL.64 [R1+0x8], R22 ;  /* 0x0000081601007387 */ /* 0x0001e80000100a00 */
[----:B0-----:R-:W2:Y:S04]  /*271f0*/  LDL.LU R23, [R1+0x5dc] ;  /* 0x0005dc0001177983 */ /* 0x001ea80000300800 */
[----:B------:R-:W5:Y:S04]  /*27200*/  LDL.LU R27, [R1+0x5e0] ;  /* 0x0005e000011b7983 */ /* 0x000f680000300800 */
[----:B------:R-:W-:Y:S04]  /*27210*/  STL [R1+0x13c0], R10 ;  /* 0x0013c00a01007387 */ /* 0x000fe80000100800 */
[----:B------:R-:W-:Y:S04]  /*27220*/  STL [R1+0x13bc], R11 ;  /* 0x0013bc0b01007387 */ /* 0x000fe80000100800 */
[----:B------:R0:W-:Y:S04]  /*27230*/  STL.64 [R1+0x1480], R8 ;  /* 0x0014800801007387 */ /* 0x0001e80000100a00 */
[----:B0-----:R-:W5:Y:S04]  /*27240*/  LDL.LU R8, [R1+0x10] ;  /* 0x0000100001087983 */ /* 0x001f680000300800 */
[----:B------:R-:W5:Y:S04]  /*27250*/  LDL.LU R9, [R1+0x14] ;  /* 0x0000140001097983 */ /* 0x000f680000300800 */
[----:B------:R-:W5:Y:S04]  /*27260*/  LDL.LU R10, [R1+0x18] ;  /* 0x00001800010a7983 */ /* 0x000f680000300800 */
[----:B------:R-:W5:Y:S04]  /*27270*/  LDL.LU R11, [R1+0x1c] ;  /* 0x00001c00010b7983 */ /* 0x000f680000300800 */
[----:B------:R-:W5:Y:S04]  /*27280*/  LDL R16, [R1+0x190] ;  /* 0x0001900001107983 */ /* 0x000f680000100800 */
[----:B------:R-:W5:Y:S04]  /*27290*/  LDL R17, [R1+0x194] ;  /* 0x0001940001117983 */ /* 0x000f680000100800 */
[----:B------:R-:W5:Y:S04]  /*272a0*/  LDL.LU R29, [R1+0x5c8] ;  /* 0x0005c800011d7983 */ /* 0x000f680000300800 */
[----:B------:R-:W4:Y:S04]  /*272b0*/  LDL.LU R20, [R1+0x5c4] ;  /* 0x0005c40001147983 */ /* 0x000f280000300800 */
[----:B------:R-:W5:Y:S04]  /*272c0*/  LDL.LU R28, [R1+0x5d8] ;  /* 0x0005d800011c7983 */ /* 0x000f680000300800 */
[----:B------:R-:W2:Y:S04]  /*272d0*/  LDL.LU R22, [R1+0x5d4] ;  /* 0x0005d40001167983 */ /* 0x000ea80000300800 */
[----:B------:R-:W5:Y:S04]  /*272e0*/  LDL.LU R18, [R1+0x5d0] ;  /* 0x0005d00001127983 */ /* 0x000f680000300800 */
[----:B------:R-:W4:Y:S04]  /*272f0*/  LDL.LU R21, [R1+0x5cc] ;  /* 0x0005cc0001157983 */ /* 0x000f280000300800 */
[----:B--2---:R-:W-:Y:S04]  /*27300*/  STL.64 [R1+0x1468], R22 ;  /* 0x0014681601007387 */ /* 0x004fe80000100a00 */
[----:B----4-:R0:W-:Y:S04]  /*27310*/  STL.64 [R1+0x1460], R20 ;  /* 0x0014601401007387 */ /* 0x0101e80000100a00 */
[----:B0-----:R-:W2:Y:S04]  /*27320*/  LDL.LU R20, [R1+0x80] ;  /* 0x0000800001147983 */ /* 0x001ea80000300800 */
[----:B------:R-:W2:Y:S04]  /*27330*/  LDL.LU R21, [R1+0x84] ;  /* 0x0000840001157983 */ /* 0x000ea80000300800 */
[----:B------:R-:W4:Y:S04]  /*27340*/  LDL.LU R22, [R1+0x88] ;  /* 0x0000880001167983 */ /* 0x000f280000300800 */
[----:B------:R-:W4:Y:S01]  /*27350*/  LDL.LU R23, [R1+0x8c] ;  /* 0x00008c0001177983 */ /* 0x000f220000300800 */
[----:B------:R-:W-:Y:S01]  /*27360*/  IMAD R7, R2, 0x100, R7 ;  /* 0x0000010002077824 */ /* 0x000fe200078e0207 */
[----:B------:R-:W-:-:S02]  /*27370*/  F2FP.F16.E4M3.UNPACK_B R2, R3 ;  /* 0x00000003ff02723e */ /* 0x000fc400020006ff */
[----:B------:R-:W-:Y:S02]  /*27380*/  F2FP.F16.E4M3.UNPACK_B R4, R4 ;  /* 0x00000004ff04723e */ /* 0x000fe400020006ff */
[----:B------:R-:W-:Y:S01]  /*27390*/  F2FP.F16.E4M3.UNPACK_B R6, R6 ;  /* 0x00000006ff06723e */ /* 0x000fe200020006ff */
[----:B----4-:R-:W-:Y:S04]  /*273a0*/  STL.64 [R1+0x1478], R22 ;  /* 0x0014781601007387 */ /* 0x010fe80000100a00 */
[----:B--2---:R0:W-:Y:S04]  /*273b0*/  STL.64 [R1+0x1470], R20 ;  /* 0x0014701401007387 */ /* 0x0041e80000100a00 */
[----:B0-----:R-:W2:Y:S04]  /*273c0*/  LDL.LU R20, [R1+0x60] ;  /* 0x0000600001147983 */ /* 0x001ea80000300800 */
[----:B------:R-:W2:Y:S04]  /*273d0*/  LDL.LU R21, [R1+0x64] ;  /* 0x0000640001157983 */ /* 0x000ea80000300800 */
[----:B------:R-:W2:Y:S04]  /*273e0*/  LDL.LU R22, [R1+0x68] ;  /* 0x0000680001167983 */ /* 0x000ea80000300800 */
[----:B------:R-:W2:Y:S01]  /*273f0*/  LDL.LU R23, [R1+0x6c] ;  /* 0x00006c0001177983 */ /* 0x000ea20000300800 */
[----:B------:R-:W-:-:S02]  /*27400*/  F2FP.F16.E4M3.UNPACK_B R5, R5 ;  /* 0x00000005ff05723e */ /* 0x000fc400020006ff */
[----:B------:R-:W-:Y:S02]  /*27410*/  F2FP.F16.E4M3.UNPACK_B R7, R7 ;  /* 0x00000007ff07723e */ /* 0x000fe400020006ff */
[----:B------:R-:W-:Y:S02]  /*27420*/  F2FP.F16.E4M3.UNPACK_B R3, R13 ;  /* 0x0000000dff03723e */ /* 0x000fe400020006ff */
[----:B------:R-:W-:Y:S02]  /*27430*/  F2FP.F16.E4M3.UNPACK_B R12, R12 ;  /* 0x0000000cff0c723e */ /* 0x000fe400020006ff */
[----:B---3--:R-:W-:Y:S01]  /*27440*/  F2FP.F16.E4M3.UNPACK_B R13, R0 ;  /* 0x00000000ff0d723e */ /* 0x008fe200020006ff */
[----:B------:R-:W3:Y:S04]  /*27450*/  LDL R19, [R1+0x180] ;  /* 0x0001800001137983 */ /* 0x000ee80000100800 */
[----:B------:R-:W4:Y:S04]  /*27460*/  LDL R26, [R1+0x184] ;  /* 0x00018400011a7983 */ /* 0x000f280000100800 */
[----:B------:R-:W4:Y:S04]  /*27470*/  LDL R24, [R1+0x170] ;  /* 0x0001700001187983 */ /* 0x000f280000100800 */
[----:B------:R-:W4:Y:S01]  /*27480*/  LDL R25, [R1+0x174] ;  /* 0x0001740001197983 */ /* 0x000f220000100800 */
[----:B-----5:R-:W-:Y:S03]  /*27490*/  HMMA.16816.F32 R8, R4, R2, R8 ;  /* 0x000000020408723c */ /* 0x020fe60000001808 */
[----:B------:R-:W-:-:S15]  /*274a0*/  STL [R1+0x13b8], R0 ;  /* 0x0013b80001007387 */ /* 0x000fde0000100800 */
[----:B------:R-:W-:-:S05]  /*274b0*/  NOP ;  /* 0x0000000000007918 */ /* 0x000fca0000000000 */
[----:B------:R0:W-:Y:S04]  /*274c0*/  STL.64 [R1+0x10], R8 ;  /* 0x0000100801007387 */ /* 0x0001e80000100a00 */
[----:B------:R1:W-:Y:S04]  /*274d0*/  STL.64 [R1+0x18], R10 ;  /* 0x0000180a01007387 */ /* 0x0003e80000100a00 */
[----:B0-----:R-:W5:Y:S01]  /*274e0*/  LDL.LU.64 R8, [R1+0x1480] ;  /* 0x0014800001087983 */ /* 0x001f620000300a00 */
[----:B--2---:R-:W-:-:S15]  /*274f0*/  HMMA.16816.F32 R20, R4, R12, R20 ;  /* 0x0000000c0414723c */ /* 0x004fde0000001814 */
[----:B------:R-:W-:-:S08]  /*27500*/  NOP ;  /* 0x0000000000007918 */ /* 0x000fd00000000000 */
[----:B------:R0:W-:Y:S01]  /*27510*/  STL [R1+0x58], R22 ;  /* 0x0000581601007387 */ /* 0x0001e20000100800 */
[----:B------:R-:W-:Y:S02]  /*27520*/  IMAD.MOV.U32 R0, RZ, RZ, R23 ;  /* 0x000000ffff007224 */ /* 0x000fe400078e0017 */
[----:B-1----:R-:W-:Y:S02]  /*27530*/  IMAD.MOV.U32 R10, RZ, RZ, R20 ;  /* 0x000000ffff0a7224 */ /* 0x002fe400078e0014 */
[----:B------:R-:W-:Y:S01]  /*27540*/  IMAD.MOV.U32 R11, RZ, RZ, R21 ;  /* 0x000000ffff0b7224 */ /* 0x000fe200078e0015 */
[----:B0-----:R-:W2:Y:S04]  /*27550*/  LDL.LU.64 R22, [R1+0x1478] ;  /* 0x0014780001167983 */ /* 0x001ea80000300a00 */
[----:B------:R-:W2:Y:S01]  /*27560*/  LDL.LU.64 R20, [R1+0x1470] ;  /* 0x0014700001147983 */ /* 0x000ea20000300a00 */
[----:B------:R-:W-:-:S02]  /*27570*/  F2FP.F16.E4M3.UNPACK_B R14, R14 ;  /* 0x0000000eff0e723e */ /* 0x000fc400020006ff */
[----:B------:R-:W-:Y:S01]  /*27580*/  F2FP.F16.E4M3.UNPACK_B R15, R15 ;  /* 0x0000000fff0f723e */ /* 0x000fe200020006ff */
[----:B------:R-:W-:Y:S04]  /*27590*/  STL.64 [R1+0x13d0], R10 ;  /* 0x0013d00a01007387 */ /* 0x000fe80000100a00 */
[----:B-----5:R0:W-:Y:S04]  /*275a0*/  STL.64 [R1+0x13c8], R8 ;  /* 0x0013c80801007387 */ /* 0x0201e80000100a00 */
[----:B0-----:R-:W5:Y:S04]  /*275b0*/  LDL.LU R8, [R1+0xc0] ;  /* 0x0000c00001087983 */ /* 0x001f680000300800 */
[----:B------:R-:W5:Y:S04]  /*275c0*/  LDL.LU R9, [R1+0xc4] ;  /* 0x0000c40001097983 */ /* 0x000f680000300800 */
[----:B------:R-:W5:Y:S04]  /*275d0*/  LDL.LU R10, [R1+0xc8] ;  /* 0x0000c800010a7983 */ /* 0x000f680000300800 */
[----:B------:R-:W5:Y:S01]  /*275e0*/  LDL.LU R11, [R1+0xcc] ;  /* 0x0000cc00010b7983 */ /* 0x000f620000300800 */
[----:B--2---:R-:W-:-:S15]  /*275f0*/  HMMA.16816.F32 R20, R4, R14, R20 ;  /* 0x0000000e0414723c */ /* 0x004fde0000001814 */
[----:B------:R-:W-:-:S08]  /*27600*/  NOP ;  /* 0x0000000000007918 */ /* 0x000fd00000000000 */
[----:B------:R-:W-:Y:S04]  /*27610*/  STL.64 [R1+0x70], R20 ;  /* 0x0000701401007387 */ /* 0x000fe80000100a00 */
[----:B------:R0:W-:Y:S04]  /*27620*/  STL.64 [R1+0x78], R22 ;  /* 0x0000781601007387 */ /* 0x0001e80000100a00 */
[----:B0-----:R-:W2:Y:S04]  /*27630*/  LDL.LU.64 R22, [R1+0x1468] ;  /* 0x0014680001167983 */ /* 0x001ea80000300a00 */
[----:B------:R-:W3:Y:S04]  /*27640*/  LDL.LU.64 R20, [R1+0x1460] ;  /* 0x0014600001147983 */ /* 0x000ee80000300a00 */
[----:B------:R-:W-:Y:S04]  /*27650*/  STL.64 [R1+0x1420], R14 ;  /* 0x0014200e01007387 */ /* 0x000fe80000100a00 */
[----:B------:R0:W-:Y:S04]  /*27660*/  STL.64 [R1+0x1418], R12 ;  /* 0x0014180c01007387 */ /* 0x0001e80000100a00 */
[----:B0-----:R-:W2:Y:S04]  /*27670*/  LDL.LU R12, [R1+0xa0] ;  /* 0x0000a000010c7983 */ /* 0x001ea80000300800 */
[----:B------:R-:W2:Y:S04]  /*27680*/  LDL.LU R13, [R1+0xa4] ;  /* 0x0000a400010d7983 */ /* 0x000ea80000300800 */
[----:B------:R-:W2:Y:S04]  /*27690*/  LDL.LU R14, [R1+0xa8] ;  /* 0x0000a800010e7983 */ /* 0x000ea80000300800 */
[----:B------:R-:W2:Y:S01]  /*276a0*/  LDL.LU R15, [R1+0xac] ;  /* 0x0000ac00010f7983 */ /* 0x000ea20000300800 */
[----:B------:R-:W-:-:S02]  /*276b0*/  F2FP.F16.E4M3.UNPACK_B R16, R16 ;  /* 0x00000010ff10723e */ /* 0x000fc400020006ff */
[----:B------:R-:W-:Y:S01]  /*276c0*/  F2FP.F16.E4M3.UNPACK_B R17, R17 ;  /* 0x00000011ff11723e */ /* 0x000fe200020006ff */
[----:B---3--:R-:W-:Y:S01]  /*276d0*/  IMAD R21, R21, 0x100, R18 ;  /* 0x0000010015157824 */ /* 0x008fe200078e0212 */
[----:B------:R-:W-:Y:S02]  /*276e0*/  F2FP.F16.E4M3.UNPACK_B R18, R19 ;  /* 0x00000013ff12723e */ /* 0x000fe400020006ff */
[----:B----4-:R-:W-:-:S07]  /*276f0*/  F2FP.F16.E4M3.UNPACK_B R19, R26 ;  /* 0x0000001aff13723e */ /* 0x010fce00020006ff */
[C---:B-----5:R-:W-:Y:S06]  /*27700*/  HMMA.16816.F32 R8, R4.reuse, R18, R8 ;  /* 0x000000120408723c */ /* 0x060fec0000001808 */
[----:B--2---:R-:W-:Y:S01]  /*27710*/  HMMA.16816.F32 R12, R4, R16, R12 ;  /* 0x00000010040c723c */ /* 0x004fe2000000180c */
[----:B------:R-:W-:Y:S02]  /*27720*/  IMAD R20, R20, 0x100, R29 ;  /* 0x0000010014147824 */ /* 0x000fe400078e021d */
[----:B------:R-:W-:Y:S01]  /*27730*/  IMAD R22, R22, 0x100, R28 ;  /* 0x0000010016167824 */ /* 0x000fe200078e021c */
[----:B------:R-:W2:Y:S04]  /*27740*/  LDL.LU R29, [R1+0x145c] ;  /* 0x00145c00011d7983 */ /* 0x000ea80000300800 */
[----:B------:R-:W3:-:S15]  /*27750*/  LDL.LU R28, [R1+0x1458] ;  /* 0x00145800011c7983 */ /* 0x000ede0000300800 */
[----:B------:R-:W-:Y:S04]  /*27760*/  STL.64 [R1+0xa0], R12 ;  /* 0x0000a00c01007387 */ /* 0x000fe80000100a00 */
[----:B------:R-:W-:Y:S04]  /*27770*/  STL.64 [R1+0xa8], R14 ;  /* 0x0000a80e01007387 */ /* 0x000fe80000100a00 */
[----:B------:R-:W-:Y:S04]  /*27780*/  STL.64 [R1+0x1400], R18 ;  /* 0x0014001201007387 */ /* 0x000fe80000100a00 */
[----:B------:R-:W-:Y:S04]  /*27790*/  STL.64 [R1+0x13f8], R16 ;  /* 0x0013f81001007387 */ /* 0x000fe80000100a00 */
[----:B------:R0:W-:Y:S04]  /*277a0*/  STL.64 [R1+0xc0], R8 ;  /* 0x0000c00801007387 */ /* 0x0001e80000100a00 */
[----:B------:R1:W-:Y:S04]  /*277b0*/  STL.64 [R1+0xc8], R10 ;  /* 0x0000c80a01007387 */ /* 0x0003e80000100a00 */
[----:B0-----:R-:W4:Y:S04]  /*277c0*/  LDL.LU R8, [R1+0x20] ;  /* 0x0000200001087983 */ /* 0x001f280000300800 */
[----:B------:R-:W4:Y:S04]  /*277d0*/  LDL.LU R9, [R1+0x24] ;  /* 0x0000240001097983 */ /* 0x000f280000300800 */
[----:B-1----:R-:W5:Y:S04]  /*277e0*/  LDL.LU R10, [R1+0x28] ;  /* 0x00002800010a7983 */ /* 0x002f680000300800 */
[----:B------:R-:W5:Y:S04]  /*277f0*/  LDL.LU R11, [R1+0x2c] ;  /* 0x00002c00010b7983 */ /* 0x000f680000300800 */
[----:B------:R-:W2:Y:S04]  /*27800*/  LDL.LU R12, [R1+0xd0] ;  /* 0x0000d000010c7983 */ /* 0x000ea80000300800 */
[----:B------:R-:W2:Y:S04]  /*27810*/  LDL.LU R13, [R1+0xd4] ;  /* 0x0000d400010d7983 */ /* 0x000ea80000300800 */
[----:B------:R-:W3:Y:S04]  /*27820*/  LDL.LU R14, [R1+0xd8] ;  /* 0x0000d800010e7983 */ /* 0x000ee80000300800 */
[----:B------:R-:W3:Y:S04]  /*27830*/  LDL.LU R15, [R1+0xdc] ;  /* 0x0000dc00010f7983 */ /* 0x000ee80000300800 */
        /* <DEDUP_REMOVED lines=11> */
[----:B------:R-:W3:Y:S01]  /*278f0*/  LDL.LU R15, [R1+0xfc] ;  /* 0x0000fc00010f7983 */ /* 0x000ee20000300800 */
[----:B------:R-:W-:Y:S01]  /*27900*/  IMAD R23, R23, 0x100, R27 ;  /* 0x0000010017177824 */ /* 0x000fe200078e021b */
[----:B------:R-:W-:-:S02]  /*27910*/  F2FP.F16.E4M3.UNPACK_B R26, R24 ;  /* 0x00000018ff1a723e */ /* 0x000fc400020006ff */
[----:B------:R-:W-:Y:S01]  /*27920*/  F2FP.F16.E4M3.UNPACK_B R27, R25 ;  /* 0x00000019ff1b723e */ /* 0x000fe200020006ff */
[----:B------:R-:W4:Y:S04]  /*27930*/  LDL R24, [R1+0x150] ;  /* 0x0001500001187983 */ /* 0x000f280000100800 */
[----:B------:R-:W4:Y:S04]  /*27940*/  LDL R25, [R1+0x154] ;  /* 0x0001540001197983 */ /* 0x000f280000100800 */
[----:B---3--:R-:W-:Y:S04]  /*27950*/  STL.64 [R1+0x1450], R14 ;  /* 0x0014500e01007387 */ /* 0x008fe80000100a00 */
[----:B--2---:R0:W-:Y:S04]  /*27960*/  STL.64 [R1+0x1448], R12 ;  /* 0x0014480c01007387 */ /* 0x0041e80000100a00 */
[----:B0-----:R-:W2:Y:S04]  /*27970*/  LDL.LU R12, [R1+0x100] ;  /* 0x00010000010c7983 */ /* 0x001ea80000300800 */
[----:B------:R-:W2:Y:S04]  /*27980*/  LDL.LU R13, [R1+0x104] ;  /* 0x00010400010d7983 */ /* 0x000ea80000300800 */
[----:B------:R-:W2:Y:S04]  /*27990*/  LDL.LU R14, [R1+0x108] ;  /* 0x00010800010e7983 */ /* 0x000ea80000300800 */
[----:B------:R-:W2:Y:S04]  /*279a0*/  LDL.LU R15, [R1+0x10c] ;  /* 0x00010c00010f7983 */ /* 0x000ea80000300800 */
[----:B------:R-:W3:Y:S04]  /*279b0*/  LDL.LU R16, [R1+0x90] ;  /* 0x0000900001107983 */ /* 0x000ee80000300800 */
[----:B------:R-:W3:Y:S04]  /*279c0*/  LDL.LU R17, [R1+0x94] ;  /* 0x0000940001117983 */ /* 0x000ee80000300800 */
[----:B------:R-:W5:Y:S04]  /*279d0*/  LDL.LU R18, [R1+0x98] ;  /* 0x0000980001127983 */ /* 0x000f680000300800 */
[----:B------:R-:W5:Y:S04]  /*279e0*/  LDL.LU R19, [R1+0x9c] ;  /* 0x00009c0001137983 */ /* 0x000f680000300800 */
[----:B-----5:R-:W-:Y:S04]  /*279f0*/  STL.64 [R1+0x1410], R18 ;  /* 0x0014101201007387 */ /* 0x020fe80000100a00 */
[----:B---3--:R0:W-:Y:S04]  /*27a00*/  STL.64 [R1+0x1408], R16 ;  /* 0x0014081001007387 */ /* 0x0081e80000100a00 */
[----:B0-----:R-:W3:Y:S04]  /*27a10*/  LDL.LU R16, [R1+0xb0] ;  /* 0x0000b00001107983 */ /* 0x001ee80000300800 */
[----:B------:R-:W3:Y:S04]  /*27a20*/  LDL.LU R17, [R1+0xb4] ;  /* 0x0000b40001117983 */ /* 0x000ee80000300800 */
[----:B------:R-:W3:Y:S04]  /*27a30*/  LDL.LU R18, [R1+0xb8] ;  /* 0x0000b80001127983 */ /* 0x000ee80000300800 */
[----:B------:R-:W3:Y:S04]  /*27a40*/  LDL.LU R19, [R1+0xbc] ;  /* 0x0000bc0001137983 */ /* 0x000ee80000300800 */
[----:B------:R-:W-:Y:S04]  /*27a50*/  STL.64 [R1+0x13e0], R10 ;  /* 0x0013e00a01007387 */ /* 0x000fe80000100a00 */
[----:B----4-:R0:W-:Y:S04]  /*27a60*/  STL.64 [R1+0x13d8], R8 ;  /* 0x0013d80801007387 */ /* 0x0101e80000100a00 */
[----:B0-----:R-:W4:Y:S04]  /*27a70*/  LDL.LU R8, [R1+0x30] ;  /* 0x0000300001087983 */ /* 0x001f280000300800 */
[----:B------:R-:W4:Y:S04]  /*27a80*/  LDL.LU R9, [R1+0x34] ;  /* 0x0000340001097983 */ /* 0x000f280000300800 */
[----:B------:R-:W5:Y:S04]  /*27a90*/  LDL.LU R10, [R1+0x38] ;  /* 0x00003800010a7983 */ /* 0x000f680000300800 */
[----:B------:R-:W5:Y:S01]  /*27aa0*/  LDL.LU R11, [R1+0x3c] ;  /* 0x00003c00010b7983 */ /* 0x000f620000300800 */
[----:B--2---:R-:W-:Y:S03]  /*27ab0*/  HMMA.16816.F32 R12, R4, R26, R12 ;  /* 0x0000001a040c723c */ /* 0x004fe6000000180c */
[----:B-----5:R-:W-:Y:S04]  /*27ac0*/  STL.64 [R1+0x13f0], R10 ;  /* 0x0013f00a01007387 */ /* 0x020fe80000100a00 */
[----:B----4-:R0:W-:Y:S04]  /*27ad0*/  STL.64 [R1+0x13e8], R8 ;  /* 0x0013e80801007387 */ /* 0x0101e80000100a00 */
[----:B0-----:R-:W2:Y:S04]  /*27ae0*/  LDL.LU R8, [R1+0x40] ;  /* 0x0000400001087983 */ /* 0x001ea80000300800 */
[----:B------:R-:W2:Y:S04]  /*27af0*/  LDL.LU R9, [R1+0x44] ;  /* 0x0000440001097983 */ /* 0x000ea80000300800 */
[----:B------:R-:W2:Y:S04]  /*27b00*/  LDL.LU R10, [R1+0x48] ;  /* 0x00004800010a7983 */ /* 0x000ea80000300800 */
[----:B------:R-:W2:Y:S04]  /*27b10*/  LDL.LU R11, [R1+0x4c] ;  /* 0x00004c00010b7983 */ /* 0x000ea80000300800 */
[----:B------:R-:W-:Y:S04]  /*27b20*/  STL.64 [R1+0x100], R12 ;  /* 0x0001000c01007387 */ /* 0x000fe80000100a00 */
[----:B------:R0:W-:Y:S04]  /*27b30*/  STL.64 [R1+0x108], R14 ;  /* 0x0001080e01007387 */ /* 0x0001e80000100a00 */
[----:B0-----:R-:W4:Y:S04]  /*27b40*/  LDL.LU.64 R14, [R1+0x1450] ;  /* 0x00145000010e7983 */ /* 0x001f280000300a00 */
[----:B------:R-:W4:Y:S01]  /*27b50*/  LDL.LU.64 R12, [R1+0x1448] ;  /* 0x00144800010c7983 */ /* 0x000f220000300a00 */
[----:B------:R-:W-:-:S02]  /*27b60*/  F2FP.F16.E4M3.UNPACK_B R28, R28 ;  /* 0x0000001cff1c723e */ /* 0x000fc400020006ff */
[----:B------:R-:W-:-:S07]  /*27b70*/  F2FP.F16.E4M3.UNPACK_B R29, R29 ;  /* 0x0000001dff1d723e */ /* 0x000fce00020006ff */
[----:B----4-:R-:W-:-:S15]  /*27b80*/  HMMA.16816.F32 R12, R4, R28, R12 ;  /* 0x0000001c040c723c */ /* 0x010fde000000180c */
[----:B------:R-:W-:-:S08]  /*27b90*/  NOP ;  /* 0x0000000000007918 */ /* 0x000fd00000000000 */
[----:B------:R-:W-:Y:S04]  /*27ba0*/  STL.64 [R1+0xf0], R12 ;  /* 0x0000f00c01007387 */ /* 0x000fe80000100a00 */
[----:B------:R0:W-:Y:S04]  /*27bb0*/  STL.64 [R1+0xf8], R14 ;  /* 0x0000f80e01007387 */ /* 0x0001e80000100a00 */
[----:B0-----:R-:W4:Y:S04]  /*27bc0*/  LDL.LU.64 R14, [R1+0x1440] ;  /* 0x00144000010e7983 */ /* 0x001f280000300a00 */
[----:B------:R-:W4:Y:S01]  /*27bd0*/  LDL.LU.64 R12, [R1+0x1438] ;  /* 0x00143800010c7983 */ /* 0x000f220000300a00 */
[----:B------:R-:W-:-:S02]  /*27be0*/  F2FP.F16.E4M3.UNPACK_B R24, R24 ;  /* 0x00000018ff18723e */ /* 0x000fc400020006ff */
[----:B------:R-:W-:Y:S02]  /*27bf0*/  F2FP.F16.E4M3.UNPACK_B R25, R25 ;  /* 0x00000019ff19723e */ /* 0x000fe400020006ff */
[----:B------:R-:W-:Y:S02]  /*27c00*/  F2FP.F16.E4M3.UNPACK_B R20, R20 ;  /* 0x00000014ff14723e */ /* 0x000fe400020006ff */
[----:B------:R-:W-:Y:S02]  /*27c10*/  F2FP.F16.E4M3.UNPACK_B R22, R22 ;  /* 0x00000016ff16723e */ /* 0x000fe400020006ff */
[----:B------:R-:W-:Y:S01]  /*27c20*/  F2FP.F16.E4M3.UNPACK_B R21, R21 ;  /* 0x00000015ff15723e */ /* 0x000fe200020006ff */
[----:B----4-:R-:W-:Y:S01]  /*27c30*/  HMMA.16816.F32 R4, R4, R24, R12 ;  /* 0x000000180404723c */ /* 0x010fe2000000180c */
[----:B------:R-:W4:Y:S04]  /*27c40*/  LDL.LU.64 R14, [R1+0x1430] ;  /* 0x00143000010e7983 */ /* 0x000f280000300a00 */
[----:B------:R-:W4:Y:S01]  /*27c50*/  LDL.LU.64 R12, [R1+0x1428] ;  /* 0x00142800010c7983 */ /* 0x000f220000300a00 */
[----:B------:R-:W-:-:S15]  /*27c60*/  F2FP.F16.E4M3.UNPACK_B R23, R23 ;  /* 0x00000017ff17723e */ /* 0x000fde00020006ff */
[----:B------:R-:W-:-:S02]  /*27c70*/  NOP ;  /* 0x0000000000007918 */ /* 0x000fc40000000000 */
[----:B------:R0:W-:Y:S04]  /*27c80*/  STL.64 [R1+0xe0], R4 ;  /* 0x0000e00401007387 */ /* 0x0001e80000100a00 */
[----:B------:R1:W-:Y:S04]  /*27c90*/  STL.64 [R1+0xe8], R6 ;  /* 0x0000e80601007387 */ /* 0x0003e80000100a00 */
[----:B0-----:R-:W5:Y:S04]  /*27ca0*/  LDL.LU R4, [R1+0x600] ;  /* 0x0006000001047983 */ /* 0x001f680000300800 */
[----:B-1----:R-:W5:Y:S01]  /*27cb0*/  LDL.LU R7, [R1+0x5fc] ;  /* 0x0005fc0001077983 */ /* 0x002f620000300800 */
[----:B----4-:R-:W-:-:S15]  /*27cc0*/  HMMA.16816.F32 R12, R20, R2, R12 ;  /* 0x00000002140c723c */ /* 0x010fde000000180c */
[----:B------:R-:W-:-:S08]  /*27cd0*/  NOP ;  /* 0x0000000000007918 */ /* 0x000fd00000000000 */
[----:B------:R-:W-:Y:S04]  /*27ce0*/  STL.64 [R1+0xd0], R12 ;  /* 0x0000d00c01007387 */ /* 0x000fe80000100a00 */
[----:B------:R0:W-:Y:S04]  /*27cf0*/  STL.64 [R1+0xd8], R14 ;  /* 0x0000d80e01007387 */ /* 0x0001e80000100a00 */
[----:B0-----:R-:W4:Y:S04]  /*27d00*/  LDL.LU.64 R14, [R1+0x1420] ;  /* 0x00142000010e7983 */ /* 0x001f280000300a00 */
[----:B------:R-:W3:Y:S04]  /*27d10*/  LDL.LU.64 R12, [R1+0x1418] ;  /* 0x00141800010c7983 */ /* 0x000ee80000300a00 */
[----:B------:R-:W5:Y:S04]  /*27d20*/  LDL.LU R5, [R1+0x1a0] ;  /* 0x0001a00001057983 */ /* 0x000f680000300800 */
[----:B------:R-:W5:Y:S01]  /*27d30*/  LDL.LU R6, [R1+0x1a4] ;  /* 0x0001a40001067983 */ /* 0x000f620000300800 */
[----:B---3--:R-:W-:-:S15]  /*27d40*/  HMMA.16816.F32 R16, R20, R12, R16 ;  /* 0x0000000c1410723c */ /* 0x008fde0000001810 */
[----:B------:R-:W-:-:S08]  /*27d50*/  NOP ;  /* 0x0000000000007918 */ /* 0x000fd00000000000 */
[----:B------:R0:W-:Y:S01]  /*27d60*/  STL.64 [R1+0xb0], R16 ;  /* 0x0000b01001007387 */ /* 0x0001e20000100a00 */
[----:B------:R-:W-:Y:S02]  /*27d70*/  IMAD.MOV.U32 R3, RZ, RZ, R18 ;  /* 0x000000ffff037224 */ /* 0x000fe400078e0012 */
[----:B------:R-:W-:Y:S02]  /*27d80*/  IMAD.MOV.U32 R2, RZ, RZ, R19 ;  /* 0x000000ffff027224 */ /* 0x000fe400078e0013 */
[----:B------:R-:W4:Y:S04]  /*27d90*/  LDL.LU.64 R18, [R1+0x1410] ;  /* 0x0014100001127983 */ /* 0x000f280000300a00 */
[----:B0-----:R-:W4:Y:S04]  /*27da0*/  LDL.LU.64 R16, [R1+0x1408] ;  /* 0x0014080001107983 */ /* 0x001f280000300a00 */
[----:B------:R-:W3:Y:S04]  /*27db0*/  LDL.LU R12, [R1+0x5e4] ;  /* 0x0005e400010c7983 */ /* 0x000ee80000300800 */
[----:B------:R-:W5:Y:S04]  /*27dc0*/  LDL.LU R13, [R1+0x5ec] ;  /* 0x0005ec00010d7983 */ /* 0x000f680000300800 */
[----:B------:R-:W-:Y:S01]  /*27dd0*/  STL [R1+0x13a0], R3 ;  /* 0x0013a00301007387 */ /* 0x000fe20000100800 */
[----:B----4-:R-:W-:-:S15]  /*27de0*/  HMMA.16816.F32 R16, R20, R14, R16 ;  /* 0x0000000e1410723c */ /* 0x010fde0000001810 */
[----:B------:R-:W-:-:S08]  /*27df0*/  NOP ;  /* 0x0000000000007918 */ /* 0x000fd00000000000 */
[----:B------:R-:W-:Y:S04]  /*27e00*/  STL.64 [R1+0x80], R16 ;  /* 0x0000801001007387 */ /* 0x000fe80000100a00 */
[----:B------:R0:W-:Y:S04]  /*27e10*/  STL.64 [R1+0x88], R18 ;  /* 0x0000881201007387 */ /* 0x0001e80000100a00 */
[----:B0-----:R-:W4:Y:S04]  /*27e20*/  LDL.LU.64 R18, [R1+0x1400] ;  /* 0x0014000001127983 */ /* 0x001f280000300a00 */
[----:B------:R-:W2:Y:S04]  /*27e30*/  LDL.LU.64 R16, [R1+0x13f8] ;  /* 0x0013f80001107983 */ /* 0x000ea80000300a00 */
[----:B------:R-:W3:Y:S04]  /*27e40*/  LDL.LU R14, [R1+0x5f4] ;  /* 0x0005f400010e7983 */ /* 0x000ee80000300800 */
[----:B------:R-:W5:Y:S01]  /*27e50*/  LDL.LU R15, [R1+0x5f0] ;  /* 0x0005f000010f7983 */ /* 0x000f620000300800 */
[----:B--2---:R-:W-:-:S15]  /*27e60*/  HMMA.16816.F32 R8, R20, R16, R8 ;  /* 0x000000101408723c */ /* 0x004fde0000001808 */
[----:B------:R-:W-:-:S08]  /*27e70*/  NOP ;  /* 0x0000000000007918 */ /* 0x000fd00000000000 */
[----:B------:R-:W-:Y:S04]  /*27e80*/  STL.64 [R1+0x60], R8 ;  /* 0x0000600801007387 */ /* 0x000fe80000100a00 */
[----:B------:R0:W-:Y:S04]  /*27e90*/  STL.64 [R1+0x68], R10 ;  /* 0x0000680a01007387 */ /* 0x0001e80000100a00 */
[----:B0-----:R-:W4:Y:S04]  /*27ea0*/  LDL.LU.64 R10, [R1+0x13f0] ;  /* 0x0013f000010a7983 */ /* 0x001f280000300a00 */
[----:B------:R-:W4:Y:S02]  /*27eb0*/  LDL.LU.64 R8, [R1+0x13e8] ;  /* 0x0013e80001087983 */ /* 0x000f240000300a00 */
[----:B----4-:R-:W-:Y:S02]  /*27ec0*/  HMMA.16816.F32 R16, R20, R18, R8 ;  /* 0x000000121410723c */ /* 0x010fe40000001808 */
[----:B------:R-:W2:Y:S04]  /*27ed0*/  LDL.LU.64 R10, [R1+0x13e0] ;  /* 0x0013e000010a7983 */ /* 0x000ea80000300a00 */
[----:B------:R-:W2:-:S15]  /*27ee0*/  LDL.LU.64 R8, [R1+0x13d8] ;  /* 0x0013d80001087983 */ /* 0x000e9e0000300a00 */
[----:B------:R-:W-:-:S02]  /*27ef0*/  NOP ;  /* 0x0000000000007918 */ /* 0x000fc40000000000 */
[----:B------:R0:W-:Y:S04]  /*27f00*/  STL [R1+0x44], R17 ;  /* 0x0000441101007387 */ /* 0x0001e80000100800 */
[----:B------:R1:W-:Y:S01]  /*27f10*/  STL.64 [R1+0x48], R18 ;  /* 0x0000481201007387 */ /* 0x0003e20000100a00 */
[----:B------:R-:W-:-:S03]  /*27f20*/  IMAD.MOV.U32 R3, RZ, RZ, R16 ;  /* 0x000000ffff037224 */ /* 0x000fc600078e0010 */
[----:B------:R-:W4:Y:S04]  /*27f30*/  LDL.LU R16, [R1] ;  /* 0x0000000001107983 */ /* 0x000f280000300800 */
[----:B0-----:R-:W4:Y:S04]  /*27f40*/  LDL.LU R17, [R1+0x4] ;  /* 0x0000040001117983 */ /* 0x001f280000300800 */
[----:B-1----:R-:W4:Y:S04]  /*27f50*/  LDL.LU R18, [R1+0x8] ;  /* 0x0000080001127983 */ /* 0x002f280000300800 */
[----:B------:R-:W4:Y:S01]  /*27f60*/  LDL.LU R19, [R1+0xc] ;  /* 0x00000c0001137983 */ /* 0x000f220000300800 */
[----:B--2---:R-:W-:-:S15]  /*27f70*/  HMMA.16816.F32 R8, R20, R26, R8 ;  /* 0x0000001a1408723c */ /* 0x004fde0000001808 */
[----:B------:R-:W-:-:S08]  /*27f80*/  NOP ;  /* 0x0000000000007918 */ /* 0x000fd00000000000 */
[----:B------:R-:W-:Y:S04]  /*27f90*/  STL.64 [R1+0x30], R8 ;  /* 0x0000300801007387 */ /* 0x000fe80000100a00 */
[----:B------:R0:W-:Y:S04]  /*27fa0*/  STL.64 [R1+0x38], R10 ;  /* 0x0000380a01007387 */ /* 0x0001e80000100a00 */
[----:B0-----:R-:W2:Y:S04]  /*27fb0*/  LDL.LU.64 R10, [R1+0x13d0] ;  /* 0x0013d000010a7983 */ /* 0x001ea80000300a00 */
[----:B------:R-:W2:Y:S04]  /*27fc0*/  LDL.LU.64 R8, [R1+0x13c8] ;  /* 0x0013c80001087983 */ /* 0x000ea80000300a00 */
[----:B------:R-:W3:Y:S04]  /*27fd0*/  LDL.LU R26, [R1+0x5e8] ;  /* 0x0005e800011a7983 */ /* 0x000ee80000300800 */
[----:B------:R-:W2:Y:S01]  /*27fe0*/  LDL.LU R27, [R1+0x5f8] ;  /* 0x0005f800011b7983 */ /* 0x000ea20000300800 */
[----:B----4-:R-:W-:Y:S01]  /*27ff0*/  HMMA.16816.F32 R16, R20, R28, R16 ;  /* 0x0000001c1410723c */ /* 0x010fe20000001810 */
[----:B-----5:R-:W-:-:S02]  /*28000*/  IMAD R13, R13, 0x100, R15 ;  /* 0x000001000d0d7824 */ /* 0x020fc400078e020f */
[----:B------:R-:W-:Y:S02]  /*28010*/  IMAD R15, R7, 0x100, R4 ;  /* 0x00000100070f7824 */ /* 0x000fe400078e0204 */
[----:B------:R-:W4:Y:S04]  /*28020*/  LDL.LU R7, [R1+0x1c0] ;  /* 0x0001c00001077983 */ /* 0x000f280000300800 */
[----:B------:R-:W5:Y:S04]  /*28030*/  LDL.LU R28, [R1+0x180] ;  /* 0x00018000011c7983 */ /* 0x000f680000300800 */
[----:B------:R-:W5:Y:S01]  /*28040*/  LDL.LU R29, [R1+0x184] ;  /* 0x00018400011d7983 */ /* 0x000f620000300800 */
[----:B---3--:R-:W-:-:S02]  /*28050*/  IMAD R12, R12, 0x100, R26 ;  /* 0x000001000c0c7824 */ /* 0x008fc400078e021a */
[----:B--2---:R-:W-:Y:S01]  /*28060*/  IMAD R14, R14, 0x100, R27 ;  /* 0x000001000e0e7824 */ /* 0x004fe200078e021b */
[----:B------:R-:W2:Y:S04]  /*28070*/  LDL.LU R26, [R1+0x620] ;  /* 0x00062000011a7983 */ /* 0x000ea80000300800 */
[----:B------:R-:W2:Y:S04]  /*28080*/  LDL.LU R27, [R1+0x61c] ;  /* 0x00061c00011b7983 */ /* 0x000ea80000300800 */
[----:B------:R0:W-:Y:S04]  /*28090*/  STL [R1+0x130c], R16 ;  /* 0x00130c1001007387 */ /* 0x0001e80000100800 */
[----:B------:R1:W-:Y:S04]  /*280a0*/  STL [R1+0x1308], R17 ;  /* 0x0013081101007387 */ /* 0x0003e80000100800 */
[----:B------:R3:W-:Y:S04]  /*280b0*/  STL [R1+0x1304], R18 ;  /* 0x0013041201007387 */ /* 0x0007e80000100800 */
[----:B------:R4:W-:Y:S01]  /*280c0*/  STL [R1+0x1300], R19 ;  /* 0x0013001301007387 */ /* 0x0009e20000100800 */
[----:B0-----:R-:W-:-:S02]  /*280d0*/  IMAD.MOV.U32 R16, RZ, RZ, R10 ;  /* 0x000000ffff107224 */ /* 0x001fc400078e000a */
[----:B-1----:R-:W-:Y:S01]  /*280e0*/  IMAD.MOV.U32 R17, RZ, RZ, R11 ;  /* 0x000000ffff117224 */ /* 0x002fe200078e000b */
[----:B------:R-:W5:Y:S04]  /*280f0*/  LDL.LU R10, [R1+0x13c0] ;  /* 0x0013c000010a7983 */ /* 0x000f680000300800 */
[----:B------:R-:W5:Y:S04]  /*28100*/  LDL.LU R11, [R1+0x13bc] ;  /* 0x0013bc00010b7983 */ /* 0x000f680000300800 */
[----:B---3--:R-:W3:Y:S01]  /*28110*/  LDL.LU R18, [R1+0x58] ;  /* 0x0000580001127983 */ /* 0x008ee20000300800 */
[----:B----4-:R-:W-:-:S03]  /*28120*/  IMAD.MOV.U32 R19, RZ, RZ, R0 ;  /* 0x000000ffff137224 */ /* 0x010fc600078e0000 */
[----:B------:R-:W4:Y:S01]  /*28130*/  LDL.LU R0, [R1+0x13b8] ;  /* 0x0013b80001007983 */ /* 0x000f220000300800 */
[----:B-----5:R-:W-:Y:S03]  /*28140*/  HMMA.16816.F32 R8, R20, R24, R8 ;  /* 0x000000181408723c */ /* 0x020fe60000001808 */
[----:B------:R-:W5:Y:S04]  /*28150*/  LDL.LU R20, [R1+0x1b0] ;  /* 0x0001b00001147983 */ /* 0x000f680000300800 */
[----:B------:R-:W5:-:S15]  /*28160*/  LDL.LU R21, [R1+0x1b4] ;  /* 0x0001b40001157983 */ /* 0x000f5e0000300800 */
[----:B------:R-:W-:-:S01]  /*28170*/  NOP ;  /* 0x0000000000007918 */ /* 0x000fc20000000000 */
[----:B------:R0:W-:Y:S04]  /*28180*/  STL.64 [R1], R8 ;  /* 0x0000000801007387 */ /* 0x0001e80000100a00 */
[----:B------:R-:W-:Y:S04]  /*28190*/  STL.64 [R1+0x8], R10 ;  /* 0x0000080a01007387 */ /* 0x000fe80000100a00 */
[----:B------:R-:W5:Y:S04]  /*281a0*/  LDL.LU R22, [R1+0x190] ;  /* 0x0001900001167983 */ /* 0x000f680000300800 */
[----:B------:R-:W5:Y:S04]  /*281b0*/  LDL.LU R23, [R1+0x194] ;  /* 0x0001940001177983 */ /* 0x000f680000300800 */
[----:B------:R-:W3:Y:S04]  /*281c0*/  LDL.LU R24, [R1+0x608] ;  /* 0x0006080001187983 */ /* 0x000ee80000300800 */
[----:B0-----:R-:W5:Y:S04]  /*281d0*/  LDL.LU R8, [R1+0x604] ;  /* 0x0006040001087983 */ /* 0x001f680000300800 */
[----:B------:R-:W3:Y:S04]  /*281e0*/  LDL.LU R25, [R1+0x618] ;  /* 0x0006180001197983 */ /* 0x000ee80000300800 */
[----:B--2---:R-:W-:Y:S01]  /*281f0*/  STL.64 [R1+0x13b0], R26 ;  /* 0x0013b01a01007387 */ /* 0x004fe20000100a00 */
[----:B------:R-:W-:-:S02]  /*28200*/  F2FP.F16.E4M3.UNPACK_B R4, R5.H1 ;  /* 0x00000005ff04723e */ /* 0x000fc400030006ff */
[----:B------:R-:W-:Y:S01]  /*28210*/  F2FP.F16.E4M3.UNPACK_B R12, R12 ;  /* 0x0000000cff0c723e */ /* 0x000fe200020006ff */
[----:B---3--:R0:W-:Y:S04]  /*28220*/  STL.64 [R1+0x13a8], R24 ;  /* 0x0013a81801007387 */ /* 0x0081e80000100a00 */
[----:B0-----:R-:W2:Y:S04]  /*28230*/  LDL.LU R24, [R1+0x10] ;  /* 0x0000100001187983 */ /* 0x001ea80000300800 */
[----:B------:R-:W2:Y:S04]  /*28240*/  LDL.LU R25, [R1+0x14] ;  /* 0x0000140001197983 */ /* 0x000ea80000300800 */
[----:B------:R-:W2:Y:S04]  /*28250*/  LDL.LU R26, [R1+0x18] ;  /* 0x00001800011a7983 */ /* 0x000ea80000300800 */
[----:B------:R-:W2:Y:S01]  /*28260*/  LDL.LU R27, [R1+0x1c] ;  /* 0x00001c00011b7983 */ /* 0x000ea20000300800 */
[----:B------:R-:W-:-:S02]  /*28270*/  F2FP.F16.E4M3.UNPACK_B R14, R14 ;  /* 0x0000000eff0e723e */ /* 0x000fc400020006ff */
[----:B------:R-:W-:Y:S02]  /*28280*/  F2FP.F16.E4M3.UNPACK_B R13, R13 ;  /* 0x0000000dff0d723e */ /* 0x000fe400020006ff */
[----:B------:R-:W-:Y:S02]  /*28290*/  F2FP.F16.E4M3.UNPACK_B R15, R15 ;  /* 0x0000000fff0f723e */ /* 0x000fe400020006ff */
[----:B------:R-:W-:Y:S02]  /*282a0*/  F2FP.F16.E4M3.UNPACK_B R5, R6.H1 ;  /* 0x00000006ff05723e */ /* 0x000fe400030006ff */
[----:B------:R-:W-:Y:S02]  /*282b0*/  F2FP.F16.E4M3.UNPACK_B R6, R7.H1 ;  /* 0x00000007ff06723e */ /* 0x000fe400030006ff */
[----:B----4-:R-:W-:Y:S01]  /*282c0*/  F2FP.F16.E4M3.UNPACK_B R7, R0.H1 ;  /* 0x00000000ff07723e */ /* 0x010fe200030006ff */
[----:B------:R-:W3:Y:S04]  /*282d0*/  LDL.LU R10, [R1+0x614] ;  /* 0x00061400010a7983 */ /* 0x000ee80000300800 */
[----:B------:R-:W4:Y:S04]  /*282e0*/  LDL.LU R9, [R1+0x610] ;  /* 0x0006100001097983 */ /* 0x000f280000300800 */
[----:B------:R-:W4:Y:S01]  /*282f0*/  LDL.LU R11, [R1+0x60c] ;  /* 0x00060c00010b7983 */ /* 0x000f220000300800 */
[----:B--2---:R-:W-:-:S15]  /*28300*/  HMMA.16816.F32 R24, R12, R4, R24 ;  /* 0x000000040c18723c */ /* 0x004fde0000001818 */
[----:B------:R-:W-:-:S08]  /*28310*/  NOP ;  /* 0x0000000000007918 */ /* 0x000fd00000000000 */
[----:B------:R-:W-:Y:S04]  /*28320*/  STL.64 [R1+0x20], R24 ;  /* 0x0000201801007387 */ /* 0x000fe80000100a00 */
[----:B------:R0:W-:Y:S01]  /*28330*/  STL [R1+0x28], R26 ;  /* 0x0000281a01007387 */ /* 0x0001e20000100800 */
[----:B------:R-:W-:Y:S02]  /*28340*/  IMAD.MOV.U32 R0, RZ, RZ, R27 ;  /* 0x000000ffff007224 */ /* 0x000fe400078e001b */
[----:B0-----:R-:W-:-:S15]  /*28350*/  HMMA.16816.F32 R24, R12, R6, R16 ;  /* 0x000000060c18723c */ /* 0x001fde0000001810 */
[----:B------:R-:W-:-:S09]  /*28360*/  NOP ;  /* 0x0000000000007918 */ /* 0x000fd20000000000 */
[----:B------:R-:W-:Y:S02]  /*28370*/  IMAD.MOV.U32 R18, RZ, RZ, R26 ;  /* 0x000000ffff127224 */ /* 0x000fe400078e001a */
[----:B------:R-:W-:Y:S02]  /*28380*/  IMAD.MOV.U32 R19, RZ, RZ, R27 ;  /* 0x000000ffff137224 */ /* 0x000fe400078e001b */
[----:B------:R-:W-:Y:S02]  /*28390*/  IMAD.MOV.U32 R16, RZ, RZ, R24 ;  /* 0x000000ffff107224 */ /* 0x000fe400078e0018 */
        /* <DEDUP_REMOVED lines=9> */
[----:B------:R-:W-:Y:S04]  /*28430*/  STL.64 [R1+0x1318], R18 ;  /* 0x0013181201007387 */ /* 0x000fe80000100a00 */
[----:B------:R0:W-:Y:S04]  /*28440*/  STL.64 [R1+0x1310], R16 ;  /* 0x0013101001007387 */ /* 0x0001e80000100a00 */
[----:B0-----:R-:W2:Y:S04]  /*28450*/  LDL.LU R16, [R1+0x70] ;  /* 0x0000700001107983 */ /* 0x001ea80000300800 */
[----:B------:R-:W2:Y:S04]  /*28460*/  LDL.LU R17, [R1+0x74] ;  /* 0x0000740001117983 */ /* 0x000ea80000300800 */
[----:B------:R-:W2:Y:S04]  /*28470*/  LDL.LU R18, [R1+0x78] ;  /* 0x0000780001127983 */ /* 0x000ea80000300800 */
[----:B------:R-:W2:Y:S01]  /*28480*/  LDL.LU R19, [R1+0x7c] ;  /* 0x00007c0001137983 */ /* 0x000ea20000300800 */
[----:B-----5:R-:W-:-:S02]  /*28490*/  F2FP.F16.E4M3.UNPACK_B R20, R20.H1 ;  /* 0x00000014ff14723e */ /* 0x020fc400030006ff */
[----:B------:R-:W-:Y:S02]  /*284a0*/  F2FP.F16.E4M3.UNPACK_B R21, R21.H1 ;  /* 0x00000015ff15723e */ /* 0x000fe400030006ff */
[----:B------:R-:W-:Y:S02]  /*284b0*/  F2FP.F16.E4M3.UNPACK_B R22, R22.H1 ;  /* 0x00000016ff16723e */ /* 0x000fe400030006ff */
[----:B------:R-:W-:-:S07]  /*284c0*/  F2FP.F16.E4M3.UNPACK_B R23, R23.H1 ;  /* 0x00000017ff17723e */ /* 0x000fce00030006ff */
[C---:B----4-:R-:W-:Y:S06]  /*284d0*/  HMMA.16816.F32 R4, R12.reuse, R22, R4 ;  /* 0x000000160c04723c */ /* 0x050fec0000001804 */
[----:B--2---:R-:W-:-:S15]  /*284e0*/  HMMA.16816.F32 R16, R12, R20, R16 ;  /* 0x000000140c10723c */ /* 0x004fde0000001810 */
[----:B------:R-:W-:-:S08]  /*284f0*/  NOP ;  /* 0x0000000000007918 */ /* 0x000fd00000000000 */
[----:B------:R0:W-:Y:S04]  /*28500*/  STL.64 [R1+0x70], R16 ;  /* 0x0000701001007387 */ /* 0x0001e80000100a00 */
[----:B------:R1:W-:Y:S04]  /*28510*/  STL.64 [R1+0x78], R18 ;  /* 0x0000781201007387 */ /* 0x0003e80000100a00 */
[----:B------:R-:W-:Y:S04]  /*28520*/  STL.64 [R1+0x1348], R22 ;  /* 0x0013481601007387 */ /* 0x000fe80000100a00 */
[----:B------:R2:W-:Y:S04]  /*28530*/  STL.64 [R1+0x1340], R20 ;  /* 0x0013401401007387 */ /* 0x0005e80000100a00 */
[----:B------:R4:W-:Y:S04]  /*28540*/  STL.64 [R1+0x90], R4 ;  /* 0x0000900401007387 */ /* 0x0009e80000100a00 */
[----:B------:R5:W-:Y:S01]  /*28550*/  STL.64 [R1+0x98], R6 ;  /* 0x0000980601007387 */ /* 0x000be20000100a00 */
[----:B0-----:R-:W-:-:S03]  /*28560*/  IMAD.MOV.U32 R16, RZ, RZ, R3 ;  /* 0x000000ffff107224 */ /* 0x001fc600078e0003 */
[----:B------:R-:W3:Y:S04]  /*28570*/  LDL.LU R3, [R1+0x13a0] ;  /* 0x0013a00001037983 */ /* 0x000ee80000300800 */
[----:B------:R-:W3:Y:S04]  /*28580*/  LDL.LU R17, [R1+0x44] ;  /* 0x0000440001117983 */ /* 0x000ee80000300800 */
[----:B-1----:R-:W3:Y:S04]  /*28590*/  LDL.LU R18, [R1+0x48] ;  /* 0x0000480001127983 */ /* 0x002ee80000300800 */
[----:B------:R-:W3:Y:S04]  /*285a0*/  LDL.LU R19, [R1+0x4c] ;  /* 0x00004c0001137983 */ /* 0x000ee80000300800 */
[----:B--2---:R-:W2:Y:S04]  /*285b0*/  LDL.LU R20, [R1+0xb0] ;  /* 0x0000b00001147983 */ /* 0x004ea80000300800 */
[----:B------:R-:W2:Y:S04]  /*285c0*/  LDL.LU R21, [R1+0xb4] ;  /* 0x0000b40001157983 */ /* 0x000ea80000300800 */
[----:B----4-:R-:W4:Y:S04]  /*285d0*/  LDL.LU R4, [R1+0xe0] ;  /* 0x0000e00001047983 */ /* 0x010f280000300800 */
[----:B------:R-:W4:Y:S04]  /*285e0*/  LDL.LU R5, [R1+0xe4] ;  /* 0x0000e40001057983 */ /* 0x000f280000300800 */
[----:B-----5:R-:W5:Y:S04]  /*285f0*/  LDL.LU R6, [R1+0xe8] ;  /* 0x0000e80001067983 */ /* 0x020f680000300800 */
[----:B------:R-:W5:Y:S01]  /*28600*/  LDL.LU R7, [R1+0xec] ;  /* 0x0000ec0001077983 */ /* 0x000f620000300800 */
[----:B------:R-:W-:-:S02]  /*28610*/  IMAD R9, R11, 0x100, R9 ;  /* 0x000001000b097824 */ /* 0x000fc400078e0209 */
[----:B------:R-:W-:Y:S01]  /*28620*/  IMAD R11, R27, 0x100, R26 ;  /* 0x000001001b0b7824 */ /* 0x000fe200078e021a */
[----:B-----5:R-:W-:Y:S04]  /*28630*/  STL.64 [R1+0x1378], R6 ;  /* 0x0013780601007387 */ /* 0x020fe80000100a00 */
[----:B----4-:R0:W-:Y:S04]  /*28640*/  STL.64 [R1+0x1370], R4 ;  /* 0x0013700401007387 */ /* 0x0101e80000100a00 */
[----:B0-----:R-:W4:Y:S04]  /*28650*/  LDL.LU R4, [R1+0xf0] ;  /* 0x0000f00001047983 */ /* 0x001f280000300800 */
[----:B------:R-:W4:Y:S04]  /*28660*/  LDL.LU R5, [R1+0xf4] ;  /* 0x0000f40001057983 */ /* 0x000f280000300800 */
[----:B------:R-:W5:Y:S04]  /*28670*/  LDL.LU R6, [R1+0xf8] ;  /* 0x0000f80001067983 */ /* 0x000f680000300800 */
[----:B------:R-:W5:Y:S01]  /*28680*/  LDL.LU R7, [R1+0xfc] ;  /* 0x0000fc0001077983 */ /* 0x000f620000300800 */
[----:B---3--:R-:W-:-:S03]  /*28690*/  IMAD R8, R8, 0x100, R24 ;  /* 0x0000010008087824 */ /* 0x008fc600078e0218 */
[----:B------:R-:W3:Y:S01]  /*286a0*/  LDL.LU R26, [R1+0x170] ;  /* 0x00017000011a7983 */ /* 0x000ee20000300800 */
[----:B------:R-:W-:Y:S01]  /*286b0*/  IMAD R10, R10, 0x100, R25 ;  /* 0x000001000a0a7824 */ /* 0x000fe200078e0219 */
[----:B------:R-:W-:Y:S02]  /*286c0*/  F2FP.F16.E4M3.UNPACK_B R24, R28.H1 ;  /* 0x0000001cff18723e */ /* 0x000fe400030006ff */
[----:B------:R-:W3:Y:S01]  /*286d0*/  LDL.LU R27, [R1+0x174] ;  /* 0x00017400011b7983 */ /* 0x000ee20000300800 */
[----:B------:R-:W-:-:S03]  /*286e0*/  F2FP.F16.E4M3.UNPACK_B R25, R29.H1 ;  /* 0x0000001dff19723e */ /* 0x000fc600030006ff */
[----:B------:R-:W3:Y:S01]  /*286f0*/  LDL.LU R28, [R1+0x160] ;  /* 0x00016000011c7983 */ /* 0x000ee20000300800 */
[----:B------:R-:W-:-:S03]  /*28700*/  IMAD.MOV.U32 R23, RZ, RZ, R2 ;  /* 0x000000ffff177224 */ /* 0x000fc600078e0002 */
[----:B------:R-:W3:Y:S01]  /*28710*/  LDL.LU R29, [R1+0x164] ;  /* 0x00016400011d7983 */ /* 0x000ee20000300800 */
[----:B------:R-:W-:-:S03]  /*28720*/  IMAD.MOV.U32 R22, RZ, RZ, R3 ;  /* 0x000000ffff167224 */ /* 0x000fc600078e0003 */
[----:B------:R-:W3:Y:S04]  /*28730*/  LDL.LU R2, [R1+0x150] ;  /* 0x0001500001027983 */ /* 0x000ee80000300800 */
[----:B------:R-:W3:Y:S04]  /*28740*/  LDL.LU R3, [R1+0x154] ;  /* 0x0001540001037983 */ /* 0x000ee80000300800 */
[----:B-----5:R-:W-:Y:S04]  /*28750*/  STL.64 [R1+0x1388], R6 ;  /* 0x0013880601007387 */ /* 0x020fe80000100a00 */
[----:B----4-:R0:W-:Y:S04]  /*28760*/  STL.64 [R1+0x1380], R4 ;  /* 0x0013800401007387 */ /* 0x0101e80000100a00 */
[----:B0-----:R-:W4:Y:S04]  /*28770*/  LDL.LU R4, [R1+0x100] ;  /* 0x0001000001047983 */ /* 0x001f280000300800 */
[----:B------:R-:W4:Y:S04]  /*28780*/  LDL.LU R5, [R1+0x104] ;  /* 0x0001040001057983 */ /* 0x000f280000300800 */
[----:B------:R-:W5:Y:S04]  /*28790*/  LDL.LU R6, [R1+0x108] ;  /* 0x0001080001067983 */ /* 0x000f680000300800 */
[----:B------:R-:W5:Y:S04]  /*287a0*/  LDL.LU R7, [R1+0x10c] ;  /* 0x00010c0001077983 */ /* 0x000f680000300800 */
[----:B-----5:R-:W-:Y:S04]  /*287b0*/  STL.64 [R1+0x1398], R6 ;  /* 0x0013980601007387 */ /* 0x020fe80000100a00 */
[----:B----4-:R0:W-:Y:S04]  /*287c0*/  STL.64 [R1+0x1390], R4 ;  /* 0x0013900401007387 */ /* 0x0101e80000100a00 */
[----:B0-----:R-:W4:Y:S04]  /*287d0*/  LDL.LU R4, [R1+0xc0] ;  /* 0x0000c00001047983 */ /* 0x001f280000300800 */
[----:B------:R-:W4:Y:S04]  /*287e0*/  LDL.LU R5, [R1+0xc4] ;  /* 0x0000c40001057983 */ /* 0x000f280000300800 */
[----:B------:R-:W4:Y:S04]  /*287f0*/  LDL.LU R6, [R1+0xc8] ;  /* 0x0000c80001067983 */ /* 0x000f280000300800 */
[----:B------:R-:W4:Y:S04]  /*28800*/  LDL.LU R7, [R1+0xcc] ;  /* 0x0000cc0001077983 */ /* 0x000f280000300800 */
[----:B------:R-:W-:Y:S04]  /*28810*/  STL.64 [R1+0x1358], R22 ;  /* 0x0013581601007387 */ /* 0x000fe80000100a00 */
[----:B--2---:R0:W-:Y:S04]  /*28820*/  STL.64 [R1+0x1350], R20 ;  /* 0x0013501401007387 */ /* 0x0041e80000100a00 */
[----:B0-----:R-:W2:Y:S04]  /*28830*/  LDL.LU R20, [R1+0xd0] ;  /* 0x0000d00001147983 */ /* 0x001ea80000300800 */
[----:B------:R-:W2:Y:S04]  /*28840*/  LDL.LU R21, [R1+0xd4] ;  /* 0x0000d40001157983 */ /* 0x000ea80000300800 */
[----:B------:R-:W2:Y:S04]  /*28850*/  LDL.LU R22, [R1+0xd8] ;  /* 0x0000d80001167983 */ /* 0x000ea80000300800 */
[----:B------:R-:W2:Y:S04]  /*28860*/  LDL.LU R23, [R1+0xdc] ;  /* 0x0000dc0001177983 */ /* 0x000ea80000300800 */
[----:B------:R-:W-:Y:S04]  /*28870*/  STL.64 [R1+0x1328], R18 ;  /* 0x0013281201007387 */ /* 0x000fe80000100a00 */
[----:B------:R0:W-:Y:S04]  /*28880*/  STL.64 [R1+0x1320], R16 ;  /* 0x0013201001007387 */ /* 0x0001e80000100a00 */
[----:B0-----:R-:W5:Y:S04]  /*28890*/  LDL.LU R16, [R1+0x60] ;  /* 0x0000600001107983 */ /* 0x001f680000300800 */
[----:B------:R-:W5:Y:S04]  /*288a0*/  LDL.LU R17, [R1+0x64] ;  /* 0x0000640001117983 */ /* 0x000f680000300800 */
[----:B------:R-:W3:Y:S04]  /*288b0*/  LDL.LU R18, [R1+0x68] ;  /* 0x0000680001127983 */ /* 0x000ee80000300800 */
[----:B------:R-:W3:Y:S01]  /*288c0*/  LDL.LU R19, [R1+0x6c] ;  /* 0x00006c0001137983 */ /* 0x000ee20000300800 */
[----:B----4-:R-:W-:Y:S03]  /*288d0*/  HMMA.16816.F32 R4, R12, R24, R4 ;  /* 0x000000180c04723c */ /* 0x010fe60000001804 */
[----:B---3--:R-:W-:Y:S04]  /*288e0*/  STL.64 [R1+0x1338], R18 ;  /* 0x0013381201007387 */ /* 0x008fe80000100a00 */
[----:B-----5:R0:W-:Y:S04]  /*288f0*/  STL.64 [R1+0x1330], R16 ;  /* 0x0013301001007387 */ /* 0x0201e80000100a00 */
[----:B0-----:R-:W3:Y:S04]  /*28900*/  LDL.LU R16, [R1+0x80] ;  /* 0x0000800001107983 */ /* 0x001ee80000300800 */
[----:B------:R-:W3:Y:S04]  /*28910*/  LDL.LU R17, [R1+0x84] ;  /* 0x0000840001117983 */ /* 0x000ee80000300800 */
[----:B------:R-:W3:Y:S04]  /*28920*/  LDL.LU R18, [R1+0x88] ;  /* 0x0000880001127983 */ /* 0x000ee80000300800 */
[----:B------:R-:W3:Y:S04]  /*28930*/  LDL.LU R19, [R1+0x8c] ;  /* 0x00008c0001137983 */ /* 0x000ee80000300800 */
[----:B------:R-:W-:Y:S04]  /*28940*/  STL.64 [R1+0xc0], R4 ;  /* 0x0000c00401007387 */ /* 0x000fe80000100a00 */
[----:B------:R0:W-:Y:S04]  /*28950*/  STL.64 [R1+0xc8], R6 ;  /* 0x0000c80601007387 */ /* 0x0001e80000100a00 */
[----:B0-----:R-:W4:Y:S04]  /*28960*/  LDL.LU.64 R6, [R1+0x1398] ;  /* 0x0013980001067983 */ /* 0x001f280000300a00 */
[----:B------:R-:W4:Y:S01]  /*28970*/  LDL.LU.64 R4, [R1+0x1390] ;  /* 0x0013900001047983 */ /* 0x000f220000300a00 */
[----:B------:R-:W-:-:S02]  /*28980*/  F2FP.F16.E4M3.UNPACK_B R26, R26.H1 ;  /* 0x0000001aff1a723e */ /* 0x000fc400030006ff */
[----:B------:R-:W-:-:S07]  /*28990*/  F2FP.F16.E4M3.UNPACK_B R27, R27.H1 ;  /* 0x0000001bff1b723e */ /* 0x000fce00030006ff */
[----:B----4-:R-:W-:-:S15]  /*289a0*/  HMMA.16816.F32 R4, R12, R26, R4 ;  /* 0x0000001a0c04723c */ /* 0x010fde0000001804 */
[----:B------:R-:W-:-:S08]  /*289b0*/  NOP ;  /* 0x0000000000007918 */ /* 0x000fd00000000000 */
        /* <DEDUP_REMOVED lines=13> */
[----:B------:R-:W-:Y:S02]  /*28a90*/  F2FP.F16.E4M3.UNPACK_B R3, R3.H1 ;  /* 0x00000003ff03723e */ /* 0x000fe400030006ff */
[----:B------:R-:W-:Y:S02]  /*28aa0*/  F2FP.F16.E4M3.UNPACK_B R8, R8 ;  /* 0x00000008ff08723e */ /* 0x000fe400020006ff */
[----:B------:R-:W-:Y:S02]  /*28ab0*/  F2FP.F16.E4M3.UNPACK_B R10, R10 ;  /* 0x0000000aff0a723e */ /* 0x000fe400020006ff */
[----:B------:R-:W-:Y:S01]  /*28ac0*/  F2FP.F16.E4M3.UNPACK_B R9, R9 ;  /* 0x00000009ff09723e */ /* 0x000fe200020006ff */
[----:B----4-:R-:W-:Y:S01]  /*28ad0*/  HMMA.16816.F32 R12, R12, R2, R4 ;  /* 0x000000020c0c723c */ /* 0x010fe20000001804 */
[----:B------:R-:W4:Y:S04]  /*28ae0*/  LDL.LU.64 R6, [R1+0x1368] ;  /* 0x0013680001067983 */ /* 0x000f280000300a00 */
[----:B------:R-:W2:Y:S01]  /*28af0*/  LDL.LU.64 R4, [R1+0x1360] ;  /* 0x0013600001047983 */ /* 0x000ea20000300a00 */
[----:B------:R-:W-:-:S15]  /*28b00*/  F2FP.F16.E4M3.UNPACK_B R11, R11 ;  /* 0x0000000bff0b723e */ /* 0x000fde00020006ff */
[----:B------:R-:W-:-:S02]  /*28b10*/  NOP ;  /* 0x0000000000007918 */ /* 0x000fc40000000000 */
[----:B------:R0:W-:Y:S04]  /*28b20*/  STL.64 [R1+0x100], R12 ;  /* 0x0001000c01007387 */ /* 0x0001e80000100a00 */
[----:B------:R1:W-:Y:S04]  /*28b30*/  STL.64 [R1+0x108], R14 ;  /* 0x0001080e01007387 */ /* 0x0003e80000100a00 */
[----:B0-----:R-:W5:Y:S04]  /*28b40*/  LDL.LU R12, [R1+0x624] ;  /* 0x00062400010c7983 */ /* 0x001f680000300800 */
[----:B-1----:R-:W5:Y:S04]  /*28b50*/  LDL.LU R14, [R1+0x634] ;  /* 0x00063400010e7983 */ /* 0x002f680000300800 */
[----:B------:R-:W5:Y:S04]  /*28b60*/  LDL.LU R13, [R1+0x62c] ;  /* 0x00062c00010d7983 */ /* 0x000f680000300800 */
[----:B------:R-:W5:Y:S01]  /*28b70*/  LDL.LU R15, [R1+0x63c] ;  /* 0x00063c00010f7983 */ /* 0x000f620000300800 */
[----:B--2---:R-:W-:-:S15]  /*28b80*/  HMMA.16816.F32 R20, R8, R4, R20 ;  /* 0x000000040814723c */ /* 0x004fde0000001814 */
[----:B------:R-:W-:-:S08]  /*28b90*/  NOP ;  /* 0x0000000000007918 */ /* 0x000fd00000000000 */
[----:B------:R-:W-:Y:S04]  /*28ba0*/  STL.64 [R1+0xd0], R20 ;  /* 0x0000d01401007387 */ /* 0x000fe80000100a00 */
[----:B------:R0:W-:Y:S04]  /*28bb0*/  STL.64 [R1+0xd8], R22 ;  /* 0x0000d81601007387 */ /* 0x0001e80000100a00 */
[----:B0-----:R-:W4:Y:S04]  /*28bc0*/  LDL.LU.64 R22, [R1+0x1358] ;  /* 0x0013580001167983 */ /* 0x001f280000300a00 */
[----:B------:R-:W4:Y:S04]  /*28bd0*/  LDL.LU.64 R20, [R1+0x1350] ;  /* 0x0013500001147983 */ /* 0x000f280000300a00 */
[----:B------:R-:W2:Y:S04]  /*28be0*/  LDL.LU R4, [R1+0x630] ;  /* 0x0006300001047983 */ /* 0x000ea80000300800 */
[----:B------:R-:W2:Y:S01]  /*28bf0*/  LDL.LU R5, [R1+0x640] ;  /* 0x0006400001057983 */ /* 0x000ea20000300800 */
[----:B----4-:R-:W-:-:S15]  /*28c00*/  HMMA.16816.F32 R20, R8, R6, R20 ;  /* 0x000000060814723c */ /* 0x010fde0000001814 */
[----:B------:R-:W-:-:S08]  /*28c10*/  NOP ;  /* 0x0000000000007918 */ /* 0x000fd00000000000 */
[----:B------:R-:W-:Y:S04]  /*28c20*/  STL.64 [R1+0x140], R20 ;  /* 0x0001401401007387 */ /* 0x000fe80000100a00 */
[----:B------:R0:W-:Y:S04]  /*28c30*/  STL.64 [R1+0x148], R22 ;  /* 0x0001481601007387 */ /* 0x0001e80000100a00 */
[----:B0-----:R-:W4:Y:S04]  /*28c40*/  LDL.LU.64 R22, [R1+0x1348] ;  /* 0x0013480001167983 */ /* 0x001f280000300a00 */
[----:B------:R-:W3:Y:S04]  /*28c50*/  LDL.LU.64 R20, [R1+0x1340] ;  /* 0x0013400001147983 */ /* 0x000ee80000300a00 */
[----:B------:R-:W5:Y:S04]  /*28c60*/  LDL.LU R6, [R1+0x628] ;  /* 0x0006280001067983 */ /* 0x000f680000300800 */
[----:B------:R-:W2:Y:S01]  /*28c70*/  LDL.LU R7, [R1+0x638] ;  /* 0x0006380001077983 */ /* 0x000ea20000300800 */
[----:B---3--:R-:W-:-:S15]  /*28c80*/  HMMA.16816.F32 R16, R8, R20, R16 ;  /* 0x000000140810723c */ /* 0x008fde0000001810 */
[----:B------:R-:W-:-:S08]  /*28c90*/  NOP ;  /* 0x0000000000007918 */ /* 0x000fd00000000000 */
[----:B------:R-:W-:Y:S04]  /*28ca0*/  STL.64 [R1+0x130], R16 ;  /* 0x0001301001007387 */ /* 0x000fe80000100a00 */
[----:B------:R0:W-:Y:S04]  /*28cb0*/  STL.64 [R1+0x138], R18 ;  /* 0x0001381201007387 */ /* 0x0001e80000100a00 */
[----:B0-----:R-:W4:Y:S04]  /*28cc0*/  LDL.LU.64 R18, [R1+0x1338] ;  /* 0x0013380001127983 */ /* 0x001f280000300a00 */
[----:B------:R-:W4:Y:S02]  /*28cd0*/  LDL.LU.64 R16, [R1+0x1330] ;  /* 0x0013300001107983 */ /* 0x000f240000300a00 */
[----:B----4-:R-:W-:Y:S02]  /*28ce0*/  HMMA.16816.F32 R20, R8, R22, R16 ;  /* 0x000000160814723c */ /* 0x010fe40000001810 */
[----:B------:R-:W3:Y:S04]  /*28cf0*/  LDL.LU.64 R18, [R1+0x1328] ;  /* 0x0013280001127983 */ /* 0x000ee80000300a00 */
[----:B------:R-:W3:-:S15]  /*28d00*/  LDL.LU.64 R16, [R1+0x1320] ;  /* 0x0013200001107983 */ /* 0x000ede0000300a00 */
[----:B------:R-:W-:-:S02]  /*28d10*/  NOP ;  /* 0x0000000000007918 */ /* 0x000fc40000000000 */
[----:B------:R0:W-:Y:S04]  /*28d20*/  STL.64 [R1+0xf0], R20 ;  /* 0x0000f01401007387 */ /* 0x0001e80000100a00 */
[----:B------:R1:W-:Y:S04]  /*28d30*/  STL.64 [R1+0xf8], R22 ;  /* 0x0000f81601007387 */ /* 0x0003e80000100a00 */
[----:B0-----:R-:W4:Y:S04]  /*28d40*/  LDL.LU R20, [R1+0x30] ;  /* 0x0000300001147983 */ /* 0x001f280000300800 */
[----:B------:R-:W4:Y:S04]  /*28d50*/  LDL.LU R21, [R1+0x34] ;  /* 0x0000340001157983 */ /* 0x000f280000300800 */
[----:B-1----:R-:W4:Y:S04]  /*28d60*/  LDL.LU R22, [R1+0x38] ;  /* 0x0000380001167983 */ /* 0x002f280000300800 */
[----:B------:R-:W4:Y:S01]  /*28d70*/  LDL.LU R23, [R1+0x3c] ;  /* 0x00003c0001177983 */ /* 0x000f220000300800 */
[C---:B---3--:R-:W-:Y:S06]  /*28d80*/  HMMA.16816.F32 R16, R8.reuse, R24, R16 ;  /* 0x000000180810723c */ /* 0x048fec0000001810 */
[----:B----4-:R-:W-:-:S15]  /*28d90*/  HMMA.16816.F32 R20, R8, R26, R20 ;  /* 0x0000001a0814723c */ /* 0x010fde0000001814 */
[----:B------:R-:W-:-:S02]  /*28da0*/  NOP ;  /* 0x0000000000007918 */ /* 0x000fc40000000000 */
[----:B------:R-:W-:Y:S04]  /*28db0*/  STL.64 [R1+0xb0], R16 ;  /* 0x0000b01001007387 */ /* 0x000fe80000100a00 */
[----:B------:R0:W-:Y:S04]  /*28dc0*/  STL.64 [R1+0xb8], R18 ;  /* 0x0000b81201007387 */ /* 0x0001e80000100a00 */
[----:B0-----:R-:W3:Y:S04]  /*28dd0*/  LDL.LU.64 R18, [R1+0x1318] ;  /* 0x0013180001127983 */ /* 0x001ee80000300a00 */
[----:B------:R-:W4:Y:S04]  /*28de0*/  LDL.LU.64 R16, [R1+0x1310] ;  /* 0x0013100001107983 */ /* 0x000f280000300a00 */
[----:B------:R-:W-:Y:S04]  /*28df0*/  STL.64 [R1+0x40], R20 ;  /* 0x0000401401007387 */ /* 0x000fe80000100a00 */
[----:B------:R-:W4:Y:S04]  /*28e00*/  LDL R24, [R1+0x188] ;  /* 0x0001880001187983 */ /* 0x000f280000100800 */
[----:B------:R-:W4:Y:S01]  /*28e10*/  LDL R25, [R1+0x18c] ;  /* 0x00018c0001197983 */ /* 0x000f220000100800 */
[----:B------:R-:W-:-:S02]  /*28e20*/  IMAD.MOV.U32 R27, RZ, RZ, R22 ;  /* 0x000000ffff1b7224 */ /* 0x000fc400078e0016 */
[----:B------:R-:W-:Y:S02]  /*28e30*/  IMAD.MOV.U32 R26, RZ, RZ, R23 ;  /* 0x000000ffff1a7224 */ /* 0x000fe400078e0017 */
[----:B-----5:R-:W-:Y:S02]  /*28e40*/  IMAD R12, R12, 0x100, R6 ;  /* 0x000001000c0c7824 */ /* 0x020fe400078e0206 */
[----:B--2---:R-:W-:Y:S02]  /*28e50*/  IMAD R14, R14, 0x100, R7 ;  /* 0x000001000e0e7824 */ /* 0x004fe400078e0207 */
[----:B------:R-:W-:Y:S02]  /*28e60*/  IMAD R13, R13, 0x100, R4 ;  /* 0x000001000d0d7824 */ /* 0x000fe400078e0204 */
[----:B------:R-:W-:Y:S01]  /*28e70*/  IMAD R15, R15, 0x100, R5 ;  /* 0x000001000f0f7824 */ /* 0x000fe200078e0205 */
[----:B------:R-:W2:Y:S04]  /*28e80*/  LDL R4, [R1+0x1a8] ;  /* 0x0001a80001047983 */ /* 0x000ea80000100800 */
[----:B------:R-:W5:Y:S04]  /*28e90*/  LDL R5, [R1+0x1ac] ;  /* 0x0001ac0001057983 */ /* 0x000f680000100800 */
[----:B------:R-:W5:Y:S04]  /*28ea0*/  LDL R6, [R1+0x1c8] ;  /* 0x0001c80001067983 */ /* 0x000f680000100800 */
[----:B------:R-:W5:Y:S04]  /*28eb0*/  LDL R7, [R1+0x1cc] ;  /* 0x0001cc0001077983 */ /* 0x000f680000100800 */
[----:B------:R-:W5:Y:S04]  /*28ec0*/  LDL R22, [R1+0x198] ;  /* 0x0001980001167983 */ /* 0x000f680000100800 */
[----:B------:R-:W5:Y:S04]  /*28ed0*/  LDL R23, [R1+0x19c] ;  /* 0x00019c0001177983 */ /* 0x000f680000100800 */
[----:B------:R3:W-:Y:S02]  /*28ee0*/  STL.64 [R1+0x12e8], R26 ;  /* 0x0012e81a01007387 */ /* 0x0007e40000100a00 */
[----:B---3--:R-:W-:-:S02]  /*28ef0*/  IMAD.MOV.U32 R26, RZ, RZ, R18 ;  /* 0x000000ffff1a7224 */ /* 0x008fc400078e0012 */
[----:B------:R-:W-:Y:S01]  /*28f00*/  IMAD.MOV.U32 R27, RZ, RZ, R19 ;  /* 0x000000ffff1b7224 */ /* 0x000fe200078e0013 */
[----:B----4-:R0:W-:Y:S02]  /*28f10*/  STL.64 [R1+0x12e0], R24 ;  /* 0x0012e01801007387 */ /* 0x0101e40000100a00 */
[----:B0-----:R-:W-:Y:S02]  /*28f20*/  IMAD.MOV.U32 R24, RZ, RZ, R16 ;  /* 0x000000ffff187224 */ /* 0x001fe400078e0010 */
[----:B------:R-:W-:Y:S01]  /*28f30*/  IMAD.MOV.U32 R25, RZ, RZ, R17 ;  /* 0x000000ffff197224 */ /* 0x000fe200078e0011 */
[----:B------:R-:W3:Y:S04]  /*28f40*/  LDL.LU R16, [R1+0x130c] ;  /* 0x00130c0001107983 */ /* 0x000ee80000300800 */
[----:B------:R-:W3:Y:S04]  /*28f50*/  LDL.LU R17, [R1+0x1308] ;  /* 0x0013080001117983 */ /* 0x000ee80000300800 */
[----:B------:R-:W3:Y:S04]  /*28f60*/  LDL.LU R18, [R1+0x1304] ;  /* 0x0013040001127983 */ /* 0x000ee80000300800 */
[----:B------:R-:W3:Y:S04]  /*28f70*/  LDL.LU R19, [R1+0x1300] ;  /* 0x0013000001137983 */ /* 0x000ee80000300800 */
[----:B------:R-:W-:Y:S04]  /*28f80*/  STL.64 [R1+0x12f8], R26 ;  /* 0x0012f81a01007387 */ /* 0x000fe80000100a00 */
[----:B------:R0:W-:Y:S04]  /*28f90*/  STL.64 [R1+0x12f0], R24 ;  /* 0x0012f01801007387 */ /* 0x0001e80000100a00 */
[----:B0-----:R-:W4:Y:S04]  /*28fa0*/  LDL.LU R24, [R1+0x20] ;  /* 0x0000200001187983 */ /* 0x001f280000300800 */
[----:B------:R-:W4:Y:S04]  /*28fb0*/  LDL.LU R25, [R1+0x24] ;  /* 0x0000240001197983 */ /* 0x000f280000300800 */
[----:B------:R-:W4:Y:S01]  /*28fc0*/  LDL.LU R26, [R1+0x28] ;  /* 0x00002800011a7983 */ /* 0x000f220000300800 */
[----:B------:R-:W-:-:S03]  /*28fd0*/  IMAD.MOV.U32 R27, RZ, RZ, R0 ;  /* 0x000000ffff1b7224 */ /* 0x000fc600078e0000 */
[----:B------:R-:W4:Y:S04]  /*28fe0*/  LDL R20, [R1+0x1b8] ;  /* 0x0001b80001147983 */ /* 0x000f280000100800 */
[----:B------:R-:W4:Y:S04]  /*28ff0*/  LDL R21, [R1+0x1bc] ;  /* 0x0001bc0001157983 */ /* 0x000f280000100800 */
[----:B------:R-:W4:Y:S01]  /*29000*/  LDL.LU R0, [R1+0xef4] ;  /* 0x000ef40001007983 */ /* 0x000f220000300800 */
[----:B---3--:R-:W-:Y:S03]  /*29010*/  HMMA.16816.F32 R16, R8, R28, R16 ;  /* 0x0000001c0810723c */ /* 0x008fe60000001810 */
[----:B------:R-:W3:Y:S04]  /*29020*/  LDL.LU R28, [R1+0x64c] ;  /* 0x00064c00011c7983 */ /* 0x000ee80000300800 */
[----:B------:R-:W3:-:S15]  /*29030*/  LDL.LU R29, [R1+0xef8] ;  /* 0x000ef800011d7983 */ /* 0x000ede0000300800 */
[----:B------:R-:W-:-:S01]  /*29040*/  NOP ;  /* 0x0000000000007918 */ /* 0x000fc20000000000 */
[----:B------:R0:W-:Y:S04]  /*29050*/  STL [R1+0x1244], R16 ;  /* 0x0012441001007387 */ /* 0x0001e80000100800 */
[----:B------:R1:W-:Y:S04]  /*29060*/  STL [R1+0x1240], R17 ;  /* 0x0012401101007387 */ /* 0x0003e80000100800 */
[----:B------:R2:W-:Y:S04]  /*29070*/  STL [R1+0x123c], R18 ;  /* 0x00123c1201007387 */ /* 0x0005e80000100800 */
[----:B------:R5:W-:Y:S04]  /*29080*/  STL [R1+0x1238], R19 ;  /* 0x0012381301007387 */ /* 0x000be80000100800 */
[----:B0-----:R-:W3:Y:S04]  /*29090*/  LDL.LU R16, [R1] ;  /* 0x0000000001107983 */ /* 0x001ee80000300800 */
[----:B-1----:R-:W3:Y:S04]  /*290a0*/  LDL.LU R17, [R1+0x4] ;  /* 0x0000040001117983 */ /* 0x002ee80000300800 */
[----:B--2---:R-:W3:Y:S04]  /*290b0*/  LDL.LU R18, [R1+0x8] ;  /* 0x0000080001127983 */ /* 0x004ee80000300800 */
[----:B-----5:R-:W3:Y:S01]  /*290c0*/  LDL.LU R19, [R1+0xc] ;  /* 0x00000c0001137983 */ /* 0x020ee20000300800 */
[----:B------:R-:W-:-:S02]  /*290d0*/  F2FP.F16.E4M3.UNPACK_B R12, R12 ;  /* 0x0000000cff0c723e */ /* 0x000fc400020006ff */
[----:B------:R-:W-:Y:S02]  /*290e0*/  F2FP.F16.E4M3.UNPACK_B R14, R14 ;  /* 0x0000000eff0e723e */ /* 0x000fe400020006ff */
[----:B------:R-:W-:Y:S02]  /*290f0*/  F2FP.F16.E4M3.UNPACK_B R13, R13 ;  /* 0x0000000dff0d723e */ /* 0x000fe400020006ff */
[----:B------:R-:W-:Y:S02]  /*29100*/  F2FP.F16.E4M3.UNPACK_B R15, R15 ;  /* 0x0000000fff0f723e */ /* 0x000fe400020006ff */
[----:B------:R-:W-:Y:S02]  /*29110*/  F2FP.F16.E4M3.UNPACK_B R4, R4 ;  /* 0x00000004ff04723e */ /* 0x000fe400020006ff */
[----:B------:R-:W-:-:S07]  /*29120*/  F2FP.F16.E4M3.UNPACK_B R5, R5 ;  /* 0x00000005ff05723e */ /* 0x000fce00020006ff */
[----:B----4-:R-:W-:Y:S06]  /*29130*/  HMMA.16816.F32 R24, R12, R4, R24 ;  /* 0x000000040c18723c */ /* 0x010fec0000001818 */
[----:B---3--:R-:W-:Y:S01]  /*29140*/  HMMA.16816.F32 R16, R8, R2, R16 ;  /* 0x000000020810723c */ /* 0x008fe20000001810 */
[----:B------:R-:W2:Y:S04]  /*29150*/  LDL.LU R9, [R1+0x648] ;  /* 0x0006480001097983 */ /* 0x000ea80000300800 */
[----:B------:R-:W2:-:S15]  /*29160*/  LDL.LU R10, [R1+0x644] ;  /* 0x00064400010a7983 */ /* 0x000e9e0000300800 */
[----:B------:R-:W-:-:S03]  /*29170*/  NOP ;  /* 0x0000000000007918 */ /* 0x000fc60000000000 */
[----:B------:R0:W-:Y:S04]  /*29180*/  STL.64 [R1+0x10], R16 ;  /* 0x0000101001007387 */ /* 0x0001e80000100a00 */
[----:B------:R-:W-:Y:S04]  /*29190*/  STL.64 [R1+0x18], R18 ;  /* 0x0000181201007387 */ /* 0x000fe80000100a00 */
[----:B------:R-:W3:Y:S04]  /*291a0*/  LDL.LU R11, [R1+0x658] ;  /* 0x00065800010b7983 */ /* 0x000ee80000300800 */
[----:B------:R-:W3:Y:S04]  /*291b0*/  LDL.LU R2, [R1+0x654] ;  /* 0x0006540001027983 */ /* 0x000ee80000300800 */
[----:B------:R-:W4:Y:S04]  /*291c0*/  LDL.LU R3, [R1+0x650] ;  /* 0x0006500001037983 */ /* 0x000f280000300800 */
[----:B------:R1:W-:Y:S01]  /*291d0*/  STL.64 [R1+0x30], R24 ;  /* 0x0000301801007387 */ /* 0x0003e20000100a00 */
[----:B0-----:R-:W-:-:S02]  /*291e0*/  IMAD.MOV.U32 R16, RZ, RZ, R26 ;  /* 0x000000ffff107224 */ /* 0x001fc400078e001a */
[----:B------:R-:W-:Y:S02]  /*291f0*/  IMAD.MOV.U32 R17, RZ, RZ, R27 ;  /* 0x000000ffff117224 */ /* 0x000fe400078e001b */
[----:B------:R-:W5:Y:S04]  /*29200*/  LDL.LU.64 R26, [R1+0x12f8] ;  /* 0x0012f800011a7983 */ /* 0x000f680000300a00 */
[----:B-1----:R-:W5:Y:S01]  /*29210*/  LDL.LU.64 R24, [R1+0x12f0] ;  /* 0x0012f00001187983 */ /* 0x002f620000300a00 */
[----:B------:R-:W-:Y:S02]  /*29220*/  F2FP.F16.E4M3.UNPACK_B R6, R6 ;  /* 0x00000006ff06723e */ /* 0x000fe400020006ff */
[----:B------:R-:W-:Y:S01]  /*29230*/  F2FP.F16.E4M3.UNPACK_B R7, R7 ;  /* 0x00000007ff07723e */ /* 0x000fe200020006ff */
[----:B------:R0:W-:Y:S04]  /*29240*/  STL.64 [R1+0x1248], R16 ;  /* 0x0012481001007387 */ /* 0x0001e80000100a00 */
[----:B0-----:R-:W4:Y:S04]  /*29250*/  LDL.LU R16, [R1+0x90] ;  /* 0x0000900001107983 */ /* 0x001f280000300800 */
[----:B------:R-:W4:Y:S04]  /*29260*/  LDL.LU R17, [R1+0x94] ;  /* 0x0000940001117983 */ /* 0x000f280000300800 */
[----:B------:R-:W4:Y:S04]  /*29270*/  LDL.LU R18, [R1+0x98] ;  /* 0x0000980001127983 */ /* 0x000f280000300800 */
[----:B------:R-:W4:Y:S01]  /*29280*/  LDL.LU R19, [R1+0x9c] ;  /* 0x00009c0001137983 */ /* 0x000f220000300800 */
[----:B-----5:R-:W-:-:S15]  /*29290*/  HMMA.16816.F32 R24, R12, R6, R24 ;  /* 0x000000060c18723c */ /* 0x020fde0000001818 */
[----:B------:R-:W-:-:S08]  /*292a0*/  NOP ;  /* 0x0000000000007918 */ /* 0x000fd00000000000 */
[----:B------:R-:W-:Y:S04]  /*292b0*/  STL.64 [R1+0x60], R24 ;  /* 0x0000601801007387 */ /* 0x000fe80000100a00 */
[----:B------:R0:W-:Y:S04]  /*292c0*/  STL.64 [R1+0x68], R26 ;  /* 0x0000681a01007387 */ /* 0x0001e80000100a00 */
[----:B0-----:R-:W5:Y:S04]  /*292d0*/  LDL.LU.64 R26, [R1+0x12e8] ;  /* 0x0012e800011a7983 */ /* 0x001f680000300a00 */
[----:B------:R-:W5:Y:S04]  /*292e0*/  LDL.LU.64 R24, [R1+0x12e0] ;  /* 0x0012e00001187983 */ /* 0x000f680000300a00 */
[----:B------:R-:W-:Y:S04]  /*292f0*/  STL.64 [R1+0x12a8], R6 ;  /* 0x0012a80601007387 */ /* 0x000fe80000100a00 */
[----:B------:R0:W-:Y:S04]  /*29300*/  STL.64 [R1+0x12a0], R4 ;  /* 0x0012a00401007387 */ /* 0x0001e80000100a00 */
[----:B0-----:R-:W4:Y:S04]  /*29310*/  LDL.LU R4, [R1+0x70] ;  /* 0x0000700001047983 */ /* 0x001f280000300800 */
[----:B------:R-:W4:Y:S04]  /*29320*/  LDL.LU R5, [R1+0x74] ;  /* 0x0000740001057983 */ /* 0x000f280000300800 */
[----:B------:R-:W4:Y:S04]  /*29330*/  LDL.LU R6, [R1+0x78] ;  /* 0x0000780001067983 */ /* 0x000f280000300800 */
[----:B------:R-:W4:Y:S01]  /*29340*/  LDL.LU R7, [R1+0x7c] ;  /* 0x00007c0001077983 */ /* 0x000f220000300800 */
[----:B------:R-:W-:-:S02]  /*29350*/  F2FP.F16.E4M3.UNPACK_B R20, R20 ;  /* 0x00000014ff14723e */ /* 0x000fc400020006ff */
[----:B------:R-:W-:Y:S02]  /*29360*/  F2FP.F16.E4M3.UNPACK_B R21, R21 ;  /* 0x00000015ff15723e */ /* 0x000fe400020006ff */
[----:B------:R-:W-:Y:S02]  /*29370*/  F2FP.F16.E4M3.UNPACK_B R22, R22 ;  /* 0x00000016ff16723e */ /* 0x000fe400020006ff */
[----:B------:R-:W-:Y:S01]  /*29380*/  F2FP.F16.E4M3.UNPACK_B R23, R23 ;  /* 0x00000017ff17723e */ /* 0x000fe200020006ff */
[----:B--2---:R-:W-:Y:S02]  /*29390*/  IMAD R8, R10, 0x100, R9 ;  /* 0x000001000a087824 */ /* 0x004fe400078e0209 */
[----:B---3--:R-:W-:Y:S02]  /*293a0*/  IMAD R10, R2, 0x100, R11 ;  /* 0x00000100020a7824 */ /* 0x008fe400078e020b */
[----:B------:R-:W-:Y:S01]  /*293b0*/  IMAD R11, R0, 0x100, R29 ;  /* 0x00000100000b7824 */ /* 0x000fe200078e021d */
[----:B----4-:R-:W-:-:S15]  /*293c0*/  HMMA.16816.F32 R4, R12, R20, R4 ;  /* 0x000000140c04723c */ /* 0x010fde0000001804 */
[----:B------:R-:W-:-:S08]  /*293d0*/  NOP ;  /* 0x0000000000007918 */ /* 0x000fd00000000000 */
[----:B------:R-:W-:Y:S04]  /*293e0*/  STL.64 [R1+0x80], R4 ;  /* 0x0000800401007387 */ /* 0x000fe80000100a00 */
[----:B------:R0:W-:Y:S02]  /*293f0*/  STL.64 [R1+0x88], R6 ;  /* 0x0000880601007387 */ /* 0x0001e40000100a00 */
[----:B0-----:R-:W-:Y:S06]  /*29400*/  HMMA.16816.F32 R4, R12, R22, R16 ;  /* 0x000000160c04723c */ /* 0x001fec0000001810 */
[----:B------:R-:W-:Y:S04]  /*29410*/  STL.64 [R1+0x1288], R22 ;  /* 0x0012881601007387 */ /* 0x000fe80000100a00 */
[----:B------:R-:W-:-:S13]  /*29420*/  STL.64 [R1+0x1280], R20 ;  /* 0x0012801401007387 */ /* 0x000fda0000100a00 */
[----:B------:R-:W-:Y:S04]  /*29430*/  STL.64 [R1+0xa0], R4 ;  /* 0x0000a00401007387 */ /* 0x000fe80000100a00 */
[----:B------:R-:W-:Y:S04]  /*29440*/  STL.64 [R1+0xa8], R6 ;  /* 0x0000a80601007387 */ /* 0x000fe80000100a00 */
[----:B------:R-:W2:Y:S04]  /*29450*/  LDL.LU R0, [R1+0x1064] ;  /* 0x0010640001007983 */ /* 0x000ea80000300800 */
[----:B------:R-:W3:Y:S04]  /*29460*/  LDL.LU R16, [R1+0x40] ;  /* 0x0000400001107983 */ /* 0x000ee80000300800 */
[----:B------:R-:W3:Y:S01]  /*29470*/  LDL.LU R17, [R1+0x44] ;  /* 0x0000440001117983 */ /* 0x000ee20000300800 */
[----:B-----5:R-:W-:-:S02]  /*29480*/  IMAD.MOV.U32 R18, RZ, RZ, R27 ;  /* 0x000000ffff127224 */ /* 0x020fc400078e001b */
[----:B------:R-:W-:-:S05]  /*29490*/  IMAD.MOV.U32 R19, RZ, RZ, R26 ;  /* 0x000000ffff137224 */ /* 0x000fca00078e001a */
[----:B------:R-:W-:Y:S04]  /*294a0*/  STL.64 [R1+0x1258], R18 ;  /* 0x0012581201007387 */ /* 0x000fe80000100a00 */
[----:B---3--:R0:W-:Y:S04]  /*294b0*/  STL.64 [R1+0x1250], R16 ;  /* 0x0012501001007387 */ /* 0x0081e80000100a00 */
[----:B0-----:R-:W3:Y:S04]  /*294c0*/  LDL.LU R16, [R1+0xb0] ;  /* 0x0000b00001107983 */ /* 0x001ee80000300800 */
[----:B------:R-:W3:Y:S04]  /*294d0*/  LDL.LU R17, [R1+0xb4] ;  /* 0x0000b40001117983 */ /* 0x000ee80000300800 */
[----:B------:R-:W4:Y:S04]  /*294e0*/  LDL.LU R18, [R1+0xb8] ;  /* 0x0000b80001127983 */ /* 0x000f280000300800 */
[----:B------:R-:W4:Y:S04]  /*294f0*/  LDL.LU R19, [R1+0xbc] ;  /* 0x0000bc0001137983 */ /* 0x000f280000300800 */
[----:B------:R-:W5:Y:S04]  /*29500*/  LDL.LU R20, [R1+0x140] ;  /* 0x0001400001147983 */ /* 0x000f680000300800 */
[----:B------:R-:W5:Y:S04]  /*29510*/  LDL.LU R21, [R1+0x144] ;  /* 0x0001440001157983 */ /* 0x000f680000300800 */
[----:B------:R-:W2:Y:S04]  /*29520*/  LDL.LU R22, [R1+0x148] ;  /* 0x0001480001167983 */ /* 0x000ea80000300800 */
[----:B------:R-:W2:Y:S04]  /*29530*/  LDL.LU R23, [R1+0x14c] ;  /* 0x00014c0001177983 */ /* 0x000ea80000300800 */
[----:B------:R-:W3:Y:S04]  /*29540*/  LDL.LU R4, [R1+0x100] ;  /* 0x0001000001047983 */ /* 0x000ee80000300800 */
[----:B------:R-:W3:Y:S04]  /*29550*/  LDL.LU R5, [R1+0x104] ;  /* 0x0001040001057983 */ /* 0x000ee80000300800 */
[----:B------:R-:W4:Y:S04]  /*29560*/  LDL.LU R6, [R1+0x108] ;  /* 0x0001080001067983 */ /* 0x000f280000300800 */
[----:B------:R-:W4:Y:S04]  /*29570*/  LDL.LU R7, [R1+0x10c] ;  /* 0x00010c0001077983 */ /* 0x000f280000300800 */
[----:B----4-:R-:W-:Y:S04]  /*29580*/  STL.64 [R1+0x12b8], R6 ;  /* 0x0012b80601007387 */ /* 0x010fe80000100a00 */
[----:B---3--:R0:W-:Y:S04]  /*29590*/  STL.64 [R1+0x12b0], R4 ;  /* 0x0012b00401007387 */ /* 0x0081e80000100a00 */
[----:B0-----:R-:W3:Y:S04]  /*295a0*/  LDL.LU R4, [R1+0x110] ;  /* 0x0001100001047983 */ /* 0x001ee80000300800 */
[----:B------:R-:W3:Y:S04]  /*295b0*/  LDL.LU R5, [R1+0x114] ;  /* 0x0001140001057983 */ /* 0x000ee80000300800 */
[----:B------:R-:W4:Y:S04]  /*295c0*/  LDL.LU R6, [R1+0x118] ;  /* 0x0001180001067983 */ /* 0x000f280000300800 */
[----:B------:R-:W4:Y:S01]  /*295d0*/  LDL.LU R7, [R1+0x11c] ;  /* 0x00011c0001077983 */ /* 0x000f220000300800 */
[----:B------:R-:W-:-:S03]  /*295e0*/  IMAD R9, R28, 0x100, R3 ;  /* 0x000001001c097824 */ /* 0x000fc600078e0203 */
[----:B------:R-:W5:Y:S04]  /*295f0*/  LDL R26, [R1+0x178] ;  /* 0x00017800011a7983 */ /* 0x000f680000100800 */
[----:B------:R-:W5:Y:S04]  /*29600*/  LDL R27, [R1+0x17c] ;  /* 0x00017c00011b7983 */ /* 0x000f680000100800 */
[----:B------:R-:W5:Y:S04]  /*29610*/  LDL R28, [R1+0x168] ;  /* 0x00016800011c7983 */ /* 0x000f680000100800 */
[----:B------:R-:W5:Y:S04]  /*29620*/  LDL R29, [R1+0x16c] ;  /* 0x00016c00011d7983 */ /* 0x000f680000100800 */
[----:B------:R-:W5:Y:S04]  /*29630*/  LDL R2, [R1+0x158] ;  /* 0x0001580001027983 */ /* 0x000f680000100800 */
[----:B------:R-:W5:Y:S04]  /*29640*/  LDL R3, [R1+0x15c] ;  /* 0x00015c0001037983 */ /* 0x000f680000100800 */
[----:B----4-:R-:W-:Y:S04]  /*29650*/  STL.64 [R1+0x12c8], R6 ;  /* 0x0012c80601007387 */ /* 0x010fe80000100a00 */
[----:B---3--:R0:W-:Y:S04]  /*29660*/  STL.64 [R1+0x12c0], R4 ;  /* 0x0012c00401007387 */ /* 0x0081e80000100a00 */
[----:B0-----:R-:W3:Y:S04]  /*29670*/  LDL.LU R4, [R1+0x120] ;  /* 0x0001200001047983 */ /* 0x001ee80000300800 */
[----:B------:R-:W3:Y:S04]  /*29680*/  LDL.LU R5, [R1+0x124] ;  /* 0x0001240001057983 */ /* 0x000ee80000300800 */
[----:B------:R-:W4:Y:S04]  /*29690*/  LDL.LU R6, [R1+0x128] ;  /* 0x0001280001067983 */ /* 0x000f280000300800 */
[----:B------:R-:W4:Y:S01]  /*296a0*/  LDL.LU R7, [R1+0x12c] ;  /* 0x00012c0001077983 */ /* 0x000f220000300800 */
[----:B------:R-:W-:-:S02]  /*296b0*/  F2FP.F16.E4M3.UNPACK_B R24, R24 ;  /* 0x00000018ff18723e */ /* 0x000fc400020006ff */
[----:B------:R-:W-:Y:S01]  /*296c0*/  F2FP.F16.E4M3.UNPACK_B R25, R25 ;  /* 0x00000019ff19723e */ /* 0x000fe200020006ff */
[----:B----4-:R-:W-:Y:S04]  /*296d0*/  STL.64 [R1+0x12d8], R6 ;  /* 0x0012d80601007387 */ /* 0x010fe80000100a00 */
[----:B---3--:R0:W-:Y:S04]  /*296e0*/  STL.64 [R1+0x12d0], R4 ;  /* 0x0012d00401007387 */ /* 0x0081e80000100a00 */
[----:B0-----:R-:W3:Y:S04]  /*296f0*/  LDL.LU R4, [R1+0xc0] ;  /* 0x0000c00001047983 */ /* 0x001ee80000300800 */
[----:B------:R-:W3:Y:S04]  /*29700*/  LDL.LU R5, [R1+0xc4] ;  /* 0x0000c40001057983 */ /* 0x000ee80000300800 */
[----:B------:R-:W3:Y:S04]  /*29710*/  LDL.LU R6, [R1+0xc8] ;  /* 0x0000c80001067983 */ /* 0x000ee80000300800 */
[----:B------:R-:W3:Y:S04]  /*29720*/  LDL.LU R7, [R1+0xcc] ;  /* 0x0000cc0001077983 */ /* 0x000ee80000300800 */
[----:B--2---:R-:W-:Y:S04]  /*29730*/  STL.64 [R1+0x1298], R22 ;  /* 0x0012981601007387 */ /* 0x004fe80000100a00 */
[----:B-----5:R0:W-:Y:S04]  /*29740*/  STL.64 [R1+0x1290], R20 ;  /* 0x0012901401007387 */ /* 0x0201e80000100a00 */
        /* <DEDUP_REMOVED lines=10> */
[----:B---3--:R-:W-:Y:S03]  /*297f0*/  HMMA.16816.F32 R4, R12, R24, R4 ;  /* 0x000000180c04723c */ /* 0x008fe60000001804 */
[----:B-----5:R-:W-:Y:S04]  /*29800*/  STL.64 [R1+0x1278], R18 ;  /* 0x0012781201007387 */ /* 0x020fe80000100a00 */
[----:B----4-:R0:W-:Y:S04]  /*29810*/  STL.64 [R1+0x1270], R16 ;  /* 0x0012701001007387 */ /* 0x0101e80000100a00 */
        /* <DEDUP_REMOVED lines=34> */
[----:B------:R-:W-:Y:S04]  /*29a40*/  STL.64 [R1+0x100], R12 ;  /* 0x0001000c01007387 */ /* 0x000fe80000100a00 */
[----:B------:R0:W-:Y:S04]  /*29a50*/  STL.64 [R1+0x108], R14 ;  /* 0x0001080e01007387 */ /* 0x0001e80000100a00 */
[----:B0-----:R-:W5:Y:S04]  /*29a60*/  LDL.LU R15, [R1+0x1068] ;  /* 0x00106800010f7983 */ /* 0x001f680000300800 */
[----:B------:R-:W5:Y:S01]  /*29a70*/  LDL.LU R14, [R1+0x106c] ;  /* 0x00106c00010e7983 */ /* 0x000f620000300800 */
[----:B--2---:R-:W-:-:S15]  /*29a80*/  HMMA.16816.F32 R20, R8, R4, R20 ;  /* 0x000000040814723c */ /* 0x004fde0000001814 */
[----:B------:R-:W-:-:S08]  /*29a90*/  NOP ;  /* 0x0000000000007918 */ /* 0x000fd00000000000 */
[----:B------:R-:W-:Y:S04]  /*29aa0*/  STL.64 [R1+0xd0], R20 ;  /* 0x0000d01401007387 */ /* 0x000fe80000100a00 */
[----:B------:R0:W-:Y:S04]  /*29ab0*/  STL.64 [R1+0xd8], R22 ;  /* 0x0000d81601007387 */ /* 0x0001e80000100a00 */
[----:B0-----:R-:W4:Y:S04]  /*29ac0*/  LDL.LU.64 R22, [R1+0x1298] ;  /* 0x0012980001167983 */ /* 0x001f280000300a00 */
[----:B------:R-:W4:Y:S04]  /*29ad0*/  LDL.LU.64 R20, [R1+0x1290] ;  /* 0x0012900001147983 */ /* 0x000f280000300a00 */
[----:B------:R-:W2:Y:S01]  /*29ae0*/  LDL.LU R5, [R1+0x107c] ;  /* 0x00107c0001057983 */ /* 0x000ea20000300800 */
[----:B----4-:R-:W-:-:S15]  /*29af0*/  HMMA.16816.F32 R20, R8, R6, R20 ;  /* 0x000000060814723c */ /* 0x010fde0000001814 */
[----:B------:R-:W-:-:S08]  /*29b00*/  NOP ;  /* 0x0000000000007918 */ /* 0x000fd00000000000 */
[----:B------:R-:W-:Y:S04]  /*29b10*/  STL.64 [R1+0xc0], R20 ;  /* 0x0000c01401007387 */ /* 0x000fe80000100a00 */
[----:B------:R0:W-:Y:S04]  /*29b20*/  STL.64 [R1+0xc8], R22 ;  /* 0x0000c81601007387 */ /* 0x0001e80000100a00 */
[----:B0-----:R-:W4:Y:S04]  /*29b30*/  LDL.LU.64 R22, [R1+0x1288] ;  /* 0x0012880001167983 */ /* 0x001f280000300a00 */
[----:B------:R-:W3:Y:S02]  /*29b40*/  LDL.LU.64 R20, [R1+0x1280] ;  /* 0x0012800001147983 */ /* 0x000ee40000300a00 */
[----:B---3--:R-:W-:-:S15]  /*29b50*/  HMMA.16816.F32 R16, R8, R20, R16 ;  /* 0x000000140810723c */ /* 0x008fde0000001810 */
[----:B------:R-:W-:-:S08]  /*29b60*/  NOP ;  /* 0x0000000000007918 */ /* 0x000fd00000000000 */
[----:B------:R-:W-:Y:S04]  /*29b70*/  STL.64 [R1+0x90], R16 ;  /* 0x0000901001007387 */ /* 0x000fe80000100a00 */
[----:B------:R0:W-:Y:S01]  /*29b80*/  STL [R1+0x98], R18 ;  /* 0x0000981201007387 */ /* 0x0001e20000100800 */
[----:B------:R-:W-:-:S03]  /*29b90*/  IMAD.MOV.U32 R21, RZ, RZ, R19 ;  /* 0x000000ffff157224 */ /* 0x000fc600078e0013 */
[----:B0-----:R-:W4:Y:S04]  /*29ba0*/  LDL.LU.64 R18, [R1+0x1278] ;  /* 0x0012780001127983 */ /* 0x001f280000300a00 */
[----:B------:R-:W4:Y:S04]  /*29bb0*/  LDL.LU.64 R16, [R1+0x1270] ;  /* 0x0012700001107983 */ /* 0x000f280000300a00 */
[----:B------:R-:W-:Y:S01]  /*29bc0*/  STL [R1+0x11f8], R21 ;  /* 0x0011f81501007387 */ /* 0x000fe20000100800 */
[----:B----4-:R-:W-:-:S15]  /*29bd0*/  HMMA.16816.F32 R16, R8, R22, R16 ;  /* 0x000000160810723c */ /* 0x010fde0000001810 */
[----:B------:R-:W-:-:S08]  /*29be0*/  NOP ;  /* 0x0000000000007918 */ /* 0x000fd00000000000 */
[----:B------:R0:W-:Y:S01]  /*29bf0*/  STL.64 [R1+0x70], R16 ;  /* 0x0000701001007387 */ /* 0x0001e20000100a00 */
[----:B------:R-:W-:Y:S02]  /*29c00*/  IMAD.MOV.U32 R23, RZ, RZ, R18 ;  /* 0x000000ffff177224 */ /* 0x000fe400078e0012 */
[----:B------:R-:W-:Y:S02]  /*29c10*/  IMAD.MOV.U32 R22, RZ, RZ, R19 ;  /* 0x000000ffff167224 */ /* 0x000fe400078e0013 */
[----:B------:R-:W3:Y:S04]  /*29c20*/  LDL.LU.64 R18, [R1+0x1268] ;  /* 0x0012680001127983 */ /* 0x000ee80000300a00 */
[----:B0-----:R-:W3:Y:S04]  /*29c30*/  LDL.LU.64 R16, [R1+0x1260] ;  /* 0x0012600001107983 */ /* 0x001ee80000300a00 */
[----:B------:R-:W-:Y:S01]  /*29c40*/  STL [R1+0x11fc], R23 ;  /* 0x0011fc1701007387 */ /* 0x000fe20000100800 */
[----:B---3--:R-:W-:-:S15]  /*29c50*/  HMMA.16816.F32 R16, R8, R24, R16 ;  /* 0x000000180810723c */ /* 0x008fde0000001810 */
[----:B------:R-:W-:-:S08]  /*29c60*/  NOP ;  /* 0x0000000000007918 */ /* 0x000fd00000000000 */
[----:B------:R0:W-:Y:S01]  /*29c70*/  STL [R1+0x50], R16 ;  /* 0x0000501001007387 */ /* 0x0001e20000100800 */
[----:B------:R-:W-:Y:S02]  /*29c80*/  IMAD.MOV.U32 R25, RZ, RZ, R18 ;  /* 0x000000ffff197224 */ /* 0x000fe400078e0012 */
[----:B------:R-:W-:Y:S02]  /*29c90*/  IMAD.MOV.U32 R24, RZ, RZ, R19 ;  /* 0x000000ffff187224 */ /* 0x000fe400078e0013 */
[----:B------:R-:W-:Y:S01]  /*29ca0*/  IMAD.MOV.U32 R21, RZ, RZ, R17 ;  /* 0x000000ffff157224 */ /* 0x000fe200078e0011 */
[----:B------:R-:W3:Y:S04]  /*29cb0*/  LDL.LU.64 R18, [R1+0x1258] ;  /* 0x0012580001127983 */ /* 0x000ee80000300a00 */
[----:B0-----:R-:W3:Y:S01]  /*29cc0*/  LDL.LU.64 R16, [R1+0x1250] ;  /* 0x0012500001107983 */ /* 0x001ee20000300a00 */
[----:B-----5:R-:W-:Y:S01]  /*29cd0*/  IMAD R12, R0, 0x100, R15 ;  /* 0x00000100000c7824 */ /* 0x020fe200078e020f */
[----:B---3--:R-:W-:-:S15]  /*29ce0*/  HMMA.16816.F32 R16, R8, R26, R16 ;  /* 0x0000001a0810723c */ /* 0x008fde0000001810 */
[----:B------:R-:W-:-:S08]  /*29cf0*/  NOP ;  /* 0x0000000000007918 */ /* 0x000fd00000000000 */
[----:B------:R0:W-:Y:S04]  /*29d00*/  STL.64 [R1+0x20], R16 ;  /* 0x0000201001007387 */ /* 0x0001e80000100a00 */
[----:B------:R1:W-:Y:S04]  /*29d10*/  STL.64 [R1+0x28], R18 ;  /* 0x0000281201007387 */ /* 0x0003e80000100a00 */
[----:B0-----:R-:W3:Y:S04]  /*29d20*/  LDL.LU.64 R16, [R1+0x1248] ;  /* 0x0012480001107983 */ /* 0x001ee80000300a00 */
[----:B-1----:R-:W4:Y:S04]  /*29d30*/  LDL.LU R18, [R1+0x1078] ;  /* 0x0010780001127983 */ /* 0x002f280000300800 */
[----:B------:R-:W4:Y:S04]  /*29d40*/  LDL.LU R13, [R1+0x1074] ;  /* 0x00107400010d7983 */ /* 0x000f280000300800 */
[----:B------:R-:W5:Y:S04]  /*29d50*/  LDL.LU R19, [R1+0x1080] ;  /* 0x0010800001137983 */ /* 0x000f680000300800 */
[----:B------:R-:W5:Y:S04]  /*29d60*/  LDL.LU R15, [R1+0x1070] ;  /* 0x00107000010f7983 */ /* 0x000f680000300800 */
[----:B------:R-:W5:Y:S04]  /*29d70*/  LDL.LU R0, [R1+0x108c] ;  /* 0x00108c0001007983 */ /* 0x000f680000300800 */
[----:B------:R-:W2:Y:S04]  /*29d80*/  LDL.LU R26, [R1+0x10a0] ;  /* 0x0010a000011a7983 */ /* 0x000ea80000300800 */
[----:B------:R-:W2:Y:S04]  /*29d90*/  LDL.LU R27, [R1+0x1090] ;  /* 0x00109000011b7983 */ /* 0x000ea80000300800 */
[----:B--2---:R-:W-:Y:S04]  /*29da0*/  STL.64 [R1+0x1208], R26 ;  /* 0x0012081a01007387 */ /* 0x004fe80000100a00 */
[----:B------:R0:W-:Y:S04]  /*29db0*/  STL.64 [R1+0x1200], R24 ;  /* 0x0012001801007387 */ /* 0x0001e80000100a00 */
[----:B0-----:R-:W2:Y:S04]  /*29dc0*/  LDL.LU R24, [R1+0x60] ;  /* 0x0000600001187983 */ /* 0x001ea80000300800 */
[----:B------:R-:W2:Y:S01]  /*29dd0*/  LDL.LU R25, [R1+0x64] ;  /* 0x0000640001197983 */ /* 0x000ea20000300800 */
[----:B------:R-:W-:-:S03]  /*29de0*/  IMAD R14, R14, 0x100, R5 ;  /* 0x000001000e0e7824 */ /* 0x000fc600078e0205 */
[----:B--2---:R0:W-:Y:S04]  /*29df0*/  STL.64 [R1+0x1210], R24 ;  /* 0x0012101801007387 */ /* 0x0041e80000100a00 */
[----:B0-----:R-:W2:Y:S04]  /*29e00*/  LDL.LU R24, [R1+0x1a8] ;  /* 0x0001a80001187983 */ /* 0x001ea80000300800 */
[----:B------:R-:W2:Y:S04]  /*29e10*/  LDL.LU R25, [R1+0x1ac] ;  /* 0x0001ac0001197983 */ /* 0x000ea80000300800 */
[----:B------:R-:W2:Y:S04]  /*29e20*/  LDL.LU R26, [R1+0x68] ;  /* 0x00006800011a7983 */ /* 0x000ea80000300800 */
[----:B------:R-:W2:Y:S04]  /*29e30*/  LDL.LU R27, [R1+0x6c] ;  /* 0x00006c00011b7983 */ /* 0x000ea80000300800 */
[----:B------:R-:W2:Y:S04]  /*29e40*/  LDL.LU R4, [R1+0x1b8] ;  /* 0x0001b80001047983 */ /* 0x000ea80000300800 */
[----:B------:R-:W2:Y:S04]  /*29e50*/  LDL.LU R5, [R1+0x1bc] ;  /* 0x0001bc0001057983 */ /* 0x000ea80000300800 */
[----:B------:R-:W3:Y:S04]  /*29e60*/  LDL.LU R23, [R1+0x1088] ;  /* 0x0010880001177983 */ /* 0x000ee80000300800 */
[----:B---3--:R-:W-:Y:S04]  /*29e70*/  STL.64 [R1+0x1220], R22 ;  /* 0x0012201601007387 */ /* 0x008fe80000100a00 */
[----:B------:R0:W-:Y:S04]  /*29e80*/  STL [R1+0x1218], R21 ;  /* 0x0012181501007387 */ /* 0x0001e80000100800 */
[----:B------:R-:W3:Y:S04]  /*29e90*/  LDL.LU R20, [R1+0x30] ;  /* 0x0000300001147983 */ /* 0x000ee80000300800 */
[----:B0-----:R-:W3:Y:S01]  /*29ea0*/  LDL.LU R21, [R1+0x34] ;  /* 0x0000340001157983 */ /* 0x001ee20000300800 */
[----:B------:R-:W-:-:S02]  /*29eb0*/  IMAD.MOV.U32 R22, RZ, RZ, R16 ;  /* 0x000000ffff167224 */ /* 0x000fc400078e0010 */
[----:B------:R-:W-:Y:S01]  /*29ec0*/  IMAD.MOV.U32 R23, RZ, RZ, R17 ;  /* 0x000000ffff177224 */ /* 0x000fe200078e0011 */
[----:B------:R-:W2:Y:S04]  /*29ed0*/  LDL.LU R16, [R1+0x1244] ;  /* 0x0012440001107983 */ /* 0x000ea80000300800 */
[----:B------:R-:W2:Y:S04]  /*29ee0*/  LDL.LU R17, [R1+0x1240] ;  /* 0x0012400001117983 */ /* 0x000ea80000300800 */
[----:B------:R-:W-:Y:S01]  /*29ef0*/  STL.64 [R1+0x1230], R22 ;  /* 0x0012301601007387 */ /* 0x000fe20000100a00 */
[----:B----4-:R-:W-:-:S02]  /*29f00*/  IMAD R13, R13, 0x100, R18 ;  /* 0x000001000d0d7824 */ /* 0x010fc400078e0212 */
[----:B-----5:R-:W-:Y:S01]  /*29f10*/  IMAD R15, R15, 0x100, R19 ;  /* 0x000001000f0f7824 */ /* 0x020fe200078e0213 */
[----:B---3--:R0:W-:Y:S04]  /*29f20*/  STL.64 [R1+0x1228], R20 ;  /* 0x0012281401007387 */ /* 0x0081e80000100a00 */
[----:B0-----:R-:W3:Y:S04]  /*29f30*/  LDL.LU R20, [R1+0x10] ;  /* 0x0000100001147983 */ /* 0x001ee80000300800 */
[----:B------:R-:W3:Y:S04]  /*29f40*/  LDL.LU R21, [R1+0x14] ;  /* 0x0000140001157983 */ /* 0x000ee80000300800 */
[----:B------:R-:W3:Y:S04]  /*29f50*/  LDL.LU R22, [R1+0x18] ;  /* 0x0000180001167983 */ /* 0x000ee80000300800 */
[----:B------:R-:W3:Y:S04]  /*29f60*/  LDL.LU R23, [R1+0x1c] ;  /* 0x00001c0001177983 */ /* 0x000ee80000300800 */
[----:B------:R-:W4:Y:S04]  /*29f70*/  LDL.LU R6, [R1+0x198] ;  /* 0x0001980001067983 */ /* 0x000f280000300800 */
[----:B------:R-:W5:Y:S04]  /*29f80*/  LDL.LU R7, [R1+0x19c] ;  /* 0x00019c0001077983 */ /* 0x000f680000300800 */
[----:B------:R-:W2:Y:S04]  /*29f90*/  LDL.LU R18, [R1+0x123c] ;  /* 0x00123c0001127983 */ /* 0x000ea80000300800 */
[----:B------:R-:W2:Y:S02]  /*29fa0*/  LDL.LU R19, [R1+0x1238] ;  /* 0x0012380001137983 */ /* 0x000ea40000300800 */
[C---:B--2---:R-:W-:Y:S06]  /*29fb0*/  HMMA.16816.F32 R16, R8.reuse, R28, R16 ;  /* 0x0000001c0810723c */ /* 0x044fec0000001810 */
[----:B---3--:R-:W-:-:S15]  /*29fc0*/  HMMA.16816.F32 R8, R8, R2, R20 ;  /* 0x000000020808723c */ /* 0x008fde0000001814 */
[----:B------:R-:W-:-:S02]  /*29fd0*/  NOP ;  /* 0x0000000000007918 */ /* 0x000fc40000000000 */
[----:B------:R-:W-:Y:S04]  /*29fe0*/  STL.64 [R1], R16 ;  /* 0x0000001001007387 */ /* 0x000fe80000100a00 */
[----:B------:R0:W-:Y:S01]  /*29ff0*/  STL [R1+0x8], R18 ;  /* 0x0000081201007387 */ /* 0x0001e20000100800 */
[----:B------:R-:W-:-:S03]  /*2a000*/  IMAD.MOV.U32 R29, RZ, RZ, R19 ;  /* 0x000000ffff1d7224 */ /* 0x000fc600078e0013 */
[----:B0-----:R-:W2:Y:S04]  /*2a010*/  LDL.LU R18, [R1+0x1cc] ;  /* 0x0001cc0001127983 */ /* 0x001ea80000300800 */
[----:B------:R-:W3:Y:S04]  /*2a020*/  LDL.LU R16, [R1+0x1084] ;  /* 0x0010840001107983 */ /* 0x000ee80000300800 */
[----:B------:R-:W5:Y:S04]  /*2a030*/  LDL.LU R28, [R1+0x109c] ;  /* 0x00109c00011c7983 */ /* 0x000f680000300800 */
[----:B------:R-:W4:Y:S04]  /*2a040*/  LDL.LU R17, [R1+0x1098] ;  /* 0x0010980001117983 */ /* 0x000f280000300800 */
[----:B------:R-:W4:Y:S04]  /*2a050*/  LDL.LU R19, [R1+0x1094] ;  /* 0x0010940001137983 */ /* 0x000f280000300800 */
[----:B------:R-:W2:Y:S04]  /*2a060*/  LDL.LU.64 R22, [R1+0x1230] ;  /* 0x0012300001167983 */ /* 0x000ea80000300a00 */
[----:B------:R-:W2:Y:S04]  /*2a070*/  LDL.LU.64 R20, [R1+0x1228] ;  /* 0x0012280001147983 */ /* 0x000ea80000300a00 */
[----:B------:R-:W3:Y:S01]  /*2a080*/  LDL.LU R3, [R1+0x1c8] ;  /* 0x0001c80001037983 */ /* 0x000ee20000300800 */
[----:B------:R-:W-:-:S02]  /*2a090*/  F2FP.F16.E4M3.UNPACK_B R24, R24.H1 ;  /* 0x00000018ff18723e */ /* 0x000fc400030006ff */
[----:B------:R-:W-:Y:S02]  /*2a0a0*/  F2FP.F16.E4M3.UNPACK_B R25, R25.H1 ;  /* 0x00000019ff19723e */ /* 0x000fe400030006ff */
[----:B------:R-:W-:Y:S02]  /*2a0b0*/  F2FP.F16.E4M3.UNPACK_B R12, R12 ;  /* 0x0000000cff0c723e */ /* 0x000fe400020006ff */
[----:B------:R-:W-:Y:S02]  /*2a0c0*/  F2FP.F16.E4M3.UNPACK_B R14, R14 ;  /* 0x0000000eff0e723e */ /* 0x000fe400020006ff */
[----:B------:R-:W-:Y:S02]  /*2a0d0*/  F2FP.F16.E4M3.UNPACK_B R13, R13 ;  /* 0x0000000dff0d723e */ /* 0x000fe400020006ff */
[----:B------:R-:W-:Y:S01]  /*2a0e0*/  F2FP.F16.E4M3.UNPACK_B R15, R15 ;  /* 0x0000000fff0f723e */ /* 0x000fe200020006ff */
[----:B------:R-:W-:Y:S04]  /*2a0f0*/  STL.64 [R1+0x1158], R10 ;  /* 0x0011580a01007387 */ /* 0x000fe80000100a00 */
[----:B------:R0:W-:Y:S04]  /*2a100*/  STL.64 [R1+0x1150], R8 ;  /* 0x0011500801007387 */ /* 0x0001e80000100a00 */
[----:B0-----:R-:W5:Y:S04]  /*2a110*/  LDL.LU R8, [R1+0x80] ;  /* 0x0000800001087983 */ /* 0x001f680000300800 */
[----:B------:R-:W5:Y:S04]  /*2a120*/  LDL.LU R9, [R1+0x84] ;  /* 0x0000840001097983 */ /* 0x000f680000300800 */
[----:B------:R-:W5:Y:S04]  /*2a130*/  LDL.LU R10, [R1+0x88] ;  /* 0x00008800010a7983 */ /* 0x000f680000300800 */
[----:B------:R-:W5:Y:S01]  /*2a140*/  LDL.LU R11, [R1+0x8c] ;  /* 0x00008c00010b7983 */ /* 0x000f620000300800 */
[----:B--2---:R-:W-:Y:S01]  /*2a150*/  HMMA.16816.F32 R20, R12, R24, R20 ;  /* 0x000000180c14723c */ /* 0x004fe20000001814 */
[----:B---3--:R-:W-:-:S02]  /*2a160*/  F2FP.F16.E4M3.UNPACK_B R2, R3.H1 ;  /* 0x00000003ff02723e */ /* 0x008fc400030006ff */
[----:B------:R-:W-:-:S03]  /*2a170*/  F2FP.F16.E4M3.UNPACK_B R3, R18.H1 ;  /* 0x00000012ff03723e */ /* 0x000fc600030006ff */
[----:B------:R-:W-:-:S15]  /*2a180*/  IMAD.MOV.U32 R18, RZ, RZ, R25 ;  /* 0x000000ffff127224 */ /* 0x000fde00078e0019 */
[----:B------:R-:W-:-:S02]  /*2a190*/  NOP ;  /* 0x0000000000007918 */ /* 0x000fc40000000000 */
[----:B------:R0:W-:Y:S04]  /*2a1a0*/  STL.64 [R1+0x280], R20 ;  /* 0x0002801401007387 */ /* 0x0001e80000100a00 */
[----:B------:R1:W-:Y:S01]  /*2a1b0*/  STL.64 [R1+0x288], R22 ;  /* 0x0002881601007387 */ /* 0x0003e20000100a00 */
[----:B0-----:R-:W-:-:S03]  /*2a1c0*/  IMAD.MOV.U32 R20, RZ, RZ, R24 ;  /* 0x000000ffff147224 */ /* 0x001fc600078e0018 */
[----:B-1----:R-:W2:Y:S04]  /*2a1d0*/  LDL.LU.64 R22, [R1+0x1220] ;  /* 0x0012200001167983 */ /* 0x002ea80000300a00 */
[----:B------:R-:W3:Y:S04]  /*2a1e0*/  LDL.LU R21, [R1+0x1218] ;  /* 0x0012180001157983 */ /* 0x000ee80000300800 */
[----:B------:R-:W4:Y:S01]  /*2a1f0*/  LDL.LU.64 R24, [R1+0x1210] ;  /* 0x0012100001187983 */ /* 0x000f220000300a00 */
[----:B------:R-:W-:Y:S02]  /*2a200*/  F2FP.F16.E4M3.UNPACK_B R4, R4.H1 ;  /* 0x00000004ff04723e */ /* 0x000fe400030006ff */
[----:B------:R-:W-:Y:S01]  /*2a210*/  F2FP.F16.E4M3.UNPACK_B R5, R5.H1 ;  /* 0x00000005ff05723e */ /* 0x000fe200030006ff */
[----:B----4-:R-:W-:-:S15]  /*2a220*/  HMMA.16816.F32 R24, R12, R2, R24 ;  /* 0x000000020c18723c */ /* 0x010fde0000001818 */
[----:B------:R-:W-:-:S08]  /*2a230*/  NOP ;  /* 0x0000000000007918 */ /* 0x000fd00000000000 */
[----:B------:R-:W-:Y:S04]  /*2a240*/  STL.64 [R1+0x270], R24 ;  /* 0x0002701801007387 */ /* 0x000fe80000100a00 */
[----:B------:R0:W-:Y:S04]  /*2a250*/  STL.64 [R1+0x278], R26 ;  /* 0x0002781a01007387 */ /* 0x0001e80000100a00 */
[----:B0-----:R-:W4:Y:S01]  /*2a260*/  LDL.LU.64 R26, [R1+0x1208] ;  /* 0x00120800011a7983 */ /* 0x001f220000300a00 */
[----:B-----5:R-:W-:Y:S01]  /*2a270*/  HMMA.16816.F32 R8, R12, R4, R8 ;  /* 0x000000040c08723c */ /* 0x020fe20000001808 */
[----:B------:R-:W-:-:S02]  /*2a280*/  IMAD R17, R19, 0x100, R17 ;  /* 0x0000010013117824 */ /* 0x000fc400078e0211 */
[----:B------:R-:W5:Y:S01]  /*2a290*/  LDL.LU.64 R24, [R1+0x1200] ;  /* 0x0012000001187983 */ /* 0x000f620000300a00 */
[----:B--2---:R-:W-:-:S03]  /*2a2a0*/  IMAD R16, R16, 0x100, R23 ;  /* 0x0000010010107824 */ /* 0x004fc600078e0217 */
[----:B------:R-:W2:-:S15]  /*2a2b0*/  LDL.LU R23, [R1+0x11fc] ;  /* 0x0011fc0001177983 */ /* 0x000e9e0000300800 */
[----:B------:R-:W-:-:S01]  /*2a2c0*/  NOP ;  /* 0x0000000000007918 */ /* 0x000fc20000000000 */
[----:B------:R0:W-:Y:S04]  /*2a2d0*/  STL.64 [R1+0x260], R8 ;  /* 0x0002600801007387 */ /* 0x0001e80000100a00 */
[----:B------:R5:W-:Y:S01]  /*2a2e0*/  STL.64 [R1+0x268], R10 ;  /* 0x0002680a01007387 */ /* 0x000be20000100a00 */
[----:B----4-:R-:W-:-:S05]  /*2a2f0*/  IMAD R19, R27, 0x100, R26 ;  /* 0x000001001b137824 */ /* 0x010fca00078e021a */
[----:B------:R-:W-:Y:S04]  /*2a300*/  STL [R1+0x11e0], R19 ;  /* 0x0011e01301007387 */ /* 0x000fe80000100800 */
[----:B------:R-:W-:Y:S04]  /*2a310*/  STL.64 [R1+0x11d8], R16 ;  /* 0x0011d81001007387 */ /* 0x000fe80000100a00 */
[----:B0-----:R-:W4:Y:S01]  /*2a320*/  LDL.LU R8, [R1+0x50] ;  /* 0x0000500001087983 */ /* 0x001f220000300800 */
[----:B-----5:R-:W-:Y:S02]  /*2a330*/  IMAD.MOV.U32 R10, RZ, RZ, R25 ;  /* 0x000000ffff0a7224 */ /* 0x020fe400078e0019 */
[----:B------:R-:W-:-:S02]  /*2a340*/  IMAD.MOV.U32 R11, RZ, RZ, R24 ;  /* 0x000000ffff0b7224 */ /* 0x000fc400078e0018 */
[----:B---3--:R-:W-:Y:S02]  /*2a350*/  IMAD.MOV.U32 R9, RZ, RZ, R21 ;  /* 0x000000ffff097224 */ /* 0x008fe400078e0015 */
[----:B------:R-:W3:Y:S04]  /*2a360*/  LDL.LU R21, [R1+0x11f8] ;  /* 0x0011f80001157983 */ /* 0x000ee80000300800 */
[----:B------:R-:W-:Y:S04]  /*2a370*/  STL.64 [R1+0x1168], R10 ;  /* 0x0011680a01007387 */ /* 0x000fe80000100a00 */
[----:B----4-:R0:W-:Y:S04]  /*2a380*/  STL.64 [R1+0x1160], R8 ;  /* 0x0011600801007387 */ /* 0x0101e80000100a00 */
[----:B0-----:R-:W4:Y:S04]  /*2a390*/  LDL.LU R8, [R1+0x70] ;  /* 0x0000700001087983 */ /* 0x001f280000300800 */
[----:B------:R-:W4:Y:S01]  /*2a3a0*/  LDL.LU R9, [R1+0x74] ;  /* 0x0000740001097983 */ /* 0x000f220000300800 */
[----:B--2---:R-:W-:-:S02]  /*2a3b0*/  IMAD.MOV.U32 R10, RZ, RZ, R23 ;  /* 0x000000ffff0a7224 */ /* 0x004fc400078e0017 */
[----:B------:R-:W-:-:S05]  /*2a3c0*/  IMAD.MOV.U32 R11, RZ, RZ, R22 ;  /* 0x000000ffff0b7224 */ /* 0x000fca00078e0016 */
[----:B------:R-:W-:Y:S04]  /*2a3d0*/  STL.64 [R1+0x1178], R10 ;  /* 0x0011780a01007387 */ /* 0x000fe80000100a00 */
[----:B----4-:R0:W-:Y:S04]  /*2a3e0*/  STL.64 [R1+0x1170], R8 ;  /* 0x0011700801007387 */ /* 0x0101e80000100a00 */
[----:B0-----:R-:W2:Y:S04]  /*2a3f0*/  LDL.LU R8, [R1+0x90] ;  /* 0x0000900001087983 */ /* 0x001ea80000300800 */
[----:B------:R-:W2:Y:S04]  /*2a400*/  LDL.LU R9, [R1+0x94] ;  /* 0x0000940001097983 */ /* 0x000ea80000300800 */
[----:B------:R-:W4:Y:S01]  /*2a410*/  LDL.LU R10, [R1+0x98] ;  /* 0x00009800010a7983 */ /* 0x000f220000300800 */
[----:B---3--:R-:W-:-:S05]  /*2a420*/  IMAD.MOV.U32 R11, RZ, RZ, R21 ;  /* 0x000000ffff0b7224 */ /* 0x008fca00078e0015 */
[----:B----4-:R-:W-:Y:S04]  /*2a430*/  STL.64 [R1+0x1188], R10 ;  /* 0x0011880a01007387 */ /* 0x010fe80000100a00 */
[----:B--2---:R0:W-:Y:S04]  /*2a440*/  STL.64 [R1+0x1180], R8 ;  /* 0x0011800801007387 */ /* 0x0041e80000100a00 */
[----:B0-----:R-:W2:Y:S04]  /*2a450*/  LDL.LU R8, [R1+0xc0] ;  /* 0x0000c00001087983 */ /* 0x001ea80000300800 */
[----:B------:R-:W2:Y:S04]  /*2a460*/  LDL.LU R9, [R1+0xc4] ;  /* 0x0000c40001097983 */ /* 0x000ea80000300800 */
[----:B------:R-:W3:Y:S04]  /*2a470*/  LDL.LU R10, [R1+0xc8] ;  /* 0x0000c800010a7983 */ /* 0x000ee80000300800 */
[----:B------:R-:W3:Y:S04]  /*2a480*/  LDL.LU R11, [R1+0xcc] ;  /* 0x0000cc00010b7983 */ /* 0x000ee80000300800 */
[----:B---3--:R0:W-:Y:S04]  /*2a490*/  STL.64 [R1+0x1198], R10 ;  /* 0x0011980a01007387 */ /* 0x0081e80000100a00 */
[----:B------:R-:W3:Y:S04]  /*2a4a0*/  LDL.LU R16, [R1+0xe0] ;  /* 0x0000e00001107983 */ /* 0x000ee80000300800 */
[----:B------:R-:W3:Y:S01]  /*2a4b0*/  LDL.LU R17, [R1+0xe4] ;  /* 0x0000e40001117983 */ /* 0x000ee20000300800 */
[----:B0-----:R-:W-:-:S03]  /*2a4c0*/  IMAD.MOV.U32 R11, RZ, RZ, R18 ;  /* 0x000000ffff0b7224 */ /* 0x001fc600078e0012 */
[----:B------:R-:W4:Y:S04]  /*2a4d0*/  LDL.LU R18, [R1+0xe8] ;  /* 0x0000e80001127983 */ /* 0x000f280000300800 */
[----:B------:R-:W4:Y:S01]  /*2a4e0*/  LDL.LU R19, [R1+0xec] ;  /* 0x0000ec0001137983 */ /* 0x000f220000300800 */
[----:B------:R-:W-:-:S03]  /*2a4f0*/  IMAD.MOV.U32 R10, RZ, RZ, R20 ;  /* 0x000000ffff0a7224 */ /* 0x000fc600078e0014 */
[----:B------:R-:W5:Y:S04]  /*2a500*/  LDL.LU R20, [R1+0x188] ;  /* 0x0001880001147983 */ /* 0x000f680000300800 */
[----:B------:R-:W5:Y:S04]  /*2a510*/  LDL.LU R21, [R1+0x18c] ;  /* 0x00018c0001157983 */ /* 0x000f680000300800 */
        /* <DEDUP_REMOVED lines=8> */
[----:B------:R-:W4:Y:S04]  /*2a5a0*/  LDL.LU R24, [R1+0x168] ;  /* 0x0001680001187983 */ /* 0x000f280000300800 */
[----:B------:R-:W4:Y:S04]  /*2a5b0*/  LDL.LU R25, [R1+0x16c] ;  /* 0x00016c0001197983 */ /* 0x000f280000300800 */
[----:B------:R-:W4:Y:S04]  /*2a5c0*/  LDL.LU R26, [R1+0x158] ;  /* 0x00015800011a7983 */ /* 0x000f280000300800 */
[----:B------:R-:W4:Y:S04]  /*2a5d0*/  LDL.LU R27, [R1+0x15c] ;  /* 0x00015c00011b7983 */ /* 0x000f280000300800 */
[----:B--2---:R0:W-:Y:S04]  /*2a5e0*/  STL.64 [R1+0x1190], R8 ;  /* 0x0011900801007387 */ /* 0x0041e80000100a00 */
[----:B------:R1:W-:Y:S04]  /*2a5f0*/  STL.64 [R1+0x11b0], R10 ;  /* 0x0011b00a01007387 */ /* 0x0003e80000100a00 */
[----:B0-----:R-:W2:Y:S04]  /*2a600*/  LDL.LU R8, [R1+0x100] ;  /* 0x0001000001087983 */ /* 0x001ea80000300800 */
[----:B------:R-:W2:Y:S04]  /*2a610*/  LDL.LU R9, [R1+0x104] ;  /* 0x0001040001097983 */ /* 0x000ea80000300800 */
[----:B-1----:R-:W5:Y:S04]  /*2a620*/  LDL.LU R10, [R1+0x108] ;  /* 0x00010800010a7983 */ /* 0x002f680000300800 */
[----:B------:R-:W5:Y:S01]  /*2a630*/  LDL.LU R11, [R1+0x10c] ;  /* 0x00010c00010b7983 */ /* 0x000f620000300800 */
[----:B------:R-:W-:-:S02]  /*2a640*/  F2FP.F16.E4M3.UNPACK_B R6, R6.H1 ;  /* 0x00000006ff06723e */ /* 0x000fc400030006ff */
[----:B------:R-:W-:Y:S01]  /*2a650*/  F2FP.F16.E4M3.UNPACK_B R7, R7.H1 ;  /* 0x00000007ff07723e */ /* 0x000fe200030006ff */
[----:B-----5:R-:W-:Y:S04]  /*2a660*/  STL.64 [R1+0x11c0], R10 ;  /* 0x0011c00a01007387 */ /* 0x020fe80000100a00 */
[----:B--2---:R0:W-:Y:S04]  /*2a670*/  STL.64 [R1+0x11b8], R8 ;  /* 0x0011b80801007387 */ /* 0x0041e80000100a00 */
[----:B0-----:R-:W2:Y:S04]  /*2a680*/  LDL.LU R8, [R1+0x110] ;  /* 0x0001100001087983 */ /* 0x001ea80000300800 */
[----:B------:R-:W2:Y:S04]  /*2a690*/  LDL.LU R9, [R1+0x114] ;  /* 0x0001140001097983 */ /* 0x000ea80000300800 */
[----:B------:R-:W5:Y:S04]  /*2a6a0*/  LDL.LU R10, [R1+0x118] ;  /* 0x00011800010a7983 */ /* 0x000f680000300800 */
[----:B------:R-:W5:Y:S01]  /*2a6b0*/  LDL.LU R11, [R1+0x11c] ;  /* 0x00011c00010b7983 */ /* 0x000f620000300800 */
[----:B---3--:R-:W-:Y:S03]  /*2a6c0*/  HMMA.16816.F32 R16, R12, R6, R16 ;  /* 0x000000060c10723c */ /* 0x008fe60000001810 */
[----:B-----5:R-:W-:Y:S04]  /*2a6d0*/  STL.64 [R1+0x11d0], R10 ;  /* 0x0011d00a01007387 */ /* 0x020fe80000100a00 */
[----:B--2---:R0:W-:Y:S04]  /*2a6e0*/  STL.64 [R1+0x11c8], R8 ;  /* 0x0011c80801007387 */ /* 0x0041e80000100a00 */
[----:B0-----:R-:W2:Y:S04]  /*2a6f0*/  LDL.LU R8, [R1+0x120] ;  /* 0x0001200001087983 */ /* 0x001ea80000300800 */
[----:B------:R-:W2:Y:S04]  /*2a700*/  LDL.LU R9, [R1+0x124] ;  /* 0x0001240001097983 */ /* 0x000ea80000300800 */
[----:B------:R-:W2:Y:S04]  /*2a710*/  LDL.LU R10, [R1+0x128] ;  /* 0x00012800010a7983 */ /* 0x000ea80000300800 */
[----:B------:R-:W2:Y:S04]  /*2a720*/  LDL.LU R11, [R1+0x12c] ;  /* 0x00012c00010b7983 */ /* 0x000ea80000300800 */
[----:B------:R-:W-:Y:S04]  /*2a730*/  STL.64 [R1+0x2b0], R16 ;  /* 0x0002b01001007387 */ /* 0x000fe80000100a00 */
[----:B------:R0:W-:Y:S04]  /*2a740*/  STL.64 [R1+0x2b8], R18 ;  /* 0x0002b81201007387 */ /* 0x0001e80000100a00 */
[----:B0-----:R-:W3:Y:S04]  /*2a750*/  LDL.LU.64 R18, [R1+0x11f0] ;  /* 0x0011f00001127983 */ /* 0x001ee80000300a00 */
[----:B------:R-:W3:Y:S01]  /*2a760*/  LDL.LU.64 R16, [R1+0x11e8] ;  /* 0x0011e80001107983 */ /* 0x000ee20000300a00 */
[----:B------:R-:W-:-:S02]  /*2a770*/  F2FP.F16.E4M3.UNPACK_B R20, R20.H1 ;  /* 0x00000014ff14723e */ /* 0x000fc400030006ff */
[----:B------:R-:W-:Y:S02]  /*2a780*/  F2FP.F16.E4M3.UNPACK_B R21, R21.H1 ;  /* 0x00000015ff15723e */ /* 0x000fe400030006ff */
[----:B----4-:R-:W-:Y:S02]  /*2a790*/  F2FP.F16.E4M3.UNPACK_B R22, R22.H1 ;  /* 0x00000016ff16723e */ /* 0x010fe400030006ff */
[----:B------:R-:W-:Y:S01]  /*2a7a0*/  F2FP.F16.E4M3.UNPACK_B R23, R23.H1 ;  /* 0x00000017ff17723e */ /* 0x000fe200030006ff */
[----:B------:R-:W-:Y:S04]  /*2a7b0*/  STL.64 [R1+0x11a8], R6 ;  /* 0x0011a80601007387 */ /* 0x000fe80000100a00 */
[----:B------:R0:W-:Y:S04]  /*2a7c0*/  STL.64 [R1+0x11a0], R4 ;  /* 0x0011a00401007387 */ /* 0x0001e80000100a00 */
[----:B0-----:R-:W4:Y:S04]  /*2a7d0*/  LDL.LU R4, [R1+0xd0] ;  /* 0x0000d00001047983 */ /* 0x001f280000300800 */
[----:B------:R-:W4:Y:S04]  /*2a7e0*/  LDL.LU R5, [R1+0xd4] ;  /* 0x0000d40001057983 */ /* 0x000f280000300800 */
[----:B------:R-:W4:Y:S04]  /*2a7f0*/  LDL.LU R6, [R1+0xd8] ;  /* 0x0000d80001067983 */ /* 0x000f280000300800 */
[----:B------:R-:W4:Y:S01]  /*2a800*/  LDL.LU R7, [R1+0xdc] ;  /* 0x0000dc0001077983 */ /* 0x000f220000300800 */
[C---:B--2---:R-:W-:Y:S06]  /*2a810*/  HMMA.16816.F32 R8, R12.reuse, R22, R8 ;  /* 0x000000160c08723c */ /* 0x044fec0000001808 */
[----:B---3--:R-:W-:-:S15]  /*2a820*/  HMMA.16816.F32 R16, R12, R20, R16 ;  /* 0x000000140c10723c */ /* 0x008fde0000001810 */
[----:B------:R-:W-:-:S08]  /*2a830*/  NOP ;  /* 0x0000000000007918 */ /* 0x000fd00000000000 */
[----:B------:R-:W-:Y:S04]  /*2a840*/  STL.64 [R1+0x2c0], R16 ;  /* 0x0002c01001007387 */ /* 0x000fe80000100a00 */
[----:B------:R0:W-:Y:S04]  /*2a850*/  STL.64 [R1+0x2c8], R18 ;  /* 0x0002c81201007387 */ /* 0x0001e80000100a00 */
[----:B0-----:R-:W2:Y:S04]  /*2a860*/  LDL.LU R19, [R1+0x11e0] ;  /* 0x0011e00001137983 */ /* 0x001ea80000300800 */
[----:B------:R-:W3:Y:S04]  /*2a870*/  LDL.LU.64 R16, [R1+0x11d8] ;  /* 0x0011d80001107983 */ /* 0x000ee80000300a00 */
        /* <DEDUP_REMOVED lines=12> */
[----:B------:R-:W-:-:S02]  /*2a940*/  F2FP.F16.E4M3.UNPACK_B R26, R26.H1 ;  /* 0x0000001aff1a723e */ /* 0x000fc400030006ff */
[----:B------:R-:W-:Y:S01]  /*2a950*/  F2FP.F16.E4M3.UNPACK_B R27, R27.H1 ;  /* 0x0000001bff1b723e */ /* 0x000fe200030006ff */
[----:B------:R-:W-:Y:S01]  /*2a960*/  IMAD R0, R0, 0x100, R28 ;  /* 0x0000010000007824 */ /* 0x000fe200078e021c */
[----:B---3--:R-:W-:Y:S02]  /*2a970*/  F2FP.F16.E4M3.UNPACK_B R16, R16 ;  /* 0x00000010ff10723e */ /* 0x008fe400020006ff */
[----:B------:R-:W-:Y:S02]  /*2a980*/  F2FP.F16.E4M3.UNPACK_B R17, R17 ;  /* 0x00000011ff11723e */ /* 0x000fe400020006ff */
[----:B--2---:R-:W-:Y:S01]  /*2a990*/  F2FP.F16.E4M3.UNPACK_B R19, R19 ;  /* 0x00000013ff13723e */ /* 0x004fe200020006ff */
[----:B------:R-:W0:Y:S01]  /*2a9a0*/  LDC R28, c[0x0][0x230] ;  /* 0x00008c00ff1c7b82 */ /* 0x000e220000000800 */
[----:B-----5:R-:W-:Y:S01]  /*2a9b0*/  HMMA.16816.F32 R12, R12, R26, R8 ;  /* 0x0000001a0c0c723c */ /* 0x020fe20000001808 */
[----:B------:R-:W4:Y:S01]  /*2a9c0*/  LDL.LU.64 R10, [R1+0x11b0] ;  /* 0x0011b000010a7983 */ /* 0x000f220000300a00 */
[----:B------:R-:W-:-:S15]  /*2a9d0*/  F2FP.F16.E4M3.UNPACK_B R18, R0 ;  /* 0x00000000ff12723e */ /* 0x000fde00020006ff */
[----:B------:R-:W-:-:S06]  /*2a9e0*/  NOP ;  /* 0x0000000000007918 */ /* 0x000fcc0000000000 */
[----:B------:R1:W-:Y:S04]  /*2a9f0*/  STL.64 [R1+0x250], R12 ;  /* 0x0002500c01007387 */ /* 0x0003e80000100a00 */
[----:B------:R2:W-:Y:S04]  /*2aa00*/  STL.64 [R1+0x258], R14 ;  /* 0x0002580e01007387 */ /* 0x0005e80000100a00 */
[----:B-1----:R-:W3:Y:S04]  /*2aa10*/  LDL.LU R12, [R1] ;  /* 0x00000000010c7983 */ /* 0x002ee80000300800 */
[----:B------:R-:W3:Y:S04]  /*2aa20*/  LDL.LU R13, [R1+0x4] ;  /* 0x00000400010d7983 */ /* 0x000ee80000300800 */
[----:B--2---:R-:W3:Y:S01]  /*2aa30*/  LDL.LU R14, [R1+0x8] ;  /* 0x00000800010e7983 */ /* 0x004ee20000300800 */
[----:B----4-:R-:W-:Y:S03]  /*2aa40*/  HMMA.16816.F32 R8, R16, R10, R4 ;  /* 0x0000000a1008723c */ /* 0x010fe60000001804 */
[----:B------:R-:W2:Y:S04]  /*2aa50*/  LDL.LU.64 R6, [R1+0x11a8] ;  /* 0x0011a80001067983 */ /* 0x000ea80000300a00 */
[----:B------:R-:W4:-:S15]  /*2aa60*/  LDL.LU.64 R4, [R1+0x11a0] ;  /* 0x0011a00001047983 */ /* 0x000f1e0000300a00 */
[----:B------:R-:W-:-:S01]  /*2aa70*/  NOP ;  /* 0x0000000000007918 */ /* 0x000fc20000000000 */
[----:B------:R-:W-:Y:S04]  /*2aa80*/  STL.64 [R1+0x240], R8 ;  /* 0x0002400801007387 */ /* 0x000fe80000100a00 */
[----:B------:R1:W-:Y:S04]  /*2aa90*/  STL.64 [R1+0x248], R10 ;  /* 0x0002480a01007387 */ /* 0x0003e80000100a00 */
[----:B-1----:R-:W5:Y:S04]  /*2aaa0*/  LDL.LU.64 R10, [R1+0x1198] ;  /* 0x00119800010a7983 */ /* 0x002f680000300a00 */
[----:B------:R-:W5:Y:S02]  /*2aab0*/  LDL.LU.64 R8, [R1+0x1190] ;  /* 0x0011900001087983 */ /* 0x000f640000300a00 */
[----:B-----5:R-:W-:-:S15]  /*2aac0*/  HMMA.16816.F32 R8, R16, R2, R8 ;  /* 0x000000021008723c */ /* 0x020fde0000001808 */
[----:B------:R-:W-:-:S08]  /*2aad0*/  NOP ;  /* 0x0000000000007918 */ /* 0x000fd00000000000 */
[----:B------:R-:W-:Y:S04]  /*2aae0*/  STL.64 [R1+0x230], R8 ;  /* 0x0002300801007387 */ /* 0x000fe80000100a00 */
[----:B------:R1:W-:Y:S04]  /*2aaf0*/  STL.64 [R1+0x238], R10 ;  /* 0x0002380a01007387 */ /* 0x0003e80000100a00 */
[----:B-1----:R-:W4:Y:S04]  /*2ab00*/  LDL.LU.64 R10, [R1+0x1188] ;  /* 0x00118800010a7983 */ /* 0x002f280000300a00 */
[----:B------:R-:W4:Y:S02]  /*2ab10*/  LDL.LU.64 R8, [R1+0x1180] ;  /* 0x0011800001087983 */ /* 0x000f240000300a00 */
[----:B----4-:R-:W-:-:S15]  /*2ab20*/  HMMA.16816.F32 R8, R16, R4, R8 ;  /* 0x000000041008723c */ /* 0x010fde0000001808 */
[----:B------:R-:W-:-:S08]  /*2ab30*/  NOP ;  /* 0x0000000000007918 */ /* 0x000fd00000000000 */
[----:B------:R-:W-:Y:S04]  /*2ab40*/  STL.64 [R1+0x220], R8 ;  /* 0x0002200801007387 */ /* 0x000fe80000100a00 */
[----:B------:R1:W-:Y:S04]  /*2ab50*/  STL.64 [R1+0x228], R10 ;  /* 0x0002280a01007387 */ /* 0x0003e80000100a00 */
[----:B-1----:R-:W2:Y:S04]  /*2ab60*/  LDL.LU.64 R10, [R1+0x1178] ;  /* 0x00117800010a7983 */ /* 0x002ea80000300a00 */
[----:B------:R-:W2:Y:S02]  /*2ab70*/  LDL.LU.64 R8, [R1+0x1170] ;  /* 0x0011700001087983 */ /* 0x000ea40000300a00 */
[----:B--2---:R-:W-:Y:S02]  /*2ab80*/  HMMA.16816.F32 R4, R16, R6, R8 ;  /* 0x000000061004723c */ /* 0x004fe40000001808 */
[----:B------:R-:W2:Y:S04]  /*2ab90*/  LDL.LU.64 R10, [R1+0x1168] ;  /* 0x00116800010a7983 */ /* 0x000ea80000300a00 */
[----:B------:R-:W2:-:S15]  /*2aba0*/  LDL.LU.64 R8, [R1+0x1160] ;  /* 0x0011600001087983 */ /* 0x000e9e0000300a00 */
[----:B------:R-:W-:-:S02]  /*2abb0*/  NOP ;  /* 0x0000000000007918 */ /* 0x000fc40000000000 */
[----:B------:R1:W-:Y:S04]  /*2abc0*/  STL.64 [R1+0x1d0], R4 ;  /* 0x0001d00401007387 */ /* 0x0003e80000100a00 */
[----:B------:R4:W-:Y:S04]  /*2abd0*/  STL.64 [R1+0x1d8], R6 ;  /* 0x0001d80601007387 */ /* 0x0009e80000100a00 */
[----:B-1----:R-:W5:Y:S04]  /*2abe0*/  LDL.LU R4, [R1+0x20] ;  /* 0x0000200001047983 */ /* 0x002f680000300800 */
[----:B------:R-:W5:Y:S04]  /*2abf0*/  LDL.LU R5, [R1+0x24] ;  /* 0x0000240001057983 */ /* 0x000f680000300800 */
[----:B----4-:R-:W5:Y:S04]  /*2ac00*/  LDL.LU R6, [R1+0x28] ;  /* 0x0000280001067983 */ /* 0x010f680000300800 */
[----:B------:R-:W5:Y:S01]  /*2ac10*/  LDL.LU R7, [R1+0x2c] ;  /* 0x00002c0001077983 */ /* 0x000f620000300800 */
[----:B--2---:R-:W-:-:S15]  /*2ac20*/  HMMA.16816.F32 R8, R16, R20, R8 ;  /* 0x000000141008723c */ /* 0x004fde0000001808 */
[----:B------:R-:W-:-:S08]  /*2ac30*/  NOP ;  /* 0x0000000000007918 */ /* 0x000fd00000000000 */
[----:B------:R-:W-:Y:S04]  /*2ac40*/  STL.64 [R1+0x140], R8 ;  /* 0x0001400801007387 */ /* 0x000fe80000100a00 */
[----:B------:R1:W-:Y:S04]  /*2ac50*/  STL.64 [R1+0x148], R10 ;  /* 0x0001480a01007387 */ /* 0x0003e80000100a00 */
[----:B-1----:R-:W2:Y:S04]  /*2ac60*/  LDL.LU.64 R10, [R1+0x1158] ;  /* 0x00115800010a7983 */ /* 0x002ea80000300a00 */
[----:B------:R-:W2:Y:S01]  /*2ac70*/  LDL.LU.64 R8, [R1+0x1150] ;  /* 0x0011500001087983 */ /* 0x000ea20000300a00 */
[----:B-----5:R-:W-:Y:S01]  /*2ac80*/  HMMA.16816.F32 R4, R16, R22, R4 ;  /* 0x000000161004723c */ /* 0x020fe20000001804 */
[----:B------:R-:W-:-:S15]  /*2ac90*/  IMAD.MOV.U32 R15, RZ, RZ, R29 ;  /* 0x000000ffff0f7224 */ /* 0x000fde00078e001d */
[----:B------:R-:W-:-:S07]  /*2aca0*/  NOP ;  /* 0x0000000000007918 */ /* 0x000fce0000000000 */
[----:B------:R-:W-:Y:S04]  /*2acb0*/  STL.64 [R1+0x120], R4 ;  /* 0x0001200401007387 */ /* 0x000fe80000100a00 */
[----:B------:R3:W-:Y:S02]  /*2acc0*/  STL.64 [R1+0x128], R6 ;  /* 0x0001280601007387 */ /* 0x0007e40000100a00 */
[----:B---3--:R-:W-:Y:S02]  /*2acd0*/  HMMA.16816.F32 R4, R16, R24, R12 ;  /* 0x000000181004723c */ /* 0x008fe4000000180c */
[----:B------:R-:W3:Y:S04]  /*2ace0*/  LDL.LU R24, [R1+0xe48] ;  /* 0x000e480001187983 */ /* 0x000ee80000300800 */
[----:B------:R-:W4:Y:S01]  /*2acf0*/  LDL.LU R25, [R1+0xe40] ;  /* 0x000e400001197983 */ /* 0x000f220000300800 */
[----:B0-----:R-:W-:-:S05]  /*2ad00*/  VIADD R0, R28, 0x7f ;  /* 0x0000007f1c007836 */ /* 0x001fca0000000000 */
[----:B------:R-:W-:-:S11]  /*2ad10*/  SHF.R.S32.HI R2, RZ, 0x1f, R0 ;  /* 0x0000001fff027819 */ /* 0x000fd60000011400 */
[----:B------:R-:W-:Y:S04]  /*2ad20*/  STL.64 [R1+0x210], R4 ;  /* 0x0002100401007387 */ /* 0x000fe80000100a00 */
[----:B------:R0:W-:Y:S04]  /*2ad30*/  STL.64 [R1+0x218], R6 ;  /* 0x0002180601007387 */ /* 0x0001e80000100a00 */
        /* <DEDUP_REMOVED lines=15> */
[----:B------:R-:W-:-:S03]  /*2ae30*/  LEA.HI R0, R2, R0, RZ, 0x7 ;  /* 0x0000000002007211 */ /* 0x000fc600078f38ff */
[----:B------:R-:W5:Y:S01]  /*2ae40*/  LDL.LU R2, [R1+0x1060] ;  /* 0x0010600001027983 */ /* 0x000f620000300800 */
[----:B--2---:R-:W-:Y:S03]  /*2ae50*/  HMMA.16816.F32 R16, R16, R26, R8 ;  /* 0x0000001a1010723c */ /* 0x004fe60000001808 */
[----:B------:R-:W2:Y:S04]  /*2ae60*/  LDL.LU R10, [R1+0xe58] ;  /* 0x000e5800010a7983 */ /* 0x000ea80000300800 */
[----:B------:R-:W2:Y:S01]  /*2ae70*/  LDL.LU R11, [R1+0x678] ;  /* 0x00067800010b7983 */ /* 0x000ea20000300800 */
[----:B------:R-:W-:Y:S02]  /*2ae80*/  USHF.L.U32 UR13, UR10, 0x7, URZ ;  /* 0x000000070a0d7899 */ /* 0x000fe4000800063f */
[----:B------:R-:W-:-:S02]  /*2ae90*/  USHF.L.U32 UR6, UR11, 0x7, URZ ;  /* 0x000000070b067899 */ /* 0x000fc4000800063f */
[----:B------:R-:W-:Y:S02]  /*2aea0*/  USHF.L.U32 UR12, UR11, 0x7, URZ ;  /* 0x000000070b0c7899 */ /* 0x000fe4000800063f */
[----:B------:R-:W-:Y:S02]  /*2aeb0*/  USHF.L.U32 UR5, UR10, 0x7, URZ ;  /* 0x000000070a057899 */ /* 0x000fe4000800063f */
[----:B------:R-:W-:Y:S02]  /*2aec0*/  USHF.R.S32.HI UR6, URZ, 0x1f, UR6 ;  /* 0x0000001f3f067899 */ /* 0x000fe40008011406 */
[----:B------:R-:W-:Y:S02]  /*2aed0*/  USHF.R.S32.HI UR5, URZ, 0x1f, UR5 ;  /* 0x0000001f3f057899 */ /* 0x000fe40008011405 */
[----:B------:R-:W-:-:S03]  /*2aee0*/  UIADD3 UR4, UR4, 0x1, URZ ;  /* 0x0000000104047890 */ /* 0x000fc6000fffe03f */
[----:B------:R-:W-:Y:S04]  /*2aef0*/  STL.64 [R1+0x1e0], R16 ;  /* 0x0001e01001007387 */ /* 0x000fe80000100a00 */
[----:B------:R-:W-:Y:S01]  /*2af00*/  STL.64 [R1+0x1e8], R18 ;  /* 0x0001e81201007387 */ /* 0x000fe20000100a00 */
[----:B------:R-:W-:Y:S02]  /*2af10*/  SHF.R.S32.HI R0, RZ, 0x7, R0 ;  /* 0x00000007ff007819 */ /* 0x000fe40000011400 */
[----:B---3--:R-:W-:Y:S02]  /*2af20*/  IADD3 R24, P6, R24, UR13, RZ ;  /* 0x0000000d18187c10 */ /* 0x008fe4000ffde0ff */
[----:B----4-:R-:W-:Y:S02]  /*2af30*/  IADD3 R25, P5, R25, UR13, RZ ;  /* 0x0000000d19197c10 */ /* 0x010fe4000ffbe0ff */
[----:B------:R-:W-:-:S02]  /*2af40*/  ISETP.NE.U32.AND P0, PT, R0, UR4, PT ;  /* 0x0000000400007c0c */ /* 0x000fc4000bf05070 */
[----:B-----5:R-:W-:-:S04]  /*2af50*/  IADD3 R28, P3, R28, UR13, RZ ;  /* 0x0000000d1c1c7c10 */ /* 0x020fc8000ff7e0ff */
[----:B------:R-:W-:Y:S02]  /*2af60*/  IADD3.X R6, R6, UR5, RZ, P3, !PT ;  /* 0x0000000506067c10 */ /* 0x000fe40009ffe4ff */
[----:B------:R-:W-:Y:S02]  /*2af70*/  IADD3 R7, P3, R7, UR13, RZ ;  /* 0x0000000d07077c10 */ /* 0x000fe4000ff7e0ff */
[----:B------:R-:W-:-:S04]  /*2af80*/  IADD3 R2, P2, R2, UR12, RZ ;  /* 0x0000000c02027c10 */ /* 0x000fc8000ff5e0ff */
[----:B------:R-:W-:Y:S02]  /*2af90*/  IADD3.X R22, R22, UR6, RZ, P2, !PT ;  /* 0x0000000616167c10 */ /* 0x000fe400097fe4ff */
[----:B------:R-:W-:Y:S02]  /*2afa0*/  IADD3 R23, P2, R23, UR13, RZ ;  /* 0x0000000d17177c10 */ /* 0x000fe4000ff5e0ff */
[----:B------:R-:W-:Y:S02]  /*2afb0*/  IADD3.X R13, R13, UR5, RZ, P6, !PT ;  /* 0x000000050d0d7c10 */ /* 0x000fe4000b7fe4ff */
[----:B--2---:R-:W-:Y:S02]  /*2afc0*/  IADD3 R10, P1, R10, UR13, RZ ;  /* 0x0000000d0a0a7c10 */ /* 0x004fe4000ff3e0ff */
[----:B------:R-:W-:-:S03]  /*2afd0*/  IADD3 R11, P4, R11, UR13, RZ ;  /* 0x0000000d0b0b7c10 */ /* 0x000fc6000ff9e0ff */
[----:B------:R-:W-:Y:S04]  /*2afe0*/  STL [R1+0xe58], R10 ;  /* 0x000e580a01007387 */ /* 0x000fe80000100800 */
[----:B------:R-:W-:Y:S04]  /*2aff0*/  STL [R1+0x678], R11 ;  /* 0x0006780b01007387 */ /* 0x000fe80000100800 */
[----:B------:R-:W-:Y:S04]  /*2b000*/  STL [R1+0x1060], R2 ;  /* 0x0010600201007387 */ /* 0x000fe80000100800 */
[----:B------:R-:W-:Y:S01]  /*2b010*/  STL [R1+0xe48], R24 ;  /* 0x000e481801007387 */ /* 0x000fe20000100800 */
[----:B------:R-:W-:-:S03]  /*2b020*/  IADD3.X R20, R20, UR5, RZ, P1, !PT ;  /* 0x0000000514147c10 */ /* 0x000fc60008ffe4ff */
[----:B------:R-:W-:Y:S01]  /*2b030*/  STL [R1+0xe40], R25 ;  /* 0x000e401901007387 */ /* 0x000fe20000100800 */
[----:B------:R-:W-:-:S03]  /*2b040*/  IADD3 R21, P1, R21, UR13, RZ ;  /* 0x0000000d15157c10 */ /* 0x000fc6000ff3e0ff */
[----:B------:R-:W-:Y:S04]  /*2b050*/  STL [R1+0xe50], R28 ;  /* 0x000e501c01007387 */ /* 0x000fe80000100800 */
[----:B------:R-:W-:Y:S04]  /*2b060*/  STL [R1+0x105c], R22 ;  /* 0x00105c1601007387 */ /* 0x000fe80000100800 */
[----:B------:R-:W-:Y:S01]  /*2b070*/  STL [R1+0xe38], R23 ;  /* 0x000e381701007387 */ /* 0x000fe20000100800 */
[----:B------:R-:W-:-:S03]  /*2b080*/  IADD3.X R4, R4, UR5, RZ, P4, !PT ;  /* 0x0000000504047c10 */ /* 0x000fc6000a7fe4ff */
[----:B------:R-:W-:Y:S01]  /*2b090*/  STL [R1+0xe54], R20 ;  /* 0x000e541401007387 */ /* 0x000fe20000100800 */
[----:B------:R-:W-:-:S03]  /*2b0a0*/  IADD3 R5, P4, R5, UR13, RZ ;  /* 0x0000000d05057c10 */ /* 0x000fc6000ff9e0ff */
[----:B------:R-:W-:Y:S01]  /*2b0b0*/  STL [R1+0x680], R21 ;  /* 0x0006801501007387 */ /* 0x000fe20000100800 */
[----:B------:R-:W-:-:S03]  /*2b0c0*/  IADD3.X R3, R3, UR5, RZ, P1, !PT ;  /* 0x0000000503037c10 */ /* 0x000fc60008ffe4ff */
[----:B------:R-:W-:Y:S01]  /*2b0d0*/  STL [R1+0xe4c], R6 ;  /* 0x000e4c0601007387 */ /* 0x000fe20000100800 */
[----:B------:R-:W-:-:S03]  /*2b0e0*/  IADD3 R12, P1, R12, UR13, RZ ;  /* 0x0000000d0c0c7c10 */ /* 0x000fc6000ff3e0ff */
[----:B------:R-:W-:Y:S04]  /*2b0f0*/  STL [R1+0xe30], R7 ;  /* 0x000e300701007387 */ /* 0x000fe80000100800 */
[----:B------:R-:W-:Y:S04]  /*2b100*/  STL [R1+0x674], R4 ;  /* 0x0006740401007387 */ /* 0x000fe80000100800 */
[----:B------:R-:W-:Y:S04]  /*2b110*/  STL [R1+0xe44], R5 ;  /* 0x000e440501007387 */ /* 0x000fe80000100800 */
[----:B------:R-:W-:Y:S04]  /*2b120*/  STL [R1+0x670], R3 ;  /* 0x0006700301007387 */ /* 0x000fe80000100800 */
[----:B------:R-:W-:Y:S04]  /*2b130*/  STL [R1+0xe20], R12 ;  /* 0x000e200c01007387 */ /* 0x000fe80000100800 */
[----:B------:R-:W-:Y:S04]  /*2b140*/  STL [R1+0x66c], R13 ;  /* 0x00066c0d01007387 */ /* 0x000fe80000100800 */
[----:B------:R-:W2:Y:S01]  /*2b150*/  LDL.LU R0, [R1+0x660] ;  /* 0x0006600001007983 */ /* 0x000ea20000300800 */
[----:B------:R-:W-:-:S02]  /*2b160*/  IADD3 R14, P6, R14, UR13, RZ ;  /* 0x0000000d0e0e7c10 */ /* 0x000fc4000ffde0ff */
[----:B------:R-:W-:-:S03]  /*2b170*/  IADD3.X R15, R15, UR5, RZ, P4, !PT ;  /* 0x000000050f0f7c10 */ /* 0x000fc6000a7fe4ff */
[----:B------:R-:W-:Y:S04]  /*2b180*/  STL [R1+0xe3c], R14 ;  /* 0x000e3c0e01007387 */ /* 0x000fe80000100800 */
[----:B--2---:R0:W-:Y:S04]  /*2b190*/  STL [R1+0x1144], R0 ;  /* 0x0011440001007387 */ /* 0x0041e80000100800 */
[----:B------:R-:W-:Y:S04]  /*2b1a0*/  STL [R1+0x668], R15 ;  /* 0x0006680f01007387 */ /* 0x000fe80000100800 */
[----:B0-----:R-:W2:Y:S01]  /*2b1b0*/  LDL.LU R0, [R1+0xe34] ;  /* 0x000e340001007983 */ /* 0x001ea20000300800 */
[----:B------:R-:W-:-:S05]  /*2b1c0*/  IADD3 R29, P4, R29, UR13, RZ ;  /* 0x0000000d1d1d7c10 */ /* 0x000fca000ff9e0ff */
[----:B------:R-:W-:Y:S04]  /*2b1d0*/  STL [R1+0xe10], R29 ;  /* 0x000e101d01007387 */ /* 0x000fe80000100800 */
[----:B--2---:R0:W-:Y:S04]  /*2b1e0*/  STL [R1+0x1148], R0 ;  /* 0x0011480001007387 */ /* 0x0041e80000100800 */
[----:B0-----:R-:W2:Y:S04]  /*2b1f0*/  LDL.LU R0, [R1+0x664] ;  /* 0x0006640001007983 */ /* 0x001ea80000300800 */
[----:B------:R-:W3:Y:S04]  /*2b200*/  LDL.LU R16, [R1+0xe00] ;  /* 0x000e000001107983 */ /* 0x000ee80000300800 */
[----:B------:R-:W4:Y:S04]  /*2b210*/  LDL.LU R17, [R1+0x65c] ;  /* 0x00065c0001117983 */ /* 0x000f280000300800 */
[----:B------:R-:W5:Y:S04]  /*2b220*/  LDL.LU R18, [R1+0xe28] ;  /* 0x000e280001127983 */ /* 0x000f680000300800 */
        /* <DEDUP_REMOVED lines=24> */
[----:B------:R-:W3:Y:S01]  /*2b3b0*/  LDL.LU R29, [R1+0xdd4] ;  /* 0x000dd400011d7983 */ /* 0x000ee20000300800 */
[----:B--2---:R-:W-:-:S05]  /*2b3c0*/  IADD3.X R0, R0, UR5, RZ, P5, !PT ;  /* 0x0000000500007c10 */ /* 0x004fca000affe4ff */
[----:B------:R0:W-:Y:S04]  /*2b3d0*/  STL [R1+0x664], R0 ;  /* 0x0006640001007387 */ /* 0x0001e80000100800 */
[----:B0-----:R-:W2:Y:S02]  /*2b3e0*/  LDL.LU R0, [R1+0x1148] ;  /* 0x0011480001007983 */ /* 0x001ea40000300800 */
[----:B--2---:R-:W-:-:S05]  /*2b3f0*/  IADD3 R0, P5, R0, UR13, RZ ;  /* 0x0000000d00007c10 */ /* 0x004fca000ffbe0ff */
[----:B------:R0:W-:Y:S04]  /*2b400*/  STL [R1+0xe34], R0 ;  /* 0x000e340001007387 */ /* 0x0001e80000100800 */
[----:B0-----:R-:W2:Y:S01]  /*2b410*/  LDL.LU R0, [R1+0x1144] ;  /* 0x0011440001007983 */ /* 0x001ea20000300800 */
[----:B----4-:R-:W-:Y:S02]  /*2b420*/  IADD3.X R17, R17, UR5, RZ, P2, !PT ;  /* 0x0000000511117c10 */ /* 0x010fe400097fe4ff */
[----:B-----5:R-:W-:Y:S02]  /*2b430*/  IADD3 R18, P2, R18, UR13, RZ ;  /* 0x0000000d12127c10 */ /* 0x020fe4000ff5e0ff */
[----:B---3--:R-:W-:Y:S02]  /*2b440*/  IADD3.X R19, R19, UR5, RZ, P5, !PT ;  /* 0x0000000513137c10 */ /* 0x008fe4000affe4ff */
[----:B------:R-:W-:-:S02]  /*2b450*/  IADD3 R26, P5, R26, UR13, RZ ;  /* 0x0000000d1a1a7c10 */ /* 0x000fc4000ffbe0ff */
[----:B------:R-:W-:Y:S02]  /*2b460*/  IADD3.X R27, R27, UR5, RZ, P3, !PT ;  /* 0x000000051b1b7c10 */ /* 0x000fe40009ffe4ff */
[----:B------:R-:W-:Y:S02]  /*2b470*/  IADD3 R8, P3, R8, UR13, RZ ;  /* 0x0000000d08087c10 */ /* 0x000fe4000ff7e0ff */
[----:B------:R-:W-:Y:S02]  /*2b480*/  IADD3.X R9, R9, UR5, RZ, P2, !PT ;  /* 0x0000000509097c10 */ /* 0x000fe400097fe4ff */
[----:B------:R-:W-:Y:S02]  /*2b490*/  IADD3 R10, P2, R10, UR13, RZ ;  /* 0x0000000d0a0a7c10 */ /* 0x000fe4000ff5e0ff */
[----:B------:R-:W-:Y:S02]  /*2b4a0*/  IADD3.X R11, R11, UR5, RZ, P1, !PT ;  /* 0x000000050b0b7c10 */ /* 0x000fe40008ffe4ff */
        /* <DEDUP_REMOVED lines=11> */
[----:B--2---:R-:W-:Y:S02]  /*2b560*/  IADD3.X R0, R0, UR5, RZ, P6, !PT ;  /* 0x0000000500007c10 */ /* 0x004fe4000b7fe4ff */
[----:B------:R-:W-:-:S03]  /*2b570*/  IADD3 R16, P6, R16, UR13, RZ ;  /* 0x0000000d10107c10 */ /* 0x000fc6000ffde0ff */
[----:B------:R0:W-:Y:S04]  /*2b580*/  STL [R1+0x660], R0 ;  /* 0x0006600001007387 */ /* 0x0001e80000100800 */
        /* <DEDUP_REMOVED lines=29> */
[----:B0-----:R-:W2:Y:S01]  /*2b760*/  LDL.LU R0, [R1+0xdb8] ;  /* 0x000db80001007983 */ /* 0x001ea20000300800 */
[----:B------:R-:W-:-:S02]  /*2b770*/  IADD3.X R14, R14, UR5, RZ, P2, !PT ;  /* 0x000000050e0e7c10 */ /* 0x000fc400097fe4ff */
[----:B------:R-:W-:-:S03]  /*2b780*/  IADD3 R15, P2, R15, UR13, RZ ;  /* 0x0000000d0f0f7c10 */ /* 0x000fc6000ff5e0ff */
[----:B------:R-:W-:Y:S04]  /*2b790*/  STL [R1+0xddc], R14 ;  /* 0x000ddc0e01007387 */ /* 0x000fe80000100800 */
[----:B--2---:R0:W-:Y:S04]  /*2b7a0*/  STL [R1+0x113c], R0 ;  /* 0x00113c0001007387 */ /* 0x0041e80000100800 */
[----:B------:R-:W-:Y:S04]  /*2b7b0*/  STL [R1+0xdc8], R15 ;  /* 0x000dc80f01007387 */ /* 0x000fe80000100800 */
[----:B0-----:R-:W2:Y:S01]  /*2b7c0*/  LDL.LU R0, [R1+0xdcc] ;  /* 0x000dcc0001007983 */ /* 0x001ea20000300800 */
[----:B------:R-:W-:-:S05]  /*2b7d0*/  IADD3.X R29, R29, UR5, RZ, P5, !PT ;  /* 0x000000051d1d7c10 */ /* 0x000fca000affe4ff */
[----:B------:R-:W-:Y:S04]  /*2b7e0*/  STL [R1+0xdd4], R29 ;  /* 0x000dd41d01007387 */ /* 0x000fe80000100800 */
        /* <DEDUP_REMOVED lines=30> */
[----:B--2---:R-:W-:-:S05]  /*2b9d0*/  IADD3 R0, P5, R0, UR13, RZ ;  /* 0x0000000d00007c10 */ /* 0x004fca000ffbe0ff */
[----:B------:R0:W-:Y:S04]  /*2b9e0*/  STL [R1+0xd90], R0 ;  /* 0x000d900001007387 */ /* 0x0001e80000100800 */
[----:B0-----:R-:W2:Y:S02]  /*2b9f0*/  LDL.LU R0, [R1+0x1140] ;  /* 0x0011400001007983 */ /* 0x001ea40000300800 */
[----:B--2---:R-:W-:-:S05]  /*2ba00*/  IADD3.X R0, R0, UR5, RZ, P3, !PT ;  /* 0x0000000500007c10 */ /* 0x004fca0009ffe4ff */
[----:B------:R0:W-:Y:S04]  /*2ba10*/  STL [R1+0xdcc], R0 ;  /* 0x000dcc0001007387 */ /* 0x0001e80000100800 */
[----:B0-----:R-:W2:Y:S01]  /*2ba20*/  LDL.LU R0, [R1+0x113c] ;  /* 0x00113c0001007983 */ /* 0x001ea20000300800 */
[----:B---3--:R-:W-:Y:S02]  /*2ba30*/  IADD3.X R16, R16, UR5, RZ, P2, !PT ;  /* 0x0000000510107c10 */ /* 0x008fe400097fe4ff */
[----:B----4-:R-:W-:Y:S02]  /*2ba40*/  IADD3 R17, P2, R17, UR13, RZ ;  /* 0x0000000d11117c10 */ /* 0x010fe4000ff5e0ff */
[----:B-----5:R-:W-:Y:S02]  /*2ba50*/  IADD3.X R18, R18, UR5, RZ, P1, !PT ;  /* 0x0000000512127c10 */ /* 0x020fe40008ffe4ff */
        /* <DEDUP_REMOVED lines=18> */
[----:B--2---:R-:W-:-:S04]  /*2bb80*/  IADD3 R0, P3, R0, UR13, RZ ;  /* 0x0000000d00007c10 */ /* 0x004fc8000ff7e0ff */
[----:B------:R-:W-:Y:S01]  /*2bb90*/  IADD3.X R26, R26, UR5, RZ, P3, !PT ;  /* 0x000000051a1a7c10 */ /* 0x000fe20009ffe4ff */
[----:B------:R0:W-:Y:S04]  /*2bba0*/  STL [R1+0xdb8], R0 ;  /* 0x000db80001007387 */ /* 0x0001e80000100800 */
        /* <DEDUP_REMOVED lines=28> */
[----:B0-----:R-:W2:Y:S01]  /*2bd70*/  LDL.LU R0, [R1+0xd4c] ;  /* 0x000d4c0001007983 */ /* 0x001ea20000300800 */
        /* <DEDUP_REMOVED lines=162> */
[----:B--2---:R-:W-:-:S05]  /*2c7a0*/  IADD3 R0, P4, R0, UR13, RZ ;  /* 0x0000000d00007c10 */ /* 0x004fca000ff9e0ff */
        /* <DEDUP_REMOVED lines=1159> */
[----:B------:R-:W-:Y:S02]  /*31020*/  IADD3.X R7, R7, UR5, RZ, P6, !PT ;  /* 0x0000000507077c10 */ /* 0x000fe4000b7fe4ff */
[----:B------:R-:W-:Y:S02]  /*31030*/  IADD3 R4, P1, R4, UR13, RZ ;  /* 0x0000000d04047c10 */ /* 0x000fe4000ff3e0ff */
[----:B------:R-:W-:Y:S02]  /*31040*/  IADD3.X R5, R5, UR5, RZ, P5, !PT ;  /* 0x0000000505057c10 */ /* 0x000fe4000affe4ff */
[----:B------:R-:W-:Y:S02]  /*31050*/  IADD3 R3, P5, R3, UR12, RZ ;  /* 0x0000000c03037c10 */ /* 0x000fe4000ffbe0ff */
        /* <DEDUP_REMOVED lines=95> */
[----:B--2---:R-:W-:-:S05]  /*31650*/  IADD3 R0, P5, R0, UR12, RZ ;  /* 0x0000000c00007c10 */ /* 0x004fca000ffbe0ff */
[----:B------:R0:W-:Y:S04]  /*31660*/  STL [R1+0xedc], R0 ;  /* 0x000edc0001007387 */ /* 0x0001e80000100800 */
        /* <DEDUP_REMOVED lines=94> */
[----:B--2---:R-:W-:Y:S02]  /*31c50*/  IADD3.X R0, R0, UR6, RZ, P5, !PT ;  /* 0x0000000600007c10 */ /* 0x004fe4000affe4ff */
[----:B------:R-:W-:-:S03]  /*31c60*/  IADD3 R16, P5, R16, UR12, RZ ;  /* 0x0000000c10107c10 */ /* 0x000fc6000ffbe0ff */
[----:B------:R0:W-:Y:S04]  /*31c70*/  STL [R1+0xe94], R0 ;  /* 0x000e940001007387 */ /* 0x0001e80000100800 */
        /* <DEDUP_REMOVED lines=189> */
[----:B------:R-:W-:Y:S02]  /*32850*/  IADD3 R5, P6, R5, UR12, RZ ;  /* 0x0000000c05057c10 */ /* 0x000fe4000ffde0ff */
[----:B------:R-:W-:Y:S02]  /*32860*/  IADD3.X R3, R3, UR5, RZ, P1, !PT ;  /* 0x0000000503037c10 */ /* 0x000fe40008ffe4ff */
[----:B------:R-:W-:Y:S02]  /*32870*/  IADD3.X R12, R12, UR6, RZ, P3, !PT ;  /* 0x000000060c0c7c10 */ /* 0x000fe40009ffe4ff */
[----:B------:R-:W-:Y:S02]  /*32880*/  IADD3.X R14, R14, UR6, RZ, P5, !PT ;  /* 0x000000060e0e7c10 */ /* 0x000fe4000affe4ff */
[----:B------:R-:W-:Y:S02]  /*32890*/  IADD3.X R29, R29, UR6, RZ, P6, !PT ;  /* 0x000000061d1d7c10 */ /* 0x000fe4000b7fe4ff */
[----:B------:R-:W-:-:S02]  /*328a0*/  IADD3.X R15, R15, UR6, RZ, P2, !PT ;  /* 0x000000060f0f7c10 */ /* 0x000fc400097fe4ff */
[----:B--2---:R-:W-:Y:S02]  /*328b0*/  IADD3.X R0, R0, UR6, RZ, P4, !PT ;  /* 0x0000000600007c10 */ /* 0x004fe4000a7fe4ff */
[----:B------:R-:W-:-:S03]  /*328c0*/  IADD3 R16, P4, R16, UR12, RZ ;  /* 0x0000000c10107c10 */ /* 0x000fc6000ff9e0ff */
[----:B------:R1:W-:Y:S04]  /*328d0*/  STL [R1+0xfcc], R0 ;  /* 0x000fcc0001007387 */ /* 0x0003e80000100800 */
[----:B------:R1:W-:Y:S04]  /*328e0*/  STL [R1+0x1010], R16 ;  /* 0x0010101001007387 */ /* 0x0003e80000100800 */
[----:B------:R1:W-:Y:S04]  /*328f0*/  STL [R1+0xfd4], R17 ;  /* 0x000fd41101007387 */ /* 0x0003e80000100800 */
[----:B------:R1:W-:Y:S01]  /*32900*/  STL [R1+0x1018], R18 ;  /* 0x0010181201007387 */ /* 0x0003e20000100800 */
[----:B------:R-:W-:-:S03]  /*32910*/  IADD3.X R9, R9, UR6, RZ, P4, !PT ;  /* 0x0000000609097c10 */ /* 0x000fc6000a7fe4ff */
[----:B------:R1:W-:Y:S01]  /*32920*/  STL [R1+0xfdc], R19 ;  /* 0x000fdc1301007387 */ /* 0x0003e20000100800 */
[----:B------:R-:W-:-:S03]  /*32930*/  IADD3 R10, P4, R10, UR12, RZ ;  /* 0x0000000c0a0a7c10 */ /* 0x000fc6000ff9e0ff */
[----:B------:R1:W-:Y:S04]  /*32940*/  STL [R1+0x1020], R26 ;  /* 0x0010201a01007387 */ /* 0x0003e80000100800 */
[----:B------:R1:W-:Y:S04]  /*32950*/  STL [R1+0xfe4], R27 ;  /* 0x000fe41b01007387 */ /* 0x0003e80000100800 */
[----:B------:R1:W-:Y:S04]  /*32960*/  STL [R1+0x1028], R8 ;  /* 0x0010280801007387 */ /* 0x0003e80000100800 */
        /* <DEDUP_REMOVED lines=24> */
[----:B------:R-:W-:Y:S05]  /*32af0*/  @P0 BRA `(.L_x_2) ;  /* 0xfffffe0000400947 */ /* 0x000fea000383ffff */
.L_x_1:
[----:B-1----:R-:W3:Y:S01]  /*32b00*/  LDL.LU R16, [R1+0x280] ;  /* 0x0002800001107983 */ /* 0x002ee20000300800 */
[----:B------:R-:W1:Y:S01]  /*32b10*/  S2UR UR5, SR_CgaCtaId ;  /* 0x00000000000579c3 */ /* 0x000e620000008800 */
[----:B------:R-:W-:Y:S01]  /*32b20*/  UMOV UR4, 0x400 ;  /* 0x0000040000047882 */ /* 0x000fe20000000000 */
[----:B------:R-:W-:Y:S01]  /*32b30*/  ULDC.64 UR12, c[0x0][0x228] ;  /* 0x00008a00000c7ab9 */ /* 0x000fe20000000a00 */
[----:B0-----:R-:W3:Y:S01]  /*32b40*/  LDL.LU R14, [R1+0x284] ;  /* 0x00028400010e7983 */ /* 0x001ee20000300800 */
[----:B------:R-:W-:Y:S01]  /*32b50*/  ULDC UR6, c[0x0][0x22c] ;  /* 0x00008b0000067ab9 */ /* 0x000fe20000000800 */
[----:B------:R-:W-:Y:S02]  /*32b60*/  ULDC UR14, c[0x0][0x22c] ;  /* 0x00008b00000e7ab9 */ /* 0x000fe40000000800 */
[----:B------:R-:W4:Y:S04]  /*32b70*/  LDL.LU R15, [R1+0x288] ;  /* 0x00028800010f7983 */ /* 0x000f280000300800 */
        /* <DEDUP_REMOVED lines=12> */
[----:B--2---:R-:W2:Y:S01]  /*32c40*/  LDL.LU R0, [R1+0x2bc] ;  /* 0x0002bc0001007983 */ /* 0x004ea20000300800 */
[----:B------:R-:W-:Y:S01]  /*32c50*/  BAR.SYNC.DEFER_BLOCKING 0x0 ;  /* 0x0000000000007b1d */ /* 0x000fe20000010000 */
[----:B---3--:R-:W-:-:S05]  /*32c60*/  F2FP.SATFINITE.E4M3.F32.PACK_AB_MERGE_C R14, R14, R16, RZ ;  /* 0x000000100e0e723e */ /* 0x008fca00048070ff */
[----:B------:R-:W-:Y:S01]  /*32c70*/  STL [R1+0x10b8], R14 ;  /* 0x0010b80e01007387 */ /* 0x000fe20000100800 */
[----:B----4-:R-:W-:-:S05]  /*32c80*/  F2FP.SATFINITE.E4M3.F32.PACK_AB_MERGE_C R20, R13, R15, RZ ;  /* 0x0000000f0d14723e */ /* 0x010fca00048070ff */
[----:B------:R-:W-:Y:S01]  /*32c90*/  STL [R1+0x10b0], R20 ;  /* 0x0010b01401007387 */ /* 0x000fe20000100800 */
[----:B-----5:R-:W-:-:S05]  /*32ca0*/  F2FP.SATFINITE.E4M3.F32.PACK_AB_MERGE_C R15, R11, R12, RZ ;  /* 0x0000000c0b0f723e */ /* 0x020fca00048070ff */
[----:B------:R-:W-:Y:S01]  /*32cb0*/  STL [R1+0x10bc], R15 ;  /* 0x0010bc0f01007387 */ /* 0x000fe20000100800 */
[----:B------:R-:W-:-:S05]  /*32cc0*/  F2FP.SATFINITE.E4M3.F32.PACK_AB_MERGE_C R13, R9, R10, RZ ;  /* 0x0000000a090d723e */ /* 0x000fca00048070ff */
[----:B------:R-:W-:Y:S01]  /*32cd0*/  STL [R1+0x10b4], R13 ;  /* 0x0010b40d01007387 */ /* 0x000fe20000100800 */
[----:B------:R-:W-:-:S05]  /*32ce0*/  F2FP.SATFINITE.E4M3.F32.PACK_AB_MERGE_C R8, R7, R8, RZ ;  /* 0x000000080708723e */ /* 0x000fca00048070ff */
[----:B------:R-:W-:Y:S01]  /*32cf0*/  STL [R1+0x10c0], R8 ;  /* 0x0010c00801007387 */ /* 0x000fe20000100800 */
[----:B------:R-:W-:-:S05]  /*32d00*/  F2FP.SATFINITE.E4M3.F32.PACK_AB_MERGE_C R11, R5, R6, RZ ;  /* 0x00000006050b723e */ /* 0x000fca00048070ff */
[----:B------:R-:W-:Y:S01]  /*32d10*/  STL [R1+0x10c4], R11 ;  /* 0x0010c40b01007387 */ /* 0x000fe20000100800 */
[----:B------:R-:W-:-:S03]  /*32d20*/  F2FP.SATFINITE.E4M3.F32.PACK_AB_MERGE_C R3, R3, R4, RZ ;  /* 0x000000040303723e */ /* 0x000fc600048070ff */
[----:B------:R-:W3:Y:S04]  /*32d30*/  LDL.LU R25, [R1+0x2c4] ;  /* 0x0002c40001197983 */ /* 0x000ee80000300800 */
[----:B------:R-:W-:Y:S01]  /*32d40*/  STL [R1+0xf0], R3 ;  /* 0x0000f00301007387 */ /* 0x000fe20000100800 */
[----:B--2---:R-:W-:-:S03]  /*32d50*/  F2FP.SATFINITE.E4M3.F32.PACK_AB_MERGE_C R0, R0, R2, RZ ;  /* 0x000000020000723e */ /* 0x004fc600048070ff */
[----:B------:R-:W2:Y:S04]  /*32d60*/  LDL.LU R24, [R1+0x2cc] ;  /* 0x0002cc0001187983 */ /* 0x000ea80000300800 */
[----:B------:R-:W-:Y:S04]  /*32d70*/  STL [R1+0xf8], R0 ;  /* 0x0000f80001007387 */ /* 0x000fe80000100800 */
[----:B--2---:R0:W-:Y:S04]  /*32d80*/  STL [R1+0x110c], R24 ;  /* 0x00110c1801007387 */ /* 0x0041e80000100800 */
[----:B0-----:R-:W3:Y:S04]  /*32d90*/  LDL.LU R24, [R1+0x2c0] ;  /* 0x0002c00001187983 */ /* 0x001ee80000300800 */
[----:B------:R-:W2:Y:S04]  /*32da0*/  LDL.LU R23, [R1+0x2a4] ;  /* 0x0002a40001177983 */ /* 0x000ea80000300800 */
[----:B--2---:R0:W-:Y:S04]  /*32db0*/  STL [R1+0x1108], R23 ;  /* 0x0011081701007387 */ /* 0x0041e80000100800 */
[----:B0-----:R-:W2:Y:S04]  /*32dc0*/  LDL.LU R23, [R1+0x2c8] ;  /* 0x0002c80001177983 */ /* 0x001ea80000300800 */
[----:B------:R-:W4:Y:S04]  /*32dd0*/  LDL.LU R21, [R1+0x2ac] ;  /* 0x0002ac0001157983 */ /* 0x000f280000300800 */
[----:B----4-:R0:W-:Y:S04]  /*32de0*/  STL [R1+0x1104], R21 ;  /* 0x0011041501007387 */ /* 0x0101e80000100800 */
[----:B0-----:R-:W4:Y:S04]  /*32df0*/  LDL.LU R21, [R1+0x2a0] ;  /* 0x0002a00001157983 */ /* 0x001f280000300800 */
[----:B------:R-:W5:Y:S04]  /*32e00*/  LDL.LU R18, [R1+0x294] ;  /* 0x0002940001127983 */ /* 0x000f680000300800 */
[----:B-----5:R0:W-:Y:S04]  /*32e10*/  STL [R1+0x1100], R18 ;  /* 0x0011001201007387 */ /* 0x0201e80000100800 */
[----:B0-----:R-:W5:Y:S04]  /*32e20*/  LDL.LU R18, [R1+0x2a8] ;  /* 0x0002a80001127983 */ /* 0x001f680000300800 */
[----:B------:R-:W3:Y:S04]  /*32e30*/  LDL.LU R5, [R1+0x29c] ;  /* 0x00029c0001057983 */ /* 0x000ee80000300800 */
[----:B---3--:R0:W-:Y:S04]  /*32e40*/  STL [R1+0x10fc], R5 ;  /* 0x0010fc0501007387 */ /* 0x0081e80000100800 */
[----:B0-----:R-:W3:Y:S04]  /*32e50*/  LDL.LU R5, [R1+0x290] ;  /* 0x0002900001057983 */ /* 0x001ee80000300800 */
[----:B------:R-:W2:Y:S04]  /*32e60*/  LDL.LU R3, [R1+0x244] ;  /* 0x0002440001037983 */ /* 0x000ea80000300800 */
[----:B--2---:R0:W-:Y:S04]  /*32e70*/  STL [R1+0x10e8], R3 ;  /* 0x0010e80301007387 */ /* 0x0041e80000100800 */
[----:B0-----:R-:W2:Y:S04]  /*32e80*/  LDL.LU R3, [R1+0x25c] ;  /* 0x00025c0001037983 */ /* 0x001ea80000300800 */
[----:B--2---:R0:W-:Y:S04]  /*32e90*/  STL [R1+0x10f0], R3 ;  /* 0x0010f00301007387 */ /* 0x0041e80000100800 */
[----:B0-----:R-:W2:Y:S04]  /*32ea0*/  LDL.LU R3, [R1+0x254] ;  /* 0x0002540001037983 */ /* 0x001ea80000300800 */
[----:B--2---:R0:W-:Y:S04]  /*32eb0*/  STL [R1+0x10f8], R3 ;  /* 0x0010f80301007387 */ /* 0x0041e80000100800 */
[----:B0-----:R-:W2:Y:S04]  /*32ec0*/  LDL.LU R3, [R1+0x298] ;  /* 0x0002980001037983 */ /* 0x001ea80000300800 */
[----:B------:R-:W4:Y:S04]  /*32ed0*/  LDL.LU R0, [R1+0x24c] ;  /* 0x00024c0001007983 */ /* 0x000f280000300800 */
[----:B----4-:R0:W-:Y:S04]  /*32ee0*/  STL [R1+0x10e4], R0 ;  /* 0x0010e40001007387 */ /* 0x0101e80000100800 */
[----:B0-----:R-:W4:Y:S04]  /*32ef0*/  LDL.LU R0, [R1+0x240] ;  /* 0x0002400001007983 */ /* 0x001f280000300800 */
[----:B----4-:R0:W-:Y:S04]  /*32f00*/  STL [R1+0x10ec], R0 ;  /* 0x0010ec0001007387 */ /* 0x0101e80000100800 */
[----:B0-----:R-:W4:Y:S04]  /*32f10*/  LDL.LU R0, [R1+0x258] ;  /* 0x0002580001007983 */ /* 0x001f280000300800 */
[----:B----4-:R0:W-:Y:S04]  /*32f20*/  STL [R1+0x10f4], R0 ;  /* 0x0010f40001007387 */ /* 0x0101e80000100800 */
[----:B0-----:R-:W4:Y:S04]  /*32f30*/  LDL.LU R0, [R1+0x250] ;  /* 0x0002500001007983 */ /* 0x001f280000300800 */
[----:B------:R-:W5:Y:S04]  /*32f40*/  LDL.LU R27, [R1+0x230] ;  /* 0x00023000011b7983 */ /* 0x000f680000300800 */
[----:B-----5:R0:W-:Y:S04]  /*32f50*/  STL [R1+0x10e0], R27 ;  /* 0x0010e01b01007387 */ /* 0x0201e80000100800 */
[----:B0-----:R-:W5:Y:S04]  /*32f60*/  LDL.LU R27, [R1+0x248] ;  /* 0x00024800011b7983 */ /* 0x001f680000300800 */
[----:B------:R-:W5:Y:S04]  /*32f70*/  LDL.LU R2, [R1+0x234] ;  /* 0x0002340001027983 */ /* 0x000f680000300800 */
[----:B------:R-:W5:Y:S04]  /*32f80*/  LDL.LU R4, [R1+0x23c] ;  /* 0x00023c0001047983 */ /* 0x000f680000300800 */
[----:B------:R-:W3:Y:S04]  /*32f90*/  LDL.LU R6, [R1+0x224] ;  /* 0x0002240001067983 */ /* 0x000ee80000300800 */
[----:B---3--:R0:W-:Y:S04]  /*32fa0*/  STL [R1+0x10dc], R6 ;  /* 0x0010dc0601007387 */ /* 0x0081e80000100800 */
        /* <DEDUP_REMOVED lines=9> */
[----:B------:R-:W4:Y:S04]  /*33040*/  LDL.LU R8, [R1+0x140] ;  /* 0x0001400001087983 */ /* 0x000f280000300800 */
[----:B----4-:R0:W-:Y:S04]  /*33050*/  STL [R1+0x10c8], R8 ;  /* 0x0010c80801007387 */ /* 0x0101e80000100800 */
[----:B0-----:R-:W4:Y:S01]  /*33060*/  LDL.LU R8, [R1+0x1d8] ;  /* 0x0001d80001087983 */ /* 0x001f220000300800 */
[----:B------:R-:W-:-:S03]  /*33070*/  F2FP.SATFINITE.E4M3.F32.PACK_AB_MERGE_C R25, R25, R24, RZ ;  /* 0x000000181919723e */ /* 0x000fc600048070ff */
[----:B----4-:R0:W-:Y:S04]  /*33080*/  STL [R1+0x10d0], R8 ;  /* 0x0010d00801007387 */ /* 0x0101e80000100800 */
[----:B0-----:R-:W4:Y:S04]  /*33090*/  LDL.LU R8, [R1+0x1d0] ;  /* 0x0001d00001087983 */ /* 0x001f280000300800 */
        /* <DEDUP_REMOVED lines=14> */
[----:B------:R-:W5:Y:S02]  /*33180*/  LDL.LU R24, [R1+0x110c] ;  /* 0x00110c0001187983 */ /* 0x000f640000300800 */
[----:B-----5:R-:W-:-:S02]  /*33190*/  F2FP.SATFINITE.E4M3.F32.PACK_AB_MERGE_C R24, R24, R23, RZ ;  /* 0x000000171818723e */ /* 0x020fc400048070ff */
[----:B------:R-:W5:Y:S04]  /*331a0*/  LDL.LU R23, [R1+0x1108] ;  /* 0x0011080001177983 */ /* 0x000f680000300800 */
[----:B------:R0:W-:Y:S04]  /*331b0*/  STL [R1+0x10ac], R24 ;  /* 0x0010ac1801007387 */ /* 0x0001e80000100800 */
[----:B0-----:R-:W4:Y:S01]  /*331c0*/  LDL.LU R24, [R1+0x1e0] ;  /* 0x0001e00001187983 */ /* 0x001f220000300800 */
[----:B-----5:R-:W-:-:S03]  /*331d0*/  F2FP.SATFINITE.E4M3.F32.PACK_AB_MERGE_C R23, R23, R21, RZ ;  /* 0x000000151717723e */ /* 0x020fc600048070ff */
[----:B------:R-:W5:Y:S02]  /*331e0*/  LDL.LU R21, [R1+0x1104] ;  /* 0x0011040001157983 */ /* 0x000f640000300800 */
[----:B-----5:R-:W-:Y:S02]  /*331f0*/  F2FP.SATFINITE.E4M3.F32.PACK_AB_MERGE_C R21, R21, R18, RZ ;  /* 0x000000121515723e */ /* 0x020fe400048070ff */
[----:B------:R-:W5:Y:S02]  /*33200*/  LDL.LU R18, [R1+0x1100] ;  /* 0x0011000001127983 */ /* 0x000f640000300800 */
[----:B-----5:R-:W-:Y:S02]  /*33210*/  F2FP.SATFINITE.E4M3.F32.PACK_AB_MERGE_C R18, R18, R5, RZ ;  /* 0x000000051212723e */ /* 0x020fe400048070ff */
[----:B------:R-:W5:Y:S02]  /*33220*/  LDL.LU R5, [R1+0x10fc] ;  /* 0x0010fc0001057983 */ /* 0x000f640000300800 */
[----:B-----5:R-:W-:-:S02]  /*33230*/  F2FP.SATFINITE.E4M3.F32.PACK_AB_MERGE_C R5, R5, R3, RZ ;  /* 0x000000030505723e */ /* 0x020fc400048070ff */
[----:B------:R-:W5:Y:S02]  /*33240*/  LDL.LU R3, [R1+0x10f8] ;  /* 0x0010f80001037983 */ /* 0x000f640000300800 */
[----:B-----5:R-:W-:Y:S02]  /*33250*/  F2FP.SATFINITE.E4M3.F32.PACK_AB_MERGE_C R3, R3, R0, RZ ;  /* 0x000000000303723e */ /* 0x020fe400048070ff */
[----:B------:R-:W5:Y:S04]  /*33260*/  LDL.LU R0, [R1+0x10f4] ;  /* 0x0010f40001007983 */ /* 0x000f680000300800 */
[----:B------:R0:W-:Y:S04]  /*33270*/  STL [R1+0x130], R3 ;  /* 0x0001300301007387 */ /* 0x0001e80000100800 */
[----:B0-----:R-:W5:Y:S02]  /*33280*/  LDL.LU R3, [R1+0x10f0] ;  /* 0x0010f00001037983 */ /* 0x001f640000300800 */
[----:B-----5:R-:W-:-:S02]  /*33290*/  F2FP.SATFINITE.E4M3.F32.PACK_AB_MERGE_C R3, R3, R0, RZ ;  /* 0x000000000303723e */ /* 0x020fc400048070ff */
[----:B------:R-:W5:Y:S04]  /*332a0*/  LDL.LU R0, [R1+0x10ec] ;  /* 0x0010ec0001007983 */ /* 0x000f680000300800 */
[----:B------:R0:W-:Y:S04]  /*332b0*/  STL [R1+0x11c], R3 ;  /* 0x00011c0301007387 */ /* 0x0001e80000100800 */
[----:B0-----:R-:W5:Y:S02]  /*332c0*/  LDL.LU R3, [R1+0x10e8] ;  /* 0x0010e80001037983 */ /* 0x001f640000300800 */
[----:B-----5:R-:W-:-:S02]  /*332d0*/  F2FP.SATFINITE.E4M3.F32.PACK_AB_MERGE_C R3, R3, R0, RZ ;  /* 0x000000000303723e */ /* 0x020fc400048070ff */
[----:B------:R-:W5:Y:S01]  /*332e0*/  LDL.LU R0, [R1+0x10e4] ;  /* 0x0010e40001007983 */ /* 0x000f620000300800 */
[----:B------:R-:W-:Y:S02]  /*332f0*/  F2FP.SATFINITE.E4M3.F32.PACK_AB_MERGE_C R4, R4, R6, RZ ;  /* 0x000000060404723e */ /* 0x000fe400048070ff */
[----:B-----5:R-:W-:Y:S02]  /*33300*/  F2FP.SATFINITE.E4M3.F32.PACK_AB_MERGE_C R0, R0, R27, RZ ;  /* 0x0000001b0000723e */ /* 0x020fe400048070ff */
[----:B------:R-:W5:Y:S04]  /*33310*/  LDL.LU R27, [R1+0x10e0] ;  /* 0x0010e000011b7983 */ /* 0x000f680000300800 */
[----:B------:R-:W3:Y:S02]  /*33320*/  LDL.LU R6, [R1+0x10dc] ;  /* 0x0010dc0001067983 */ /* 0x000ee40000300800 */
[----:B---3--:R-:W-:-:S02]  /*33330*/  F2FP.SATFINITE.E4M3.F32.PACK_AB_MERGE_C R6, R6, R7, RZ ;  /* 0x000000070606723e */ /* 0x008fc400048070ff */
[----:B------:R-:W2:Y:S02]  /*33340*/  LDL.LU R7, [R1+0x10d8] ;  /* 0x0010d80001077983 */ /* 0x000ea40000300800 */
[----:B--2---:R-:W-:Y:S02]  /*33350*/  F2FP.SATFINITE.E4M3.F32.PACK_AB_MERGE_C R7, R7, R11, RZ ;  /* 0x0000000b0707723e */ /* 0x004fe400048070ff */
[----:B------:R-:W4:Y:S02]  /*33360*/  LDL.LU R11, [R1+0x10d4] ;  /* 0x0010d400010b7983 */ /* 0x000f240000300800 */
[----:B----4-:R-:W-:Y:S02]  /*33370*/  F2FP.SATFINITE.E4M3.F32.PACK_AB_MERGE_C R11, R11, R8, RZ ;  /* 0x000000080b0b723e */ /* 0x010fe400048070ff */
[----:B------:R-:W2:Y:S04]  /*33380*/  LDL.LU R8, [R1+0x10d0] ;  /* 0x0010d00001087983 */ /* 0x000ea80000300800 */
[----:B------:R0:W-:Y:S04]  /*33390*/  STL [R1+0x70], R11 ;  /* 0x0000700b01007387 */ /* 0x0001e80000100800 */
[----:B0-----:R-:W2:Y:S02]  /*333a0*/  LDL.LU R11, [R1+0x10cc] ;  /* 0x0010cc00010b7983 */ /* 0x001ea40000300800 */
[----:B--2---:R-:W-:-:S02]  /*333b0*/  F2FP.SATFINITE.E4M3.F32.PACK_AB_MERGE_C R11, R11, R8, RZ ;  /* 0x000000080b0b723e */ /* 0x004fc400048070ff */
[----:B------:R-:W2:Y:S04]  /*333c0*/  LDL.LU R8, [R1+0x10c8] ;  /* 0x0010c80001087983 */ /* 0x000ea80000300800 */
[----:B------:R0:W-:Y:S04]  /*333d0*/  STL [R1+0x84], R11 ;  /* 0x0000840b01007387 */ /* 0x0001e80000100800 */
[----:B0-----:R-:W3:Y:S01]  /*333e0*/  LDL.LU R11, [R1+0x10c4] ;  /* 0x0010c400010b7983 */ /* 0x001ee20000300800 */
[----:B--2---:R-:W-:-:S03]  /*333f0*/  F2FP.SATFINITE.E4M3.F32.PACK_AB_MERGE_C R10, R10, R8, RZ ;  /* 0x000000080a0a723e */ /* 0x004fc600048070ff */
[----:B------:R-:W2:Y:S01]  /*33400*/  LDL.LU R8, [R1+0x10c0] ;  /* 0x0010c00001087983 */ /* 0x000ea20000300800 */
[----:B------:R-:W-:Y:S02]  /*33410*/  F2FP.SATFINITE.E4M3.F32.PACK_AB_MERGE_C R12, R12, R15, RZ ;  /* 0x0000000f0c0c723e */ /* 0x000fe400048070ff */
[----:B------:R-:W-:Y:S01]  /*33420*/  F2FP.SATFINITE.E4M3.F32.PACK_AB_MERGE_C R16, R16, R14, RZ ;  /* 0x0000000e1010723e */ /* 0x000fe200048070ff */
[----:B------:R-:W4:Y:S04]  /*33430*/  LDL.LU R15, [R1+0x10bc] ;  /* 0x0010bc00010f7983 */ /* 0x000f280000300800 */
[----:B------:R-:W5:Y:S01]  /*33440*/  LDL.LU R14, [R1+0x10b8] ;  /* 0x0010b800010e7983 */ /* 0x000f620000300800 */
[----:B------:R-:W-:Y:S02]  /*33450*/  F2FP.SATFINITE.E4M3.F32.PACK_AB_MERGE_C R17, R17, R13, RZ ;  /* 0x0000000d1111723e */ /* 0x000fe400048070ff */
[----:B------:R-:W-:Y:S01]  /*33460*/  F2FP.SATFINITE.E4M3.F32.PACK_AB_MERGE_C R22, R22, R20, RZ ;  /* 0x000000141616723e */ /* 0x000fe200048070ff */
[----:B------:R-:W3:Y:S01]  /*33470*/  LDL.LU R13, [R1+0x10b4] ;  /* 0x0010b400010d7983 */ /* 0x000ee20000300800 */
[----:B--2---:R-:W-:-:S05]  /*33480*/  LOP3.LUT R8, R8, 0xffff, RZ, 0xc0, !PT ;  /* 0x0000ffff08087812 */ /* 0x004fca00078ec0ff */
[----:B------:R0:W-:Y:S04]  /*33490*/  STL [R1+0x94], R8 ;  /* 0x0000940801007387 */ /* 0x0001e80000100800 */
[----:B------:R-:W2:Y:S01]  /*334a0*/  LDL.LU R20, [R1+0x10b0] ;  /* 0x0010b00001147983 */ /* 0x000ea20000300800 */
[----:B-----5:R-:W-:Y:S02]  /*334b0*/  LOP3.LUT R14, R14, 0xffff, RZ, 0xc0, !PT ;  /* 0x0000ffff0e0e7812 */ /* 0x020fe400078ec0ff */
[----:B----4-:R-:W-:Y:S02]  /*334c0*/  LOP3.LUT R15, R15, 0xffff, RZ, 0xc0, !PT ;  /* 0x0000ffff0f0f7812 */ /* 0x010fe400078ec0ff */
[----:B------:R-:W-:Y:S02]  /*334d0*/  F2FP.SATFINITE.E4M3.F32.PACK_AB_MERGE_C R29, R29, R24, RZ ;  /* 0x000000181d1d723e */ /* 0x000fe400048070ff */
[----:B------:R-:W-:-:S02]  /*334e0*/  F2FP.SATFINITE.E4M3.F32.PACK_AB_MERGE_C R19, R9, R19, RZ ;  /* 0x000000130913723e */ /* 0x000fc400048070ff */
[----:B------:R-:W-:Y:S02]  /*334f0*/  F2FP.SATFINITE.E4M3.F32.PACK_AB_MERGE_C R24, R26, R28, RZ ;  /* 0x0000001c1a18723e */ /* 0x000fe400048070ff */
[----:B0-----:R-:W-:Y:S02]  /*33500*/  PRMT R8, R8, 0x3340, R1 ;  /* 0x0000334008087816 */ /* 0x001fe40000000001 */
[----:B------:R-:W-:Y:S01]  /*33510*/  PRMT R9, R14, 0x3340, R15 ;  /* 0x000033400e097816 */ /* 0x000fe2000000000f */
[----:B------:R0:W-:Y:S01]  /*33520*/  STL [R1+0xc0], R29 ;  /* 0x0000c01d01007387 */ /* 0x0001e20000100800 */
[----:B------:R-:W-:Y:S02]  /*33530*/  LOP3.LUT R28, R0, 0xffff, RZ, 0xc0, !PT ;  /* 0x0000ffff001c7812 */ /* 0x000fe400078ec0ff */
[----:B------:R-:W-:Y:S01]  /*33540*/  PRMT R8, R9, 0x5410, R8 ;  /* 0x0000541009087816 */ /* 0x000fe20000000008 */
[----:B------:R-:W-:Y:S01]  /*33550*/  STL [R1+0xd0], R24 ;  /* 0x0000d01801007387 */ /* 0x000fe20000100800 */
[----:B------:R-:W-:-:S02]  /*33560*/  LOP3.LUT R6, R6, 0xffff, RZ, 0xc0, !PT ;  /* 0x0000ffff06067812 */ /* 0x000fc400078ec0ff */
[----:B------:R-:W-:Y:S01]  /*33570*/  LOP3.LUT R7, R7, 0xffff, RZ, 0xc0, !PT ;  /* 0x0000ffff07077812 */ /* 0x000fe200078ec0ff */
[----:B------:R3:W-:Y:S01]  /*33580*/  STL [R1+0xe0], R8 ;  /* 0x0000e00801007387 */ /* 0x0007e20000100800 */
[----:B0-----:R-:W-:Y:S02]  /*33590*/  LOP3.LUT R29, R4, 0xffff, RZ, 0xc0, !PT ;  /* 0x0000ffff041d7812 */ /* 0x001fe400078ec0ff */
[----:B---3--:R-:W-:Y:S02]  /*335a0*/  LOP3.LUT R8, R13, 0xffff, RZ, 0xc0, !PT ;  /* 0x0000ffff0d087812 */ /* 0x008fe400078ec0ff */
[----:B------:R-:W-:Y:S02]  /*335b0*/  F2FP.SATFINITE.E4M3.F32.PACK_AB_MERGE_C R2, R2, R27, RZ ;  /* 0x0000001b0202723e */ /* 0x000fe400048070ff */
[----:B--2---:R-:W-:-:S05]  /*335c0*/  LOP3.LUT R24, R20, 0xffff, RZ, 0xc0, !PT ;  /* 0x0000ffff14187812 */ /* 0x004fca00078ec0ff */
[----:B------:R0:W-:Y:S01]  /*335d0*/  STL [R1+0x1c], R24 ;  /* 0x00001c1801007387 */ /* 0x0001e20000100800 */
[----:B------:R-:W-:-:S03]  /*335e0*/  PRMT R4, R24, 0x3340, R8 ;  /* 0x0000334018047816 */ /* 0x000fc60000000008 */
[----:B------:R-:W-:Y:S04]  /*335f0*/  STL [R1+0x5c], R28 ;  /* 0x00005c1c01007387 */ /* 0x000fe80000100800 */
[----:B------:R-:W-:Y:S04]  /*33600*/  STL [R1+0x54], R29 ;  /* 0x0000541d01007387 */ /* 0x000fe80000100800 */
[----:B------:R2:W-:Y:S04]  /*33610*/  STL [R1+0x38], R6 ;  /* 0x0000380601007387 */ /* 0x0005e80000100800 */
[----:B------:R3:W-:Y:S04]  /*33620*/  STL [R1+0x48], R7 ;  /* 0x0000480701007387 */ /* 0x0007e80000100800 */
[----:B0-----:R-:W4:Y:S01]  /*33630*/  LDL.LU R24, [R1+0x10ac] ;  /* 0x0010ac0001187983 */ /* 0x001f220000300800 */
[----:B------:R-:W0:Y:S01]  /*33640*/  S2R R27, SR_TID.X ;  /* 0x00000000001b7919 */ /* 0x000e220000002100 */
[----:B------:R-:W-:-:S02]  /*33650*/  LOP3.LUT R9, R11, 0xffff, RZ, 0xc0, !PT ;  /* 0x0000ffff0b097812 */ /* 0x000fc400078ec0ff */
[----:B------:R-:W-:Y:S02]  /*33660*/  LOP3.LUT R11, R3, 0xffff, RZ, 0xc0, !PT ;  /* 0x0000ffff030b7812 */ /* 0x000fe400078ec0ff */
[----:B------:R-:W-:Y:S02]  /*33670*/  LOP3.LUT R13, R2, 0xffff, RZ, 0xc0, !PT ;  /* 0x0000ffff020d7812 */ /* 0x000fe400078ec0ff */
[--C-:B------:R-:W-:Y:S01]  /*33680*/  PRMT R0, R9, 0x3340, R1.reuse ;  /* 0x0000334009007816 */ /* 0x100fe20000000001 */
[----:B-1----:R-:W-:Y:S01]  /*33690*/  ULEA UR4, UR5, UR4, 0x18 ;  /* 0x0000000405047291 */ /* 0x002fe2000f8ec03f */
[--C-:B------:R-:W-:Y:S02]  /*336a0*/  PRMT R2, R6, 0x3340, R1.reuse ;  /* 0x0000334006027816 */ /* 0x100fe40000000001 */
[----:B------:R-:W-:Y:S01]  /*336b0*/  PRMT R3, R7, 0x3340, R1 ;  /* 0x0000334007037816 */ /* 0x000fe20000000001 */
[----:B------:R-:W-:Y:S01]  /*336c0*/  ULDC UR5, c[0x0][0x244] ;  /* 0x0000910000057ab9 */ /* 0x000fe20000000800 */
[----:B--2---:R-:W-:-:S02]  /*336d0*/  PRMT R6, R11, 0x3340, R13 ;  /* 0x000033400b067816 */ /* 0x004fc4000000000d */
[----:B---3--:R-:W-:Y:S02]  /*336e0*/  PRMT R7, R28, 0x3340, R29 ;  /* 0x000033401c077816 */ /* 0x008fe4000000001d */
[----:B------:R-:W-:Y:S02]  /*336f0*/  PRMT R4, R4, 0x5410, R0 ;  /* 0x0000541004047816 */ /* 0x000fe40000000000 */
[----:B------:R-:W-:Y:S02]  /*33700*/  PRMT R2, R6, 0x5410, R2 ;  /* 0x0000541006027816 */ /* 0x000fe40000000002 */
[----:B------:R-:W-:Y:S01]  /*33710*/  PRMT R0, R7, 0x5410, R3 ;  /* 0x0000541007007816 */ /* 0x000fe20000000003 */
[----:B------:R1:W-:Y:S01]  /*33720*/  STL [R1+0x88], R4 ;  /* 0x0000880401007387 */ /* 0x0003e20000100800 */
[C---:B0-----:R-:W-:Y:S02]  /*33730*/  IMAD.SHL.U32 R26, R27.reuse, 0x40, RZ ;  /* 0x000000401b1a7824 */ /* 0x041fe400078e00ff */
[----:B------:R-:W-:-:S03]  /*33740*/  IMAD.SHL.U32 R20, R27, 0x8, RZ ;  /* 0x000000081b147824 */ /* 0x000fc600078e00ff */
[----:B------:R-:W-:Y:S02]  /*33750*/  LOP3.LUT R26, R26, 0x200, RZ, 0xc0, !PT ;  /* 0x000002001a1a7812 */ /* 0x000fe400078ec0ff */
[----:B------:R-:W-:Y:S02]  /*33760*/  LOP3.LUT R20, R20, 0x80, RZ, 0xc0, !PT ;  /* 0x0000008014147812 */ /* 0x000fe400078ec0ff */
[----:B-1----:R-:W-:Y:S02]  /*33770*/  LOP3.LUT R4, R25, 0xffff, RZ, 0xc0, !PT ;  /* 0x0000ffff19047812 */ /* 0x002fe400078ec0ff */
[----:B------:R-:W-:Y:S02]  /*33780*/  IADD3 R20, R20, UR4, R26 ;  /* 0x0000000414147c10 */ /* 0x000fe4000fffe01a */
[----:B------:R-:W-:Y:S02]  /*33790*/  LOP3.LUT R26, R21, 0xffff, RZ, 0xc0, !PT ;  /* 0x0000ffff151a7812 */ /* 0x000fe400078ec0ff */
[----:B------:R-:W-:-:S02]  /*337a0*/  LOP3.LUT R6, R23, 0xffff, RZ, 0xc0, !PT ;  /* 0x0000ffff17067812 */ /* 0x000fc400078ec0ff */
[----:B------:R-:W-:Y:S01]  /*337b0*/  LOP3.LUT R21, R18, 0xffff, RZ, 0xc0, !PT ;  /* 0x0000ffff12157812 */ /* 0x000fe200078ec0ff */
[----:B------:R0:W-:Y:S01]  /*337c0*/  STL [R1+0x9c], R2 ;  /* 0x00009c0201007387 */ /* 0x0001e20000100800 */
[----:B------:R-:W-:Y:S02]  /*337d0*/  LOP3.LUT R25, R5, 0xffff, RZ, 0xc0, !PT ;  /* 0x0000ffff05197812 */ /* 0x000fe400078ec0ff */
[----:B------:R-:W-:Y:S01]  /*337e0*/  LOP3.LUT R28, R12, 0xffff, RZ, 0xc0, !PT ;  /* 0x0000ffff0c1c7812 */ /* 0x000fe200078ec0ff */
[----:B------:R1:W-:Y:S01]  /*337f0*/  STL [R1+0x98], R0 ;  /* 0x0000980001007387 */ /* 0x0003e20000100800 */
[----:B------:R-:W-:Y:S02]  /*33800*/  LOP3.LUT R17, R17, 0xffff, RZ, 0xc0, !PT ;  /* 0x0000ffff11117812 */ /* 0x000fe400078ec0ff */
[----:B------:R-:W-:Y:S02]  /*33810*/  LOP3.LUT R22, R22, 0xffff, RZ, 0xc0, !PT ;  /* 0x0000ffff16167812 */ /* 0x000fe400078ec0ff */
[----:B------:R-:W-:-:S02]  /*33820*/  PRMT R7, R4, 0x3340, R6 ;  /* 0x0000334004077816 */ /* 0x000fc40000000006 */
[--C-:B0-----:R-:W-:Y:S02]  /*33830*/  PRMT R2, R25, 0x3340, R1.reuse ;  /* 0x0000334019027816 */ /* 0x101fe40000000001 */
[----:B-1----:R-:W-:-:S04]  /*33840*/  PRMT R0, R21, 0x3340, R1 ;  /* 0x0000334015007816 */ /* 0x002fc80000000001 */
[----:B------:R-:W-:Y:S02]  /*33850*/  PRMT R7, R7, 0x5410, R0 ;  /* 0x0000541007077816 */ /* 0x000fe40000000000 */
[----:B----4-:R-:W-:Y:S02]  /*33860*/  LOP3.LUT R29, R24, 0xffff, RZ, 0xc0, !PT ;  /* 0x0000ffff181d7812 */ /* 0x010fe400078ec0ff */
[----:B------:R-:W-:Y:S02]  /*33870*/  LOP3.LUT R24, R10, 0xffff, RZ, 0xc0, !PT ;  /* 0x0000ffff0a187812 */ /* 0x000fe400078ec0ff */
[----:B------:R-:W-:Y:S01]  /*33880*/  PRMT R10, R29, 0x3340, R26 ;  /* 0x000033401d0a7816 */ /* 0x000fe2000000001a */
[----:B------:R-:W-:Y:S04]  /*33890*/  STL [R1+0x80], R29 ;  /* 0x0000801d01007387 */ /* 0x000fe80000100800 */
[----:B------:R-:W-:Y:S01]  /*338a0*/  STL [R1+0x60], R26 ;  /* 0x0000601a01007387 */ /* 0x000fe20000100800 */
[----:B------:R-:W-:-:S03]  /*338b0*/  PRMT R0, R10, 0x5410, R2 ;  /* 0x000054100a007816 */ /* 0x000fc60000000002 */
[----:B------:R-:W-:Y:S04]  /*338c0*/  STL [R1+0x144], R28 ;  /* 0x0001441c01007387 */ /* 0x000fe80000100800 */
[----:B------:R0:W-:Y:S04]  /*338d0*/  STL [R1+0x140], R17 ;  /* 0x0001401101007387 */ /* 0x0001e80000100800 */
[----:B------:R1:W-:Y:S04]  /*338e0*/  STL [R1+0x13c], R22 ;  /* 0x00013c1601007387 */ /* 0x0003e80000100800 */
[----:B------:R-:W2:Y:S01]  /*338f0*/  LDL.LU R10, [R1+0x1f0] ;  /* 0x0001f000010a7983 */ /* 0x000ea20000300800 */
[----:B------:R-:W-:-:S02]  /*33900*/  LOP3.LUT R16, R16, 0xffff, RZ, 0xc0, !PT ;  /* 0x0000ffff10107812 */ /* 0x000fc400078ec0ff */
[----:B------:R-:W-:Y:S02]  /*33910*/  LOP3.LUT R19, R19, 0xffff, RZ, 0xc0, !PT ;  /* 0x0000ffff13137812 */ /* 0x000fe400078ec0ff */
[----:B------:R-:W-:Y:S02]  /*33920*/  SHF.R.U32.HI R23, RZ, 0x5, R27 ;  /* 0x00000005ff177819 */ /* 0x000fe4000001161b */
[----:B------:R-:W-:Y:S02]  /*33930*/  PRMT R5, R22, 0x3340, R1 ;  /* 0x0000334016057816 */ /* 0x000fe40000000001 */
[----:B0-----:R-:W-:Y:S01]  /*33940*/  PRMT R17, R28, 0x3340, R17 ;  /* 0x000033401c117816 */ /* 0x001fe20000000011 */
[----:B------:R-:W-:Y:S01]  /*33950*/  STL [R1+0xdc], R7 ;  /* 0x0000dc0701007387 */ /* 0x000fe20000100800 */
[----:B------:R-:W-:Y:S02]  /*33960*/  PRMT R3, R19, 0x3340, R1 ;  /* 0x0000334013037816 */ /* 0x000fe40000000001 */
[----:B------:R-:W-:Y:S01]  /*33970*/  PRMT R12, R24, 0x3340, R16 ;  /* 0x00003340180c7816 */ /* 0x000fe20000000010 */
[----:B------:R0:W-:Y:S01]  /*33980*/  STL [R1+0xd4], R0 ;  /* 0x0000d40001007387 */ /* 0x0001e20000100800 */
[----:B------:R-:W-:-:S02]  /*33990*/  SGXT.U32 R23, R23, 0x1 ;  /* 0x000000011717781a */ /* 0x000fc40000000000 */
[----:B-1----:R-:W-:Y:S02]  /*339a0*/  PRMT R22, R12, 0x5410, R3 ;  /* 0x000054100c167816 */ /* 0x002fe40000000003 */
[----:B0-----:R-:W-:-:S05]  /*339b0*/  PRMT R0, R17, 0x5410, R5 ;  /* 0x0000541011007816 */ /* 0x001fca0000000005 */
[----:B------:R0:W-:Y:S01]  /*339c0*/  STL [R1+0xe8], R0 ;  /* 0x0000e80001007387 */ /* 0x0001e20000100800 */
[----:B------:R-:W-:Y:S02]  /*339d0*/  SHF.R.U32.HI R5, RZ, 0x8, R14 ;  /* 0x00000008ff057819 */ /* 0x000fe4000001160e */
[C-C-:B--2---:R-:W-:Y:S02]  /*339e0*/  LOP3.LUT R3, R10.reuse, 0x7e, R23.reuse, 0xfe, !PT ;  /* 0x0000007e0a037812 */ /* 0x144fe400078efe17 */
[C-C-:B------:R-:W-:Y:S02]  /*339f0*/  LOP3.LUT R2, R10.reuse, 0x7c, R23.reuse, 0xfe, !PT ;  /* 0x0000007c0a027812 */ /* 0x140fe400078efe17 */
[C-C-:B0-----:R-:W-:Y:S01]  /*33a00*/  LOP3.LUT R0, R10.reuse, 0x7a, R23.reuse, 0xfe, !PT ;  /* 0x0000007a0a007812 */ /* 0x141fe200078efe17 */
[----:B------:R0:W-:Y:S04]  /*33a10*/  STL [R1+0x138], R3 ;  /* 0x0001380301007387 */ /* 0x0001e80000100800 */
[----:B------:R1:W-:Y:S01]  /*33a20*/  STL [R1+0x134], R2 ;  /* 0x0001340201007387 */ /* 0x0003e20000100800 */
[----:B0-----:R-:W-:-:S03]  /*33a30*/  LOP3.LUT R3, R10, 0x78, R23, 0xfe, !PT ;  /* 0x000000780a037812 */ /* 0x001fc600078efe17 */
[----:B------:R0:W-:Y:S01]  /*33a40*/  STL [R1+0x12c], R0 ;  /* 0x00012c0001007387 */ /* 0x0001e20000100800 */
[----:B-1----:R-:W-:-:S03]  /*33a50*/  LOP3.LUT R2, R10, 0x76, R23, 0xfe, !PT ;  /* 0x000000760a027812 */ /* 0x002fc600078efe17 */
        /* <DEDUP_REMOVED lines=68> */
[----:B------:R-:W2:Y:S04]  /*33ea0*/  LDL.LU R17, [R1+0x94] ;  /* 0x0000940001117983 */ /* 0x000ea80000300800 */
[----:B------:R1:W-:Y:S04]  /*33eb0*/  STL [R1+0x58], R2 ;  /* 0x0000580201007387 */ /* 0x0003e80000100800 */
[----:B------:R-:W3:Y:S01]  /*33ec0*/  LDL.LU R12, [R1+0x1c] ;  /* 0x00001c00010c7983 */ /* 0x000ee20000300800 */
[----:B0-----:R-:W-:-:S03]  /*33ed0*/  LOP3.LUT R3, R10, 0x2c, R23, 0xfe, !PT ;  /* 0x0000002c0a037812 */ /* 0x001fc600078efe17 */
[----:B------:R0:W-:Y:S01]  /*33ee0*/  STL [R1+0x50], R0 ;  /* 0x0000500001007387 */ /* 0x0001e20000100800 */
[C-C-:B-1----:R-:W-:Y:S02]  /*33ef0*/  LOP3.LUT R2, R10.reuse, 0x30, R23.reuse, 0xfe, !PT ;  /* 0x000000300a027812 */ /* 0x142fe400078efe17 */
[----:B0-----:R-:W-:-:S03]  /*33f00*/  LOP3.LUT R0, R10, 0x2e, R23, 0xfe, !PT ;  /* 0x0000002e0a007812 */ /* 0x001fc600078efe17 */
[----:B------:R0:W-:Y:S04]  /*33f10*/  STL [R1+0x4c], R2 ;  /* 0x00004c0201007387 */ /* 0x0001e80000100800 */
[----:B------:R1:W-:Y:S04]  /*33f20*/  STL [R1+0x44], R0 ;  /* 0x0000440001007387 */ /* 0x0003e80000100800 */
[----:B------:R4:W-:Y:S01]  /*33f30*/  STL [R1+0x40], R3 ;  /* 0x0000400301007387 */ /* 0x0009e20000100800 */
[C-C-:B0-----:R-:W-:Y:S02]  /*33f40*/  LOP3.LUT R2, R10.reuse, 0x2a, R23.reuse, 0xfe, !PT ;  /* 0x0000002a0a027812 */ /* 0x141fe400078efe17 */
[----:B-1----:R-:W-:-:S03]  /*33f50*/  LOP3.LUT R0, R10, 0x28, R23, 0xfe, !PT ;  /* 0x000000280a007812 */ /* 0x002fc600078efe17 */
[----:B------:R0:W-:Y:S01]  /*33f60*/  STL [R1+0x3c], R2 ;  /* 0x00003c0201007387 */ /* 0x0001e20000100800 */
[----:B----4-:R-:W-:-:S03]  /*33f70*/  LOP3.LUT R3, R10, 0x26, R23, 0xfe, !PT ;  /* 0x000000260a037812 */ /* 0x010fc600078efe17 */
[----:B------:R1:W-:Y:S04]  /*33f80*/  STL [R1+0x34], R0 ;  /* 0x0000340001007387 */ /* 0x0003e80000100800 */
[----:B------:R4:W-:Y:S01]  /*33f90*/  STL [R1+0x30], R3 ;  /* 0x0000300301007387 */ /* 0x0009e20000100800 */
[C-C-:B0-----:R-:W-:Y:S02]  /*33fa0*/  LOP3.LUT R2, R10.reuse, 0x24, R23.reuse, 0xfe, !PT ;  /* 0x000000240a027812 */ /* 0x141fe400078efe17 */
[----:B-1----:R-:W-:-:S03]  /*33fb0*/  LOP3.LUT R0, R10, 0x22, R23, 0xfe, !PT ;  /* 0x000000220a007812 */ /* 0x002fc600078efe17 */
[----:B------:R0:W-:Y:S01]  /*33fc0*/  STL [R1+0x2c], R2 ;  /* 0x00002c0201007387 */ /* 0x0001e20000100800 */
[----:B----4-:R-:W-:-:S03]  /*33fd0*/  LOP3.LUT R3, R10, 0x20, R23, 0xfe, !PT ;  /* 0x000000200a037812 */ /* 0x010fc600078efe17 */
[----:B------:R1:W-:Y:S04]  /*33fe0*/  STL [R1+0x28], R0 ;  /* 0x0000280001007387 */ /* 0x0003e80000100800 */
[----:B------:R4:W-:Y:S04]  /*33ff0*/  STL [R1+0x24], R3 ;  /* 0x0000240301007387 */ /* 0x0009e80000100800 */
[----:B------:R-:W5:Y:S01]  /*34000*/  LDL.LU R14, [R1+0x10a8] ;  /* 0x0010a800010e7983 */ /* 0x000f620000300800 */
[C-C-:B0-----:R-:W-:Y:S02]  /*34010*/  LOP3.LUT R2, R10.reuse, 0x1e, R23.reuse, 0xfe, !PT ;  /* 0x0000001e0a027812 */ /* 0x141fe400078efe17 */
[----:B-1----:R-:W-:-:S02]  /*34020*/  LOP3.LUT R0, R10, 0x1c, R23, 0xfe, !PT ;  /* 0x0000001c0a007812 */ /* 0x002fc400078efe17 */
[C-C-:B----4-:R-:W-:Y:S01]  /*34030*/  LOP3.LUT R3, R10.reuse, 0x1a, R23.reuse, 0xfe, !PT ;  /* 0x0000001a0a037812 */ /* 0x150fe200078efe17 */
[----:B------:R0:W-:Y:S04]  /*34040*/  STL [R1+0x20], R2 ;  /* 0x0000200201007387 */ /* 0x0001e80000100800 */
[----:B------:R1:W-:Y:S01]  /*34050*/  STL [R1+0x18], R0 ;  /* 0x0000180001007387 */ /* 0x0003e20000100800 */
[----:B0-----:R-:W-:-:S03]  /*34060*/  LOP3.LUT R2, R10, 0x18, R23, 0xfe, !PT ;  /* 0x000000180a027812 */ /* 0x001fc600078efe17 */
[----:B------:R0:W-:Y:S01]  /*34070*/  STL [R1+0x14], R3 ;  /* 0x0000140301007387 */ /* 0x0001e20000100800 */
[----:B-1----:R-:W-:-:S03]  /*34080*/  LOP3.LUT R0, R10, 0x16, R23, 0xfe, !PT ;  /* 0x000000160a007812 */ /* 0x002fc600078efe17 */
[----:B------:R1:W-:Y:S01]  /*34090*/  STL [R1+0x10], R2 ;  /* 0x0000100201007387 */ /* 0x0003e20000100800 */
[----:B------:R-:W-:Y:S02]  /*340a0*/  SHF.R.U32.HI R7, RZ, 0x8, R15 ;  /* 0x00000008ff077819 */ /* 0x000fe4000001160f */
[C-C-:B0-----:R-:W-:Y:S01]  /*340b0*/  LOP3.LUT R3, R10.reuse, 0x14, R23.reuse, 0xfe, !PT ;  /* 0x000000140a037812 */ /* 0x141fe200078efe17 */
[----:B------:R0:W-:Y:S01]  /*340c0*/  STL [R1+0xc], R0 ;  /* 0x00000c0001007387 */ /* 0x0001e20000100800 */
[----:B-1----:R-:W-:-:S03]  /*340d0*/  LOP3.LUT R2, R10, 0x12, R23, 0xfe, !PT ;  /* 0x000000120a027812 */ /* 0x002fc600078efe17 */
[----:B------:R1:W-:Y:S04]  /*340e0*/  STL [R1+0x8], R3 ;  /* 0x0000080301007387 */ /* 0x0003e80000100800 */
[----:B------:R-:W4:Y:S01]  /*340f0*/  LDL.LU R15, [R1+0x54] ;  /* 0x00005400010f7983 */ /* 0x000f220000300800 */
[----:B0-----:R-:W-:-:S03]  /*34100*/  LOP3.LUT R0, R10, 0x10, R23, 0xfe, !PT ;  /* 0x000000100a007812 */ /* 0x001fc600078efe17 */
[----:B------:R0:W-:Y:S01]  /*34110*/  STL [R1+0x4], R2 ;  /* 0x0000040201007387 */ /* 0x0001e20000100800 */
[----:B------:R-:W-:-:S03]  /*34120*/  LOP3.LUT R29, R10, 0xe, R23, 0xfe, !PT ;  /* 0x0000000e0a1d7812 */ /* 0x000fc600078efe17 */
[----:B------:R-:W4:Y:S01]  /*34130*/  LDL.LU R18, [R1+0x48] ;  /* 0x0000480001127983 */ /* 0x000f220000300800 */
[C-C-:B------:R-:W-:Y:S02]  /*34140*/  LOP3.LUT R28, R10.reuse, 0xc, R23.reuse, 0xfe, !PT ;  /* 0x0000000c0a1c7812 */ /* 0x140fe400078efe17 */
[C-C-:B------:R-:W-:Y:S01]  /*34150*/  LOP3.LUT R27, R10.reuse, 0xa, R23.reuse, 0xfe, !PT ;  /* 0x0000000a0a1b7812 */ /* 0x140fe200078efe17 */
[----:B------:R0:W-:Y:S01]  /*34160*/  STL [R1], R0 ;  /* 0x0000000001007387 */ /* 0x0001e20000100800 */
[C-C-:B-1----:R-:W-:Y:S02]  /*34170*/  LOP3.LUT R3, R10.reuse, 0x4, R23.reuse, 0xfe, !PT ;  /* 0x000000040a037812 */ /* 0x142fe400078efe17 */
[C-C-:B0-----:R-:W-:Y:S02]  /*34180*/  LOP3.LUT R2, R10.reuse, 0x6, R23.reuse, 0xfe, !PT ;  /* 0x000000060a027812 */ /* 0x141fe400078efe17 */
[C-C-:B------:R-:W-:Y:S02]  /*34190*/  LOP3.LUT R26, R10.reuse, 0x2, R23.reuse, 0xfe, !PT ;  /* 0x000000020a1a7812 */ /* 0x140fe400078efe17 */
[----:B------:R-:W-:-:S02]  /*341a0*/  LOP3.LUT R0, R10, 0x8, R23, 0xfe, !PT ;  /* 0x000000080a007812 */ /* 0x000fc400078efe17 */
[----:B------:R-:W-:Y:S02]  /*341b0*/  LOP3.LUT R23, R10, R23, RZ, 0xfc, !PT ;  /* 0x000000170a177212 */ /* 0x000fe400078efcff */
[----:B------:R-:W0:Y:S01]  /*341c0*/  S2R R10, SR_TID.X ;  /* 0x00000000000a7919 */ /* 0x000e220000002100 */
[----:B------:R-:W-:Y:S02]  /*341d0*/  LOP3.LUT R7, R7, 0xffff, RZ, 0xc0, !PT ;  /* 0x0000ffff07077812 */ /* 0x000fe400078ec0ff */
[----:B------:R-:W-:-:S04]  /*341e0*/  LOP3.LUT R5, R5, 0xffff, RZ, 0xc0, !PT ;  /* 0x0000ffff05057812 */ /* 0x000fc800078ec0ff */
[----:B------:R-:W-:Y:S02]  /*341f0*/  PRMT R5, R5, 0x3340, R7 ;  /* 0x0000334005057816 */ /* 0x000fe40000000007 */
[----:B------:R-:W-:Y:S02]  /*34200*/  SHF.R.U32.HI R8, RZ, 0x8, R8 ;  /* 0x00000008ff087819 */ /* 0x000fe40000011608 */
[----:B------:R-:W-:Y:S02]  /*34210*/  SHF.R.U32.HI R9, RZ, 0x8, R9 ;  /* 0x00000008ff097819 */ /* 0x000fe40000011609 */
[----:B------:R-:W-:Y:S01]  /*34220*/  SHF.R.U32.HI R13, RZ, 0x8, R13 ;  /* 0x00000008ff0d7819 */ /* 0x000fe2000001160d */
[----:B0-----:R-:W-:-:S05]  /*34230*/  IMAD.SHL.U32 R10, R10, 0x10, RZ ;  /* 0x000000100a0a7824 */ /* 0x001fca00078e00ff */
[----:B------:R-:W-:Y:S02]  /*34240*/  LOP3.LUT R10, R10, 0x70, RZ, 0xc0, !PT ;  /* 0x000000700a0a7812 */ /* 0x000fe400078ec0ff */
[----:B--2---:R-:W-:Y:S02]  /*34250*/  SHF.R.U32.HI R7, RZ, 0x8, R17 ;  /* 0x00000008ff077819 */ /* 0x004fe40000011611 */
[----:B------:R-:W2:Y:S01]  /*34260*/  LDL.LU R17, [R1+0x80] ;  /* 0x0000800001117983 */ /* 0x000ea20000300800 */
[----:B-----5:R-:W-:Y:S02]  /*34270*/  IADD3 R20, R10, R20, R14 ;  /* 0x000000140a147210 */ /* 0x020fe40007ffe00e */
[----:B---3--:R-:W-:Y:S02]  /*34280*/  SHF.R.U32.HI R10, RZ, 0x8, R12 ;  /* 0x00000008ff0a7819 */ /* 0x008fe4000001160c */
[----:B------:R-:W-:Y:S02]  /*34290*/  LOP3.LUT R12, R7, 0xffff, RZ, 0xc0, !PT ;  /* 0x0000ffff070c7812 */ /* 0x000fe400078ec0ff */
[----:B------:R-:W-:-:S02]  /*342a0*/  LOP3.LUT R7, R8, 0xffff, RZ, 0xc0, !PT ;  /* 0x0000ffff08077812 */ /* 0x000fc400078ec0ff */
[----:B------:R-:W-:Y:S02]  /*342b0*/  LOP3.LUT R14, R10, 0xffff, RZ, 0xc0, !PT ;  /* 0x0000ffff0a0e7812 */ /* 0x000fe400078ec0ff */
[----:B------:R-:W-:Y:S02]  /*342c0*/  LOP3.LUT R8, R9, 0xffff, RZ, 0xc0, !PT ;  /* 0x0000ffff09087812 */ /* 0x000fe400078ec0ff */
[----:B------:R-:W-:Y:S01]  /*342d0*/  LOP3.LUT R10, R13, 0xffff, RZ, 0xc0, !PT ;  /* 0x0000ffff0d0a7812 */ /* 0x000fe200078ec0ff */
[----:B------:R-:W3:Y:S01]  /*342e0*/  LDL.LU R9, [R1+0x5c] ;  /* 0x00005c0001097983 */ /* 0x000ee20000300800 */
[----:B------:R-:W-:-:S03]  /*342f0*/  PRMT R13, R12, 0x3340, R1 ;  /* 0x000033400c0d7816 */ /* 0x000fc60000000001 */
[----:B------:R-:W5:Y:S01]  /*34300*/  LDL.LU R12, [R1+0x38] ;  /* 0x00003800010c7983 */ /* 0x000f620000300800 */
[----:B------:R-:W-:-:S04]  /*34310*/  SHF.R.U32.HI R11, RZ, 0x8, R11 ;  /* 0x00000008ff0b7819 */ /* 0x000fc8000001160b */
[----:B------:R-:W-:-:S04]  /*34320*/  LOP3.LUT R11, R11, 0xffff, RZ, 0xc0, !PT ;  /* 0x0000ffff0b0b7812 */ /* 0x000fc800078ec0ff */
[----:B------:R-:W-:Y:S02]  /*34330*/  PRMT R10, R11, 0x3340, R10 ;  /* 0x000033400b0a7816 */ /* 0x000fe4000000000a */
[----:B------:R-:W-:Y:S02]  /*34340*/  PRMT R7, R14, 0x3340, R7 ;  /* 0x000033400e077816 */ /* 0x000fe40000000007 */
[----:B----4-:R-:W-:Y:S02]  /*34350*/  SHF.R.U32.HI R11, RZ, 0x8, R15 ;  /* 0x00000008ff0b7819 */ /* 0x010fe4000001160f */
[----:B------:R-:W-:Y:S02]  /*34360*/  SHF.R.U32.HI R15, RZ, 0x8, R18 ;  /* 0x00000008ff0f7819 */ /* 0x000fe40000011612 */
[----:B-----5:R-:W-:Y:S02]  /*34370*/  SHF.R.U32.HI R14, RZ, 0x8, R12 ;  /* 0x00000008ff0e7819 */ /* 0x020fe4000001160c */
[----:B---3--:R-:W-:-:S02]  /*34380*/  SHF.R.U32.HI R12, RZ, 0x8, R9 ;  /* 0x00000008ff0c7819 */ /* 0x008fc40000011609 */
[----:B------:R-:W-:Y:S02]  /*34390*/  SHF.R.U32.HI R9, RZ, 0x8, R4 ;  /* 0x00000008ff097819 */ /* 0x000fe40000011604 */
[----:B------:R-:W-:Y:S02]  /*343a0*/  LOP3.LUT R4, R15, 0xffff, RZ, 0xc0, !PT ;  /* 0x0000ffff0f047812 */ /* 0x000fe400078ec0ff */
[----:B------:R-:W3:Y:S01]  /*343b0*/  LDL.LU R15, [R1+0x60] ;  /* 0x00006000010f7983 */ /* 0x000ee20000300800 */
[----:B------:R-:W-:Y:S02]  /*343c0*/  SHF.R.U32.HI R18, RZ, 0x8, R6 ;  /* 0x00000008ff127819 */ /* 0x000fe40000011606 */
[----:B------:R-:W-:Y:S02]  /*343d0*/  LOP3.LUT R6, R9, 0xffff, RZ, 0xc0, !PT ;  /* 0x0000ffff09067812 */ /* 0x000fe400078ec0ff */
[----:B------:R-:W-:Y:S02]  /*343e0*/  LOP3.LUT R18, R18, 0xffff, RZ, 0xc0, !PT ;  /* 0x0000ffff12127812 */ /* 0x000fe400078ec0ff */
[----:B--2---:R-:W-:-:S02]  /*343f0*/  SHF.R.U32.HI R17, RZ, 0x8, R17 ;  /* 0x00000008ff117819 */ /* 0x004fc40000011611 */
[----:B------:R-:W-:Y:S02]  /*34400*/  PRMT R18, R6, 0x3340, R18 ;  /* 0x0000334006127816 */ /* 0x000fe40000000012 */
[----:B------:R-:W-:Y:S02]  /*34410*/  LOP3.LUT R14, R14, 0xffff, RZ, 0xc0, !PT ;  /* 0x0000ffff0e0e7812 */ /* 0x000fe400078ec0ff */
[----:B------:R-:W-:Y:S02]  /*34420*/  SHF.R.U32.HI R6, RZ, 0x8, R24 ;  /* 0x00000008ff067819 */ /* 0x000fe40000011618 */
[----:B------:R-:W-:Y:S02]  /*34430*/  LOP3.LUT R11, R11, 0xffff, RZ, 0xc0, !PT ;  /* 0x0000ffff0b0b7812 */ /* 0x000fe400078ec0ff */
[----:B------:R-:W-:Y:S02]  /*34440*/  LOP3.LUT R12, R12, 0xffff, RZ, 0xc0, !PT ;  /* 0x0000ffff0c0c7812 */ /* 0x000fe400078ec0ff */
[----:B------:R-:W-:-:S02]  /*34450*/  SHF.R.U32.HI R16, RZ, 0x8, R16 ;  /* 0x00000008ff107819 */ /* 0x000fc40000011610 */
[----:B------:R-:W-:Y:S02]  /*34460*/  LOP3.LUT R17, R17, 0xffff, RZ, 0xc0, !PT ;  /* 0x0000ffff11117812 */ /* 0x000fe400078ec0ff */
[----:B------:R-:W-:Y:S02]  /*34470*/  PRMT R9, R14, 0x3340, R1 ;  /* 0x000033400e097816 */ /* 0x000fe40000000001 */
[----:B------:R-:W-:Y:S02]  /*34480*/  LOP3.LUT R6, R6, 0xffff, RZ, 0xc0, !PT ;  /* 0x0000ffff06067812 */ /* 0x000fe400078ec0ff */
[----:B------:R-:W-:Y:S02]  /*34490*/  PRMT R11, R12, 0x3340, R11 ;  /* 0x000033400c0b7816 */ /* 0x000fe4000000000b */
[----:B------:R-:W-:Y:S02]  /*344a0*/  SHF.R.U32.HI R14, RZ, 0x8, R21 ;  /* 0x00000008ff0e7819 */ /* 0x000fe40000011615 */
[----:B------:R-:W-:Y:S01]  /*344b0*/  LOP3.LUT R16, R16, 0xffff, RZ, 0xc0, !PT ;  /* 0x0000ffff10107812 */ /* 0x000fe200078ec0ff */
[----:B------:R-:W2:Y:S01]  /*344c0*/  LDL.LU R21, [R1+0x98] ;  /* 0x0000980001157983 */ /* 0x000ea20000300800 */
[----:B------:R-:W-:-:S02]  /*344d0*/  SHF.R.U32.HI R12, RZ, 0x8, R25 ;  /* 0x00000008ff0c7819 */ /* 0x000fc40000011619 */
[----:B------:R-:W-:Y:S01]  /*344e0*/  PRMT R8, R8, 0x3340, R1 ;  /* 0x0000334008087816 */ /* 0x000fe20000000001 */
[----:B------:R-:W4:Y:S01]  /*344f0*/  LDL.LU R25, [R1+0x13c] ;  /* 0x00013c0001197983 */ /* 0x000f220000300800 */
[----:B------:R-:W-:-:S03]  /*34500*/  PRMT R16, R6, 0x3340, R16 ;  /* 0x0000334006107816 */ /* 0x000fc60000000010 */
[----:B------:R-:W5:Y:S01]  /*34510*/  LDL.LU R24, [R1+0x9c] ;  /* 0x00009c0001187983 */ /* 0x000f620000300800 */
[----:B------:R-:W-:Y:S02]  /*34520*/  PRMT R5, R5, 0x5410, R13 ;  /* 0x0000541005057816 */ /* 0x000fe4000000000d */
[----:B------:R-:W-:Y:S02]  /*34530*/  PRMT R7, R7, 0x5410, R8 ;  /* 0x0000541007077816 */ /* 0x000fe40000000008 */
[----:B------:R-:W-:Y:S02]  /*34540*/  PRMT R10, R10, 0x5410, R9 ;  /* 0x000054100a0a7816 */ /* 0x000fe40000000009 */
[----:B---3--:R-:W-:-:S04]  /*34550*/  SHF.R.U32.HI R15, RZ, 0x8, R15 ;  /* 0x00000008ff0f7819 */ /* 0x008fc8000001160f */
[----:B------:R-:W-:-:S04]  /*34560*/  LOP3.LUT R15, R15, 0xffff, RZ, 0xc0, !PT ;  /* 0x0000ffff0f0f7812 */ /* 0x000fc800078ec0ff */
[----:B------:R-:W-:Y:S02]  /*34570*/  PRMT R15, R17, 0x3340, R15 ;  /* 0x00003340110f7816 */ /* 0x000fe4000000000f */
[----:B------:R-:W3:Y:S04]  /*34580*/  LDL.LU R17, [R1+0x84] ;  /* 0x0000840001117983 */ /* 0x000ee80000300800 */
[----:B------:R-:W2:Y:S04]  /*34590*/  LDL.LU R6, [R1+0xf0] ;  /* 0x0000f00001067983 */ /* 0x000ea80000300800 */
[----:B------:R-:W4:Y:S04]  /*345a0*/  LDL.LU R13, [R1+0x70] ;  /* 0x00007000010d7983 */ /* 0x000f280000300800 */
[----:B------:R-:W5:Y:S04]  /*345b0*/  LDL.LU R8, [R1+0xf8] ;  /* 0x0000f80001087983 */ /* 0x000f680000300800 */
[----:B------:R-:W3:Y:S01]  /*345c0*/  LDL.LU R9, [R1+0xe0] ;  /* 0x0000e00001097983 */ /* 0x000ee20000300800 */
[----:B------:R-:W-:-:S04]  /*345d0*/  PRMT R4, R4, 0x3340, R1 ;  /* 0x0000334004047816 */ /* 0x000fc80000000001 */
[----:B------:R-:W-:Y:S02]  /*345e0*/  PRMT R11, R11, 0x5410, R4 ;  /* 0x000054100b0b7816 */ /* 0x000fe40000000004 */
[----:B--2---:R-:W-:-:S04]  /*345f0*/  LOP3.LUT R6, R6, 0xffff, RZ, 0xc0, !PT ;  /* 0x0000ffff06067812 */ /* 0x004fc800078ec0ff */
[--C-:B------:R-:W-:Y:S02]  /*34600*/  PRMT R5, R5, 0x5210, R6.reuse ;  /* 0x0000521005057816 */ /* 0x100fe40000000006 */
[----:B---3--:R-:W-:Y:S02]  /*34610*/  PRMT R4, R9, 0x4210, R6 ;  /* 0x0000421009047816 */ /* 0x008fe40000000006 */
[----:B------:R-:W2:Y:S01]  /*34620*/  LDL.LU R6, [R1+0x88] ;  /* 0x0000880001067983 */ /* 0x000ea20000300800 */
[----:B-----5:R-:W-:Y:S02]  /*34630*/  LOP3.LUT R8, R8, 0xffff, RZ, 0xc0, !PT ;  /* 0x0000ffff08087812 */ /* 0x020fe400078ec0ff */
[----:B----4-:R-:W-:Y:S02]  /*34640*/  LOP3.LUT R9, R13, 0xffff, RZ, 0xc0, !PT ;  /* 0x0000ffff0d097812 */ /* 0x010fe400078ec0ff */
[----:B------:R-:W-:Y:S02]  /*34650*/  PRMT R7, R7, 0x5210, R8 ;  /* 0x0000521007077816 */ /* 0x000fe40000000008 */
[----:B------:R-:W-:-:S02]  /*34660*/  SHF.R.U32.HI R13, RZ, 0x8, R19 ;  /* 0x00000008ff0d7819 */ /* 0x000fc40000011613 */
[----:B------:R-:W3:Y:S01]  /*34670*/  LDL.LU R19, [R1+0x140] ;  /* 0x0001400001137983 */ /* 0x000ee20000300800 */
[----:B--2---:R-:W-:Y:S02]  /*34680*/  PRMT R6, R6, 0x4210, R8 ;  /* 0x0000421006067816 */ /* 0x004fe40000000008 */
[----:B------:R-:W-:Y:S02]  /*34690*/  PRMT R8, R24, 0x4210, R9 ;  /* 0x0000421018087816 */ /* 0x000fe40000000009 */
[----:B------:R-:W2:Y:S04]  /*346a0*/  LDL.LU R24, [R1+0x10a4] ;  /* 0x0010a40001187983 */ /* 0x000ea80000300800 */
[----:B------:R0:W-:Y:S04]  /*346b0*/  STSM.16.M88.4 [R20], R4 ;  /* 0x0000000414007844 */ /* 0x0001e80000000200 */
[----:B0-----:R-:W4:Y:S01]  /*346c0*/  LDL.LU R7, [R1+0x144] ;  /* 0x0001440001077983 */ /* 0x001f220000300800 */
[----:B------:R-:W-:-:S02]  /*346d0*/  LOP3.LUT R17, R17, 0xffff, RZ, 0xc0, !PT ;  /* 0x0000ffff11117812 */ /* 0x000fc400078ec0ff */
[----:B------:R-:W-:Y:S02]  /*346e0*/  PRMT R9, R10, 0x5210, R9 ;  /* 0x000052100a097816 */ /* 0x000fe40000000009 */
[--C-:B------:R-:W-:Y:S02]  /*346f0*/  PRMT R10, R21, 0x4210, R17.reuse ;  /* 0x00004210150a7816 */ /* 0x100fe40000000011 */
[----:B------:R-:W-:Y:S02]  /*34700*/  PRMT R11, R11, 0x5210, R17 ;  /* 0x000052100b0b7816 */ /* 0x000fe40000000011 */
[----:B---3--:R-:W-:Y:S01]  /*34710*/  SHF.R.U32.HI R19, RZ, 0x8, R19 ;  /* 0x00000008ff137819 */ /* 0x008fe20000011613 */
[----:B------:R-:W3:Y:S01]  /*34720*/  LDL.LU R17, [R1+0xc0] ;  /* 0x0000c00001117983 */ /* 0x000ee20000300800 */
[----:B------:R-:W-:-:S03]  /*34730*/  LOP3.LUT R14, R14, 0xffff, RZ, 0xc0, !PT ;  /* 0x0000ffff0e0e7812 */ /* 0x000fc600078ec0ff */
[----:B------:R0:W-:Y:S01]  /*34740*/  STSM.16.M88.4 [R20+0x100], R8 ;  /* 0x0001000814007844 */ /* 0x0001e20000000200 */
[----:B------:R-:W-:Y:S02]  /*34750*/  LOP3.LUT R12, R12, 0xffff, RZ, 0xc0, !PT ;  /* 0x0000ffff0c0c7812 */ /* 0x000fe400078ec0ff */
[----:B------:R-:W-:Y:S02]  /*34760*/  LOP3.LUT R19, R19, 0xffff, RZ, 0xc0, !PT ;  /* 0x0000ffff13137812 */ /* 0x000fe400078ec0ff */
[--C-:B------:R-:W-:Y:S02]  /*34770*/  PRMT R14, R14, 0x3340, R1.reuse ;  /* 0x000033400e0e7816 */ /* 0x100fe40000000001 */
[----:B------:R-:W-:Y:S02]  /*34780*/  LOP3.LUT R13, R13, 0xffff, RZ, 0xc0, !PT ;  /* 0x0000ffff0d0d7812 */ /* 0x000fe400078ec0ff */
[--C-:B------:R-:W-:Y:S02]  /*34790*/  PRMT R12, R12, 0x3340, R1.reuse ;  /* 0x000033400c0c7816 */ /* 0x100fe40000000001 */
[----:B------:R-:W-:Y:S01]  /*347a0*/  PRMT R13, R13, 0x3340, R1 ;  /* 0x000033400d0d7816 */ /* 0x000fe20000000001 */
[----:B0-----:R-:W5:Y:S01]  /*347b0*/  LDL.LU R10, [R1+0x130] ;  /* 0x00013000010a7983 */ /* 0x001f620000300800 */
[----:B------:R-:W-:-:S02]  /*347c0*/  PRMT R11, R15, 0x5410, R12 ;  /* 0x000054100f0b7816 */ /* 0x000fc4000000000c */
[----:B------:R-:W-:Y:S01]  /*347d0*/  PRMT R13, R16, 0x5410, R13 ;  /* 0x00005410100d7816 */ /* 0x000fe2000000000d */
[----:B------:R-:W0:Y:S01]  /*347e0*/  S2R R21, SR_TID.X ;  /* 0x0000000000157919 */ /* 0x000e220000002100 */
[----:B----4-:R-:W-:-:S04]  /*347f0*/  SHF.R.U32.HI R9, RZ, 0x8, R7 ;  /* 0x00000008ff097819 */ /* 0x010fc80000011607 */
[----:B------:R-:W-:-:S04]  /*34800*/  LOP3.LUT R9, R9, 0xffff, RZ, 0xc0, !PT ;  /* 0x0000ffff09097812 */ /* 0x000fc800078ec0ff */
[----:B------:R-:W-:Y:S02]  /*34810*/  PRMT R19, R9, 0x3340, R19 ;  /* 0x0000334009137816 */ /* 0x000fe40000000013 */
[----:B------:R-:W-:Y:S02]  /*34820*/  PRMT R9, R18, 0x5410, R14 ;  /* 0x0000541012097816 */ /* 0x000fe4000000000e */
[----:B------:R-:W4:Y:S04]  /*34830*/  LDL.LU R18, [R1+0xd0] ;  /* 0x0000d00001127983 */ /* 0x000f280000300800 */
[----:B------:R-:W4:Y:S04]  /*34840*/  LDL.LU R14, [R1+0xe8] ;  /* 0x0000e800010e7983 */ /* 0x000f280000300800 */
[----:B------:R-:W4:Y:S04]  /*34850*/  LDL.LU R12, [R1+0x11c] ;  /* 0x00011c00010c7983 */ /* 0x000f280000300800 */
[----:B------:R-:W4:Y:S04]  /*34860*/  LDL.LU R15, [R1+0xd4] ;  /* 0x0000d400010f7983 */ /* 0x000f280000300800 */
[----:B------:R-:W4:Y:S01]  /*34870*/  LDL.LU R16, [R1+0xdc] ;  /* 0x0000dc0001107983 */ /* 0x000f220000300800 */
[----:B------:R-:W-:-:S04]  /*34880*/  SHF.R.U32.HI R8, RZ, 0x8, R25 ;  /* 0x00000008ff087819 */ /* 0x000fc80000011619 */
[----:B------:R-:W-:Y:S02]  /*34890*/  LOP3.LUT R8, R8, 0xffff, RZ, 0xc0, !PT ;  /* 0x0000ffff08087812 */ /* 0x000fe400078ec0ff */
[----:B-----5:R-:W-:Y:S02]  /*348a0*/  LOP3.LUT R10, R10, 0xffff, RZ, 0xc0, !PT ;  /* 0x0000ffff0a0a7812 */ /* 0x020fe400078ec0ff */
[----:B------:R-:W-:Y:S02]  /*348b0*/  PRMT R8, R8, 0x3340, R1 ;  /* 0x0000334008087816 */ /* 0x000fe40000000001 */
[----:B---3--:R-:W-:Y:S02]  /*348c0*/  LOP3.LUT R17, R17, 0xffff, RZ, 0xc0, !PT ;  /* 0x0000ffff11117812 */ /* 0x008fe400078ec0ff */
[----:B0-----:R-:W-:Y:S02]  /*348d0*/  LOP3.LUT R21, R21, 0x3f, RZ, 0xc0, !PT ;  /* 0x0000003f15157812 */ /* 0x001fe400078ec0ff */
[----:B------:R-:W-:-:S02]  /*348e0*/  PRMT R19, R19, 0x5410, R8 ;  /* 0x0000541013137816 */ /* 0x000fc40000000008 */
[----:B------:R-:W-:Y:S01]  /*348f0*/  LEA R21, R21, UR4, 0x4 ;  /* 0x0000000415157c11 */ /* 0x000fe2000f8e20ff */
[----:B------:R-:W-:Y:S01]  /*34900*/  BAR.SYNC.DEFER_BLOCKING 0x0 ;  /* 0x0000000000007b1d */ /* 0x000fe20000010000 */
[----:B------:R-:W-:Y:S01]  /*34910*/  PRMT R9, R9, 0x5210, R10 ;  /* 0x0000521009097816 */ /* 0x000fe2000000000a */
[C---:B--2---:R-:W-:Y:S01]  /*34920*/  IMAD R25, R24.reuse, UR5, RZ ;  /* 0x0000000518197c24 */ /* 0x044fe2000f8e02ff */
[----:B------:R-:W-:-:S03]  /*34930*/  ISETP.GE.AND P0, PT, R24, UR12, PT ;  /* 0x0000000c18007c0c */ /* 0x000fc6000bf06270 */
[----:B------:R-:W-:Y:S01]  /*34940*/  ULDC.64 UR4, c[0x0][0x220] ;  /* 0x0000880000047ab9 */ /* 0x000fe20000000a00 */
[----:B------:R-:W-:Y:S01]  /*34950*/  ULDC UR12, c[0x0][0x22c] ;  /* 0x00008b00000c7ab9 */ /* 0x000fe20000000800 */
[C---:B------:R-:W-:Y:S01]  /*34960*/  IADD3 R24, P1, R25.reuse, UR4, RZ ;  /* 0x0000000419187c10 */ /* 0x040fe2000ff3e0ff */
[----:B------:R-:W-:Y:S01]  /*34970*/  ULDC UR4, c[0x0][0x248] ;  /* 0x0000920000047ab9 */ /* 0x000fe20000000800 */
[----:B------:R-:W0:Y:S02]  /*34980*/  LDS.128 R4, [R21] ;  /* 0x0000000015047984 */ /* 0x000e240000000c00 */
[----:B------:R-:W-:Y:S01]  /*34990*/  LEA.HI.X.SX32 R25, R25, UR5, 0x1, P1 ;  /* 0x0000000519197c11 */ /* 0x000fe200088f0eff */
[----:B------:R-:W-:Y:S02]  /*349a0*/  ULDC UR5, c[0x0][0x22c] ;  /* 0x00008b0000057ab9 */ /* 0x000fe40000000800 */
[C---:B------:R-:W-:Y:S01]  /*349b0*/  ISETP.LT.AND P4, PT, R26.reuse, UR5, !P0 ;  /* 0x000000051a007c0c */ /* 0x040fe2000c781270 */
[----:B------:R-:W-:Y:S01]  /*349c0*/  IMAD R26, R26, UR4, RZ ;  /* 0x000000041a1a7c24 */ /* 0x000fe2000f8e02ff */
[----:B----4-:R-:W-:Y:S01]  /*349d0*/  LOP3.LUT R12, R12, 0xffff, RZ, 0xc0, !PT ;  /* 0x0000ffff0c0c7812 */ /* 0x010fe200078ec0ff */
[----:B------:R-:W-:Y:S01]  /*349e0*/  ULDC UR5, c[0x0][0x22c] ;  /* 0x00008b0000057ab9 */ /* 0x000fe20000000800 */
[----:B------:R-:W-:-:S02]  /*349f0*/  PRMT R8, R16, 0x4210, R10 ;  /* 0x0000421010087816 */ /* 0x000fc4000000000a */
[--C-:B------:R-:W-:Y:S02]  /*34a00*/  PRMT R16, R22, 0x4210, R17.reuse ;  /* 0x0000421016107816 */ /* 0x100fe40000000011 */
[----:B------:R-:W-:Y:S02]  /*34a10*/  LOP3.LUT R22, R18, 0xffff, RZ, 0xc0, !PT ;  /* 0x0000ffff12167812 */ /* 0x000fe400078ec0ff */
[--C-:B------:R-:W-:Y:S02]  /*34a20*/  PRMT R10, R15, 0x4210, R12.reuse ;  /* 0x000042100f0a7816 */ /* 0x100fe4000000000c */
[----:B------:R-:W-:Y:S02]  /*34a30*/  PRMT R11, R11, 0x5210, R12 ;  /* 0x000052100b0b7816 */ /* 0x000fe4000000000c */
[----:B------:R-:W-:Y:S02]  /*34a40*/  PRMT R17, R13, 0x5210, R17 ;  /* 0x000052100d117816 */ /* 0x000fe40000000011 */
[----:B------:R-:W-:-:S02]  /*34a50*/  PRMT R18, R14, 0x4210, R22 ;  /* 0x000042100e127816 */ /* 0x000fc40000000016 */
[----:B------:R-:W1:Y:S01]  /*34a60*/  LDS.128 R12, [R21+0x400] ;  /* 0x00040000150c7984 */ /* 0x000e620000000c00 */
[----:B------:R-:W-:Y:S01]  /*34a70*/  BAR.SYNC.DEFER_BLOCKING 0x0 ;  /* 0x0000000000007b1d */ /* 0x000fe20000010000 */
[----:B------:R-:W-:-:S05]  /*34a80*/  PRMT R19, R19, 0x5210, R22 ;  /* 0x0000521013137816 */ /* 0x000fca0000000016 */
[----:B------:R2:W-:Y:S04]  /*34a90*/  STSM.16.M88.4 [R20], R8 ;  /* 0x0000000814007844 */ /* 0x0005e80000000200 */
[----:B------:R3:W-:Y:S01]  /*34aa0*/  STSM.16.M88.4 [R20+0x100], R16 ;  /* 0x0001001014007844 */ /* 0x0007e20000000200 */
[----:B------:R-:W-:Y:S01]  /*34ab0*/  BAR.SYNC.DEFER_BLOCKING 0x0 ;  /* 0x0000000000007b1d */ /* 0x000fe20000010000 */
[----:B--2---:R-:W-:-:S05]  /*34ac0*/  IADD3 R8, P3, R26, R24, RZ ;  /* 0x000000181a087210 */ /* 0x004fca0007f7e0ff */
[----:B---3--:R-:W2:Y:S01]  /*34ad0*/  LDL.LU R18, [R1+0x4] ;  /* 0x0000040001127983 */ /* 0x008ea20000300800 */
[----:B------:R-:W-:-:S03]  /*34ae0*/  LEA.HI.X.SX32 R9, R26, R25, 0x1, P3 ;  /* 0x000000191a097211 */ /* 0x000fc600018f0eff */
[----:B------:R-:W3:Y:S04]  /*34af0*/  LDL.LU R19, [R1+0x8] ;  /* 0x0000080001137983 */ /* 0x000ee80000300800 */
[----:B------:R-:W4:Y:S04]  /*34b00*/  LDL.LU R20, [R1+0xc] ;  /* 0x00000c0001147983 */ /* 0x000f280000300800 */
[----:B------:R-:W5:Y:S01]  /*34b10*/  LDL.LU R26, [R1] ;  /* 0x00000000011a7983 */ /* 0x000f620000300800 */
[C---:B------:R-:W-:Y:S01]  /*34b20*/  ISETP.LT.AND P1, PT, R23.reuse, UR13, !P0 ;  /* 0x0000000d17007c0c */ /* 0x040fe2000c721270 */
[----:B------:R-:W-:Y:S01]  /*34b30*/  IMAD R23, R23, UR4, RZ ;  /* 0x0000000417177c24 */ /* 0x000fe2000f8e02ff */
[----:B0-----:R-:W-:Y:S01]  /*34b40*/  PRMT R10, R4, 0x7770, RZ ;  /* 0x00007770040a7816 */ /* 0x001fe200000000ff */
[----:B------:R-:W-:-:S03]  /*34b50*/  ULDC UR13, c[0x0][0x22c] ;  /* 0x00008b00000d7ab9 */ /* 0x000fc60000000800 */
[----:B------:R-:W-:-:S04]  /*34b60*/  IADD3 R22, P2, R23, R24, RZ ;  /* 0x0000001817167210 */ /* 0x000fc80007f5e0ff */
[----:B------:R-:W-:Y:S02]  /*34b70*/  LEA.HI.X.SX32 R23, R23, R25, 0x1, P2 ;  /* 0x0000001917177211 */ /* 0x000fe400010f0eff */
[----:B------:R-:W-:-:S03]  /*34b80*/  PRMT R11, R5, 0x7770, RZ ;  /* 0x00007770050b7816 */ /* 0x000fc600000000ff */
[----:B------:R0:W-:Y:S01]  /*34b90*/  @P1 STG.E.U8 desc[UR8][R22.64], R10 ;  /* 0x0000000a16001986 */ /* 0x0001e2000c101108 */
[C---:B------:R-:W-:Y:S01]  /*34ba0*/  ISETP.LT.AND P1, PT, R3.reuse, UR5, !P0 ;  /* 0x0000000503007c0c */ /* 0x040fe2000c721270 */
[----:B------:R-:W-:Y:S01]  /*34bb0*/  IMAD R3, R3, UR4, RZ ;  /* 0x0000000403037c24 */ /* 0x000fe2000f8e02ff */
[----:B------:R-:W-:Y:S01]  /*34bc0*/  ISETP.LT.AND P2, PT, R2, UR6, !P0 ;  /* 0x0000000602007c0c */ /* 0x000fe2000c741270 */
[----:B------:R0:W-:Y:S01]  /*34bd0*/  @P4 STG.E.U8 desc[UR8][R8.64], R11 ;  /* 0x0000000b08004986 */ /* 0x0001e2000c101108 */
[----:B------:R-:W-:Y:S01]  /*34be0*/  ULDC UR5, c[0x0][0x22c] ;  /* 0x00008b0000057ab9 */ /* 0x000fe20000000800 */
[----:B-1----:R-:W-:Y:S01]  /*34bf0*/  PRMT R16, R12, 0x7770, RZ ;  /* 0x000077700c107816 */ /* 0x002fe200000000ff */
[----:B------:R-:W-:Y:S01]  /*34c00*/  ULDC UR6, c[0x0][0x22c] ;  /* 0x00008b0000067ab9 */ /* 0x000fe20000000800 */
[C---:B------:R-:W-:Y:S01]  /*34c10*/  ISETP.LT.AND P3, PT, R0.reuse, UR5, !P0 ;  /* 0x0000000500007c0c */ /* 0x040fe2000c761270 */
[----:B------:R-:W-:Y:S01]  /*34c20*/  IMAD R0, R0, UR4, RZ ;  /* 0x0000000400007c24 */ /* 0x000fe2000f8e02ff */
[----:B------:R-:W-:-:S02]  /*34c30*/  ISETP.LT.AND P4, PT, R27, UR12, !P0 ;  /* 0x0000000c1b007c0c */ /* 0x000fc4000c781270 */
[----:B------:R-:W-:Y:S01]  /*34c40*/  PRMT R17, R13, 0x7770, RZ ;  /* 0x000077700d117816 */ /* 0x000fe200000000ff */
[----:B0-----:R-:W4:Y:S01]  /*34c50*/  LDL.LU R23, [R1+0x10] ;  /* 0x0000100001177983 */ /* 0x001f220000300800 */
[----:B------:R-:W-:Y:S01]  /*34c60*/  IMAD R9, R2, UR4, RZ ;  /* 0x0000000402097c24 */ /* 0x000fe2000f8e02ff */
[-C--:B------:R-:W-:Y:S01]  /*34c70*/  IADD3 R2, P5, R3, R24.reuse, RZ ;  /* 0x0000001803027210 */ /* 0x080fe20007fbe0ff */
[----:B------:R-:W-:Y:S01]  /*34c80*/  IMAD R27, R27, UR4, RZ ;  /* 0x000000041b1b7c24 */ /* 0x000fe2000f8e02ff */
[----:B------:R-:W-:Y:S01]  /*34c90*/  PRMT R11, R6, 0x7770, RZ ;  /* 0x00007770060b7816 */ /* 0x000fe200000000ff */
[----:B------:R-:W-:Y:S01]  /*34ca0*/  ULDC UR5, c[0x0][0x22c] ;  /* 0x00008b0000057ab9 */ /* 0x000fe20000000800 */
[-C--:B------:R-:W-:Y:S01]  /*34cb0*/  LEA.HI.X.SX32 R3, R3, R25.reuse, 0x1, P5 ;  /* 0x0000001903037211 */ /* 0x080fe200028f0eff */
[----:B------:R-:W-:Y:S01]  /*34cc0*/  ULDC UR12, c[0x0][0x22c] ;  /* 0x00008b00000c7ab9 */ /* 0x000fe20000000800 */
[-C--:B------:R-:W-:Y:S02]  /*34cd0*/  IADD3 R10, P5, R0, R24.reuse, RZ ;  /* 0x00000018000a7210 */ /* 0x080fe40007fbe0ff */
[C---:B------:R-:W-:Y:S01]  /*34ce0*/  IADD3 R8, P6, R9.reuse, R24, RZ ;  /* 0x0000001809087210 */ /* 0x040fe20007fde0ff */
[----:B------:R0:W-:Y:S03]  /*34cf0*/  @P1 STG.E.U8 desc[UR8][R2.64], R11 ;  /* 0x0000000b02001986 */ /* 0x0001e6000c101108 */
[----:B------:R-:W-:-:S02]  /*34d00*/  LEA.HI.X.SX32 R9, R9, R25, 0x1, P6 ;  /* 0x0000001909097211 */ /* 0x000fc400030f0eff */
[----:B0-----:R-:W-:Y:S02]  /*34d10*/  IADD3 R2, P1, R27, R24, RZ ;  /* 0x000000181b027210 */ /* 0x001fe40007f3e0ff */
[-C--:B------:R-:W-:Y:S02]  /*34d20*/  LEA.HI.X.SX32 R11, R0, R25.reuse, 0x1, P5 ;  /* 0x00000019000b7211 */ /* 0x080fe400028f0eff */
[----:B------:R-:W-:Y:S02]  /*34d30*/  PRMT R0, R7, 0x7770, RZ ;  /* 0x0000777007007816 */ /* 0x000fe400000000ff */
[----:B------:R-:W-:Y:S02]  /*34d40*/  LEA.HI.X.SX32 R3, R27, R25, 0x1, P1 ;  /* 0x000000191b037211 */ /* 0x000fe400008f0eff */
[C---:B------:R-:W-:Y:S01]  /*34d50*/  ISETP.LT.AND P1, PT, R28.reuse, UR5, !P0 ;  /* 0x000000051c007c0c */ /* 0x040fe2000c721270 */
[----:B------:R-:W-:Y:S01]  /*34d60*/  IMAD R28, R28, UR4, RZ ;  /* 0x000000041c1c7c24 */ /* 0x000fe2000f8e02ff */
[----:B------:R0:W-:Y:S01]  /*34d70*/  @P2 STG.E.U8 desc[UR8][R8.64], R0 ;  /* 0x0000000008002986 */ /* 0x0001e2000c101108 */
[----:B------:R-:W-:-:S03]  /*34d80*/  ULDC UR5, c[0x0][0x22c] ;  /* 0x00008b0000057ab9 */ /* 0x000fc60000000800 */
[----:B------:R-:W-:Y:S04]  /*34d90*/  @P3 STG.E.U8 desc[UR8][R10.64], R16 ;  /* 0x000000100a003986 */ /* 0x000fe8000c101108 */
[----:B------:R1:W-:Y:S01]  /*34da0*/  @P4 STG.E.U8 desc[UR8][R2.64], R17 ;  /* 0x0000001102004986 */ /* 0x0003e2000c101108 */
[C---:B------:R-:W-:Y:S01]  /*34db0*/  ISETP.LT.AND P2, PT, R29.reuse, UR6, !P0 ;  /* 0x000000061d007c0c */ /* 0x040fe2000c741270 */
[----:B------:R-:W-:Y:S01]  /*34dc0*/  IMAD R29, R29, UR4, RZ ;  /* 0x000000041d1d7c24 */ /* 0x000fe2000f8e02ff */
[----:B------:R-:W-:Y:S01]  /*34dd0*/  ULDC UR6, c[0x0][0x22c] ;  /* 0x00008b0000067ab9 */ /* 0x000fe20000000800 */
[----:B0-----:R-:W-:Y:S02]  /*34de0*/  PRMT R9, R14, 0x7770, RZ ;  /* 0x000077700e097816 */ /* 0x001fe400000000ff */
[----:B-1----:R-:W-:-:S04]  /*34df0*/  IADD3 R2, P5, R28, R24, RZ ;  /* 0x000000181c027210 */ /* 0x002fc80007fbe0ff */
[----:B------:R-:W-:Y:S02]  /*34e00*/  LEA.HI.X.SX32 R3, R28, R25, 0x1, P5 ;  /* 0x000000191c037211 */ /* 0x000fe400028f0eff */
[----:B------:R-:W-:-:S03]  /*34e10*/  IADD3 R8, P6, R29, R24, RZ ;  /* 0x000000181d087210 */ /* 0x000fc60007fde0ff */
[----:B------:R0:W-:Y:S01]  /*34e20*/  @P1 STG.E.U8 desc[UR8][R2.64], R9 ;  /* 0x0000000902001986 */ /* 0x0001e2000c101108 */
[----:B------:R-:W-:Y:S02]  /*34e30*/  PRMT R17, R5, 0x7771, RZ ;  /* 0x0000777105117816 */ /* 0x000fe400000000ff */
[----:B0-----:R-:W-:Y:S01]  /*34e40*/  LEA.HI.X.SX32 R9, R29, R25, 0x1, P6 ;  /* 0x000000191d097211 */ /* 0x001fe200030f0eff */
[C---:B--2---:R-:W-:Y:S01]  /*34e50*/  IMAD R16, R18.reuse, UR4, RZ ;  /* 0x0000000412107c24 */ /* 0x044fe2000f8e02ff */
[----:B------:R-:W-:Y:S01]  /*34e60*/  ISETP.LT.AND P4, PT, R18, UR12, !P0 ;  /* 0x0000000c12007c0c */ /* 0x000fe2000c781270 */
[----:B------:R-:W-:-:S03]  /*34e70*/  ULDC UR12, c[0x0][0x22c] ;  /* 0x00008b00000c7ab9 */ /* 0x000fc60000000800 */
[-C--:B------:R-:W-:Y:S01]  /*34e80*/  IADD3 R2, P1, R16, R24.reuse, RZ ;  /* 0x0000001810027210 */ /* 0x080fe20007f3e0ff */
[C---:B-----5:R-:W-:Y:S01]  /*34e90*/  IMAD R0, R26.reuse, UR4, RZ ;  /* 0x000000041a007c24 */ /* 0x060fe2000f8e02ff */
[----:B------:R-:W-:Y:S01]  /*34ea0*/  ISETP.LT.AND P3, PT, R26, UR5, !P0 ;  /* 0x000000051a007c0c */ /* 0x000fe2000c761270 */
[----:B------:R-:W-:Y:S01]  /*34eb0*/  ULDC UR5, c[0x0][0x22c] ;  /* 0x00008b0000057ab9 */ /* 0x000fe20000000800 */
[----:B------:R-:W2:Y:S02]  /*34ec0*/  LDL.LU R26, [R1+0x14] ;  /* 0x00001400011a7983 */ /* 0x000ea40000300800 */
[----:B------:R-:W-:Y:S02]  /*34ed0*/  IADD3 R10, P5, R0, R24, RZ ;  /* 0x00000018000a7210 */ /* 0x000fe40007fbe0ff */
[-C--:B------:R-:W-:Y:S02]  /*34ee0*/  LEA.HI.X.SX32 R3, R16, R25.reuse, 0x1, P1 ;  /* 0x0000001910037211 */ /* 0x080fe400008f0eff */
[----:B------:R-:W-:-:S02]  /*34ef0*/  LEA.HI.X.SX32 R11, R0, R25, 0x1, P5 ;  /* 0x00000019000b7211 */ /* 0x000fc400028f0eff */
[----:B------:R-:W-:Y:S02]  /*34f00*/  PRMT R0, R15, 0x7770, RZ ;  /* 0x000077700f007816 */ /* 0x000fe400000000ff */
[----:B------:R-:W-:-:S03]  /*34f10*/  PRMT R16, R4, 0x7771, RZ ;  /* 0x0000777104107816 */ /* 0x000fc600000000ff */
[----:B------:R-:W-:Y:S01]  /*34f20*/  @P2 STG.E.U8 desc[UR8][R8.64], R0 ;  /* 0x0000000008002986 */ /* 0x000fe2000c101108 */
[C---:B---3--:R-:W-:Y:S01]  /*34f30*/  ISETP.LT.AND P1, PT, R19.reuse, UR5, !P0 ;  /* 0x0000000513007c0c */ /* 0x048fe2000c721270 */
[----:B------:R-:W-:Y:S02]  /*34f40*/  ULDC UR5, c[0x0][0x22c] ;  /* 0x00008b0000057ab9 */ /* 0x000fe40000000800 */
[----:B------:R-:W-:Y:S04]  /*34f50*/  @P3 STG.E.U8 desc[UR8][R10.64], R16 ;  /* 0x000000100a003986 */ /* 0x000fe8000c101108 */
[----:B------:R0:W-:Y:S02]  /*34f60*/  @P4 STG.E.U8 desc[UR8][R2.64], R17 ;  /* 0x0000001102004986 */ /* 0x0001e4000c101108 */
[----:B0-----:R-:W-:-:S02]  /*34f70*/  IMAD R3, R19, UR4, RZ ;  /* 0x0000000413037c24 */ /* 0x001fc4000f8e02ff */
[----:B------:R-:W3:Y:S01]  /*34f80*/  LDL.LU R19, [R1+0x18] ;  /* 0x0000180001137983 */ /* 0x000ee20000300800 */
[C---:B----4-:R-:W-:Y:S01]  /*34f90*/  ISETP.LT.AND P2, PT, R20.reuse, UR6, !P0 ;  /* 0x0000000614007c0c */ /* 0x050fe2000c741270 */
[----:B------:R-:W-:Y:S01]  /*34fa0*/  IMAD R0, R20, UR4, RZ ;  /* 0x0000000414007c24 */ /* 0x000fe2000f8e02ff */
[-C--:B------:R-:W-:Y:S01]  /*34fb0*/  IADD3 R2, P5, R3, R24.reuse, RZ ;  /* 0x0000001803027210 */ /* 0x080fe20007fbe0ff */
[----:B------:R-:W4:Y:S01]  /*34fc0*/  LDL.LU R20, [R1+0x20] ;  /* 0x0000200001147983 */ /* 0x000f220000300800 */
[----:B------:R-:W-:Y:S01]  /*34fd0*/  PRMT R9, R6, 0x7771, RZ ;  /* 0x0000777106097816 */ /* 0x000fe200000000ff */
[C---:B------:R-:W-:Y:S01]  /*34fe0*/  IMAD R11, R23.reuse, UR4, RZ ;  /* 0x00000004170b7c24 */ /* 0x040fe2000f8e02ff */
[----:B------:R-:W-:Y:S01]  /*34ff0*/  ISETP.LT.AND P3, PT, R23, UR5, !P0 ;  /* 0x0000000517007c0c */ /* 0x000fe2000c761270 */
[----:B------:R-:W5:Y:S01]  /*35000*/  LDL.LU R18, [R1+0x24] ;  /* 0x0000240001127983 */ /* 0x000f620000300800 */
[----:B------:R-:W-:Y:S01]  /*35010*/  LEA.HI.X.SX32 R3, R3, R25, 0x1, P5 ;  /* 0x0000001903037211 */ /* 0x000fe200028f0eff */
[----:B------:R-:W-:Y:S01]  /*35020*/  ULDC UR5, c[0x0][0x22c] ;  /* 0x00008b0000057ab9 */ /* 0x000fe20000000800 */
[-C--:B------:R-:W-:Y:S01]  /*35030*/  IADD3 R8, P6, R0, R24.reuse, RZ ;  /* 0x0000001800087210 */ /* 0x080fe20007fde0ff */
[----:B------:R-:W5:Y:S01]  /*35040*/  LDL.LU R23, [R1+0x28] ;  /* 0x0000280001177983 */ /* 0x000f620000300800 */
[----:B------:R-:W-:Y:S01]  /*35050*/  IADD3 R10, P5, R11, R24, RZ ;  /* 0x000000180b0a7210 */ /* 0x000fe20007fbe0ff */
[----:B------:R-:W-:-:S02]  /*35060*/  ULDC UR6, c[0x0][0x22c] ;  /* 0x00008b0000067ab9 */ /* 0x000fc40000000800 */
[----:B------:R0:W-:Y:S01]  /*35070*/  @P1 STG.E.U8 desc[UR8][R2.64], R9 ;  /* 0x0000000902001986 */ /* 0x0001e2000c101108 */
[-C--:B------:R-:W-:Y:S02]  /*35080*/  LEA.HI.X.SX32 R11, R11, R25.reuse, 0x1, P5 ;  /* 0x000000190b0b7211 */ /* 0x080fe400028f0eff */
[----:B------:R-:W-:Y:S02]  /*35090*/  PRMT R17, R13, 0x7771, RZ ;  /* 0x000077710d117816 */ /* 0x000fe400000000ff */
[----:B0-----:R-:W-:Y:S02]  /*350a0*/  LEA.HI.X.SX32 R9, R0, R25, 0x1, P6 ;  /* 0x0000001900097211 */ /* 0x001fe400030f0eff */
[----:B------:R-:W-:-:S05]  /*350b0*/  PRMT R0, R7, 0x7771, RZ ;  /* 0x0000777107007816 */ /* 0x000fca00000000ff */
[----:B------:R-:W-:Y:S01]  /*350c0*/  @P2 STG.E.U8 desc[UR8][R8.64], R0 ;  /* 0x0000000008002986 */ /* 0x000fe2000c101108 */
[C---:B--2---:R-:W-:Y:S01]  /*350d0*/  IMAD R16, R26.reuse, UR4, RZ ;  /* 0x000000041a107c24 */ /* 0x044fe2000f8e02ff */
[----:B------:R-:W-:Y:S01]  /*350e0*/  ISETP.LT.AND P4, PT, R26, UR12, !P0 ;  /* 0x0000000c1a007c0c */ /* 0x000fe2000c781270 */
[----:B------:R-:W-:Y:S01]  /*350f0*/  ULDC UR12, c[0x0][0x22c] ;  /* 0x00008b00000c7ab9 */ /* 0x000fe20000000800 */
[----:B------:R-:W2:Y:S02]  /*35100*/  LDL.LU R26, [R1+0x2c] ;  /* 0x00002c00011a7983 */ /* 0x000ea40000300800 */
[----:B------:R-:W-:-:S04]  /*35110*/  IADD3 R2, P1, R16, R24, RZ ;  /* 0x0000001810027210 */ /* 0x000fc80007f3e0ff */
[----:B------:R-:W-:Y:S02]  /*35120*/  LEA.HI.X.SX32 R3, R16, R25, 0x1, P1 ;  /* 0x0000001910037211 */ /* 0x000fe400008f0eff */
[----:B------:R-:W-:-:S05]  /*35130*/  PRMT R16, R12, 0x7771, RZ ;  /* 0x000077710c107816 */ /* 0x000fca00000000ff */
[----:B------:R-:W-:Y:S04]  /*35140*/  @P3 STG.E.U8 desc[UR8][R10.64], R16 ;  /* 0x000000100a003986 */ /* 0x000fe8000c101108 */
[----:B------:R0:W-:Y:S01]  /*35150*/  @P4 STG.E.U8 desc[UR8][R2.64], R17 ;  /* 0x0000001102004986 */ /* 0x0001e2000c101108 */
[C---:B---3--:R-:W-:Y:S01]  /*35160*/  ISETP.LT.AND P1, PT, R19.reuse, UR5, !P0 ;  /* 0x0000000513007c0c */ /* 0x048fe2000c721270 */
[----:B0-----:R-:W-:Y:S02]  /*35170*/  IMAD R3, R19, UR4, RZ ;  /* 0x0000000413037c24 */ /* 0x001fe4000f8e02ff */
[C---:B----4-:R-:W-:Y:S01]  /*35180*/  IMAD R9, R20.reuse, UR4, RZ ;  /* 0x0000000414097c24 */ /* 0x050fe2000f8e02ff */
[----:B------:R-:W3:Y:S01]  /*35190*/  LDL.LU R19, [R1+0x30] ;  /* 0x0000300001137983 */ /* 0x000ee20000300800 */
[----:B------:R-:W-:Y:S01]  /*351a0*/  ISETP.LT.AND P3, PT, R20, UR6, !P0 ;  /* 0x0000000614007c0c */ /* 0x000fe2000c761270 */
[----:B------:R-:W-:Y:S01]  /*351b0*/  ULDC UR5, c[0x0][0x22c] ;  /* 0x00008b0000057ab9 */ /* 0x000fe20000000800 */
[C---:B-----5:R-:W-:Y:S01]  /*351c0*/  ISETP.LT.AND P2, PT, R18.reuse, UR12, !P0 ;  /* 0x0000000c12007c0c */ /* 0x060fe2000c741270 */
[----:B------:R-:W4:Y:S01]  /*351d0*/  LDL.LU R20, [R1+0x34] ;  /* 0x0000340001147983 */ /* 0x000f220000300800 */
[----:B------:R-:W-:Y:S01]  /*351e0*/  IMAD R0, R18, UR4, RZ ;  /* 0x0000000412007c24 */ /* 0x000fe2000f8e02ff */
[-C--:B------:R-:W-:Y:S01]  /*351f0*/  IADD3 R2, P6, R3, R24.reuse, RZ ;  /* 0x0000001803027210 */ /* 0x080fe20007fde0ff */
[----:B------:R-:W-:Y:S01]  /*35200*/  IMAD R16, R23, UR4, RZ ;  /* 0x0000000417107c24 */ /* 0x000fe2000f8e02ff */
[----:B------:R-:W5:Y:S01]  /*35210*/  LDL.LU R18, [R1+0x3c] ;  /* 0x00003c0001127983 */ /* 0x000f620000300800 */
[----:B------:R-:W-:Y:S01]  /*35220*/  PRMT R11, R14, 0x7771, RZ ;  /* 0x000077710e0b7816 */ /* 0x000fe200000000ff */
[----:B------:R-:W-:Y:S01]  /*35230*/  ULDC UR6, c[0x0][0x22c] ;  /* 0x00008b0000067ab9 */ /* 0x000fe20000000800 */
[----:B------:R-:W-:Y:S01]  /*35240*/  LEA.HI.X.SX32 R3, R3, R25, 0x1, P6 ;  /* 0x0000001903037211 */ /* 0x000fe200030f0eff */
[----:B------:R-:W-:Y:S01]  /*35250*/  ULDC UR12, c[0x0][0x22c] ;  /* 0x00008b00000c7ab9 */ /* 0x000fe20000000800 */
[----:B------:R-:W-:-:S02]  /*35260*/  IADD3 R8, P5, R9, R24, RZ ;  /* 0x0000001809087210 */ /* 0x000fc40007fbe0ff */
[C---:B------:R-:W-:Y:S01]  /*35270*/  IADD3 R10, P6, R0.reuse, R24, RZ ;  /* 0x00000018000a7210 */ /* 0x040fe20007fde0ff */
[----:B------:R0:W-:Y:S01]  /*35280*/  @P1 STG.E.U8 desc[UR8][R2.64], R11 ;  /* 0x0000000b02001986 */ /* 0x0001e2000c101108 */
[-C--:B------:R-:W-:Y:S02]  /*35290*/  LEA.HI.X.SX32 R9, R9, R25.reuse, 0x1, P5 ;  /* 0x0000001909097211 */ /* 0x080fe400028f0eff */
[----:B------:R-:W-:Y:S01]  /*352a0*/  ISETP.LT.AND P4, PT, R23, UR5, !P0 ;  /* 0x0000000517007c0c */ /* 0x000fe2000c781270 */
[----:B------:R-:W-:Y:S01]  /*352b0*/  ULDC UR5, c[0x0][0x22c] ;  /* 0x00008b0000057ab9 */ /* 0x000fe20000000800 */
[----:B0-----:R-:W-:Y:S02]  /*352c0*/  PRMT R3, R15, 0x7771, RZ ;  /* 0x000077710f037816 */ /* 0x001fe400000000ff */
[----:B------:R-:W-:Y:S02]  /*352d0*/  LEA.HI.X.SX32 R11, R0, R25, 0x1, P6 ;  /* 0x00000019000b7211 */ /* 0x000fe400030f0eff */
[----:B------:R-:W-:Y:S01]  /*352e0*/  PRMT R0, R4, 0x7772, RZ ;  /* 0x0000777204007816 */ /* 0x000fe200000000ff */
[----:B------:R-:W-:Y:S04]  /*352f0*/  @P3 STG.E.U8 desc[UR8][R8.64], R3 ;  /* 0x0000000308003986 */ /* 0x000fe8000c101108 */
[----:B------:R0:W-:Y:S01]  /*35300*/  @P2 STG.E.U8 desc[UR8][R10.64], R0 ;  /* 0x000000000a002986 */ /* 0x0001e2000c101108 */
[----:B--2---:R-:W-:Y:S01]  /*35310*/  ISETP.LT.AND P5, PT, R26, UR5, !P0 ;  /* 0x000000051a007c0c */ /* 0x004fe2000c7a1270 */
[----:B------:R-:W-:-:S02]  /*35320*/  ULDC UR5, c[0x0][0x22c] ;  /* 0x00008b0000057ab9 */ /* 0x000fc40000000800 */
[C---:B---3--:R-:W-:Y:S01]  /*35330*/  ISETP.LT.AND P2, PT, R19.reuse, UR5, !P0 ;  /* 0x0000000513007c0c */ /* 0x048fe2000c741270 */
[----:B0-----:R-:W-:Y:S01]  /*35340*/  IMAD R0, R19, UR4, RZ ;  /* 0x0000000413007c24 */ /* 0x001fe2000f8e02ff */
[----:B------:R-:W-:Y:S01]  /*35350*/  IADD3 R2, P1, R16, R24, RZ ;  /* 0x0000001810027210 */ /* 0x000fe20007f3e0ff */
[----:B------:R-:W2:Y:S01]  /*35360*/  LDL.LU R19, [R1+0x40] ;  /* 0x0000400001137983 */ /* 0x000ea20000300800 */
[----:B----4-:R-:W-:Y:S01]  /*35370*/  IMAD R11, R20, UR4, RZ ;  /* 0x00000004140b7c24 */ /* 0x010fe2000f8e02ff */
[----:B------:R-:W-:Y:S01]  /*35380*/  PRMT R8, R5, 0x7772, RZ ;  /* 0x0000777205087816 */ /* 0x000fe200000000ff */
[----:B------:R-:W-:Y:S01]  /*35390*/  ULDC UR5, c[0x0][0x22c] ;  /* 0x00008b0000057ab9 */ /* 0x000fe20000000800 */
[----:B------:R-:W-:Y:S02]  /*353a0*/  LEA.HI.X.SX32 R3, R16, R25, 0x1, P1 ;  /* 0x0000001910037211 */ /* 0x000fe400008f0eff */
[----:B------:R-:W-:Y:S01]  /*353b0*/  ISETP.LT.AND P1, PT, R20, UR6, !P0 ;  /* 0x0000000614007c0c */ /* 0x000fe2000c721270 */
[----:B-----5:R-:W-:Y:S01]  /*353c0*/  IMAD R16, R18, UR4, RZ ;  /* 0x0000000412107c24 */ /* 0x020fe2000f8e02ff */
[----:B------:R-:W3:Y:S01]  /*353d0*/  LDL.LU R20, [R1+0x44] ;  /* 0x0000440001147983 */ /* 0x000ee20000300800 */
[----:B------:R-:W-:Y:S01]  /*353e0*/  PRMT R9, R6, 0x7772, RZ ;  /* 0x0000777206097816 */ /* 0x000fe200000000ff */
[----:B------:R-:W-:-:S02]  /*353f0*/  ULDC UR6, c[0x0][0x22c] ;  /* 0x00008b0000067ab9 */ /* 0x000fc40000000800 */
[----:B------:R0:W-:Y:S04]  /*35400*/  @P4 STG.E.U8 desc[UR8][R2.64], R8 ;  /* 0x0000000802004986 */ /* 0x0001e8000c101108 */
[----:B------:R-:W4:Y:S01]  /*35410*/  LDL.LU R23, [R1+0x4c] ;  /* 0x00004c0001177983 */ /* 0x000f220000300800 */
[----:B0-----:R-:W-:-:S05]  /*35420*/  IMAD R3, R26, UR4, RZ ;  /* 0x000000041a037c24 */ /* 0x001fca000f8e02ff */
[----:B------:R-:W-:-:S04]  /*35430*/  IADD3 R2, P3, R3, R24, RZ ;  /* 0x0000001803027210 */ /* 0x000fc80007f7e0ff */
[----:B------:R-:W-:Y:S02]  /*35440*/  LEA.HI.X.SX32 R3, R3, R25, 0x1, P3 ;  /* 0x0000001903037211 */ /* 0x000fe400018f0eff */
[----:B------:R-:W-:Y:S01]  /*35450*/  ISETP.LT.AND P3, PT, R18, UR12, !P0 ;  /* 0x0000000c12007c0c */ /* 0x000fe2000c761270 */
[----:B------:R-:W-:Y:S01]  /*35460*/  ULDC UR12, c[0x0][0x22c] ;  /* 0x00008b00000c7ab9 */ /* 0x000fe20000000800 */
[----:B------:R-:W5:Y:S04]  /*35470*/  LDL.LU R18, [R1+0x50] ;  /* 0x0000500001127983 */ /* 0x000f680000300800 */
[----:B------:R-:W5:Y:S01]  /*35480*/  LDL.LU R26, [R1+0x58] ;  /* 0x00005800011a7983 */ /* 0x000f620000300800 */
[----:B------:R-:W-:-:S03]  /*35490*/  IADD3 R8, P4, R0, R24, RZ ;  /* 0x0000001800087210 */ /* 0x000fc60007f9e0ff */
[----:B------:R0:W-:Y:S01]  /*354a0*/  @P5 STG.E.U8 desc[UR8][R2.64], R9 ;  /* 0x0000000902005986 */ /* 0x0001e2000c101108 */
[-C--:B------:R-:W-:Y:S02]  /*354b0*/  IADD3 R10, P6, R16, R24.reuse, RZ ;  /* 0x00000018100a7210 */ /* 0x080fe40007fde0ff */
[----:B0-----:R-:W-:Y:S02]  /*354c0*/  IADD3 R2, P5, R11, R24, RZ ;  /* 0x000000180b027210 */ /* 0x001fe40007fbe0ff */
[-C--:B------:R-:W-:Y:S02]  /*354d0*/  LEA.HI.X.SX32 R9, R0, R25.reuse, 0x1, P4 ;  /* 0x0000001900097211 */ /* 0x080fe400020f0eff */
[----:B------:R-:W-:Y:S02]  /*354e0*/  PRMT R0, R7, 0x7773, RZ ;  /* 0x0000777307007816 */ /* 0x000fe400000000ff */
[----:B------:R-:W-:Y:S02]  /*354f0*/  LEA.HI.X.SX32 R3, R11, R25, 0x1, P5 ;  /* 0x000000190b037211 */ /* 0x000fe400028f0eff */
[----:B------:R-:W-:-:S02]  /*35500*/  PRMT R7, R7, 0x7772, RZ ;  /* 0x0000777207077816 */ /* 0x000fc400000000ff */
[----:B------:R-:W-:Y:S02]  /*35510*/  LEA.HI.X.SX32 R11, R16, R25, 0x1, P6 ;  /* 0x00000019100b7211 */ /* 0x000fe400030f0eff */
[----:B------:R-:W-:Y:S01]  /*35520*/  PRMT R16, R12, 0x7772, RZ ;  /* 0x000077720c107816 */ /* 0x000fe200000000ff */
[----:B------:R0:W-:Y:S04]  /*35530*/  @P2 STG.E.U8 desc[UR8][R8.64], R7 ;  /* 0x0000000708002986 */ /* 0x0001e8000c101108 */
[----:B------:R1:W-:Y:S01]  /*35540*/  @P1 STG.E.U8 desc[UR8][R2.64], R16 ;  /* 0x0000001002001986 */ /* 0x0003e2000c101108 */
[C---:B--2---:R-:W-:Y:S01]  /*35550*/  ISETP.LT.AND P1, PT, R19.reuse, UR5, !P0 ;  /* 0x0000000513007c0c */ /* 0x044fe2000c721270 */
[----:B0-----:R-:W-:Y:S01]  /*35560*/  IMAD R9, R19, UR4, RZ ;  /* 0x0000000413097c24 */ /* 0x001fe2000f8e02ff */
[----:B------:R-:W-:Y:S01]  /*35570*/  PRMT R17, R13, 0x7772, RZ ;  /* 0x000077720d117816 */ /* 0x000fe200000000ff */
[----:B------:R-:W2:Y:S01]  /*35580*/  LDL.LU R19, [R1+0x64] ;  /* 0x0000640001137983 */ /* 0x000ea20000300800 */
[----:B------:R-:W-:-:S03]  /*35590*/  ULDC UR5, c[0x0][0x22c] ;  /* 0x00008b0000057ab9 */ /* 0x000fc60000000800 */
[----:B------:R0:W-:Y:S01]  /*355a0*/  @P3 STG.E.U8 desc[UR8][R10.64], R17 ;  /* 0x000000110a003986 */ /* 0x0001e2000c101108 */
[C---:B---3--:R-:W-:Y:S01]  /*355b0*/  ISETP.LT.AND P3, PT, R20.reuse, UR6, !P0 ;  /* 0x0000000614007c0c */ /* 0x048fe2000c761270 */
[----:B-1----:R-:W-:Y:S01]  /*355c0*/  IMAD R3, R20, UR4, RZ ;  /* 0x0000000414037c24 */ /* 0x002fe2000f8e02ff */
[-C--:B------:R-:W-:Y:S01]  /*355d0*/  IADD3 R8, P6, R9, R24.reuse, RZ ;  /* 0x0000001809087210 */ /* 0x080fe20007fde0ff */
[----:B------:R-:W3:Y:S01]  /*355e0*/  LDL.LU R20, [R1+0x68] ;  /* 0x0000680001147983 */ /* 0x000ee20000300800 */
[----:B------:R-:W-:Y:S01]  /*355f0*/  PRMT R4, R4, 0x7773, RZ ;  /* 0x0000777304047816 */ /* 0x000fe200000000ff */
[----:B------:R-:W-:Y:S01]  /*35600*/  ULDC UR6, c[0x0][0x22c] ;  /* 0x00008b0000067ab9 */ /* 0x000fe20000000800 */
[----:B----4-:R-:W-:Y:S01]  /*35610*/  IMAD R7, R23, UR4, RZ ;  /* 0x0000000417077c24 */ /* 0x010fe2000f8e02ff */
[----:B------:R-:W-:Y:S01]  /*35620*/  LEA.HI.X.SX32 R9, R9, R25, 0x1, P6 ;  /* 0x0000001909097211 */ /* 0x000fe200030f0eff */
[----:B------:R-:W4:Y:S01]  /*35630*/  LDL.LU R22, [R1+0x6c] ;  /* 0x00006c0001167983 */ /* 0x000f220000300800 */
[----:B------:R-:W-:-:S02]  /*35640*/  IADD3 R2, P5, R3, R24, RZ ;  /* 0x0000001803027210 */ /* 0x000fc40007fbe0ff */
[----:B0-----:R-:W-:Y:S02]  /*35650*/  IADD3 R10, P6, R7, R24, RZ ;  /* 0x00000018070a7210 */ /* 0x001fe40007fde0ff */
[-C--:B------:R-:W-:Y:S02]  /*35660*/  LEA.HI.X.SX32 R3, R3, R25.reuse, 0x1, P5 ;  /* 0x0000001903037211 */ /* 0x080fe400028f0eff */
[----:B------:R-:W-:Y:S02]  /*35670*/  LEA.HI.X.SX32 R11, R7, R25, 0x1, P6 ;  /* 0x00000019070b7211 */ /* 0x000fe400030f0eff */
[----:B------:R-:W-:Y:S02]  /*35680*/  PRMT R7, R15, 0x7772, RZ ;  /* 0x000077720f077816 */ /* 0x000fe400000000ff */
[----:B------:R-:W-:Y:S01]  /*35690*/  ISETP.LT.AND P2, PT, R23, UR12, !P0 ;  /* 0x0000000c17007c0c */ /* 0x000fe2000c741270 */
[----:B------:R-:W-:Y:S01]  /*356a0*/  ULDC UR12, c[0x0][0x22c] ;  /* 0x00008b00000c7ab9 */ /* 0x000fe20000000800 */
[----:B------:R-:W4:Y:S01]  /*356b0*/  LDL.LU R23, [R1+0x74] ;  /* 0x0000740001177983 */ /* 0x000f220000300800 */
[C---:B-----5:R-:W-:Y:S01]  /*356c0*/  ISETP.LT.AND P4, PT, R18.reuse, UR13, !P0 ;  /* 0x0000000d12007c0c */ /* 0x060fe2000c781270 */
[----:B------:R-:W-:Y:S01]  /*356d0*/  IMAD R17, R18, UR4, RZ ;  /* 0x0000000412117c24 */ /* 0x000fe2000f8e02ff */
[----:B------:R-:W-:Y:S01]  /*356e0*/  PRMT R18, R14, 0x7772, RZ ;  /* 0x000077720e127816 */ /* 0x000fe200000000ff */
[----:B------:R-:W-:-:S04]  /*356f0*/  ULDC UR13, c[0x0][0x22c] ;  /* 0x00008b00000d7ab9 */ /* 0x000fc80000000800 */
[----:B------:R-:W-:Y:S01]  /*35700*/  @P1 STG.E.U8 desc[UR8][R8.64], R18 ;  /* 0x0000001208001986 */ /* 0x000fe2000c101108 */
[C---:B------:R-:W-:Y:S01]  /*35710*/  ISETP.LT.AND P1, PT, R26.reuse, UR5, !P0 ;  /* 0x000000051a007c0c */ /* 0x040fe2000c721270 */
[----:B------:R-:W-:Y:S02]  /*35720*/  ULDC UR5, c[0x0][0x22c] ;  /* 0x00008b0000057ab9 */ /* 0x000fe40000000800 */
[----:B------:R0:W-:Y:S01]  /*35730*/  @P3 STG.E.U8 desc[UR8][R2.64], R7 ;  /* 0x0000000702003986 */ /* 0x0001e2000c101108 */
[----:B------:R-:W-:Y:S01]  /*35740*/  IADD3 R16, P5, R17, R24, RZ ;  /* 0x0000001811107210 */ /* 0x000fe20007fbe0ff */
[----:B0-----:R-:W-:Y:S02]  /*35750*/  IMAD R3, R26, UR4, RZ ;  /* 0x000000041a037c24 */ /* 0x001fe4000f8e02ff */
[----:B------:R-:W5:Y:S01]  /*35760*/  LDL.LU R26, [R1+0x78] ;  /* 0x00007800011a7983 */ /* 0x000f620000300800 */
[----:B------:R-:W-:Y:S02]  /*35770*/  PRMT R5, R5, 0x7773, RZ ;  /* 0x0000777305057816 */ /* 0x000fe400000000ff */
[----:B------:R-:W-:Y:S01]  /*35780*/  LEA.HI.X.SX32 R17, R17, R25, 0x1, P5 ;  /* 0x0000001911117211 */ /* 0x000fe200028f0eff */
[----:B------:R-:W-:Y:S04]  /*35790*/  @P2 STG.E.U8 desc[UR8][R10.64], R4 ;  /* 0x000000040a002986 */ /* 0x000fe8000c101108 */
[----:B------:R0:W-:Y:S01]  /*357a0*/  @P4 STG.E.U8 desc[UR8][R16.64], R5 ;  /* 0x0000000510004986 */ /* 0x0001e2000c101108 */
[C---:B--2---:R-:W-:Y:S01]  /*357b0*/  ISETP.LT.AND P3, PT, R19.reuse, UR6, !P0 ;  /* 0x0000000613007c0c */ /* 0x044fe2000c761270 */
[----:B0-----:R-:W-:-:S02]  /*357c0*/  IMAD R5, R19, UR4, RZ ;  /* 0x0000000413057c24 */ /* 0x001fc4000f8e02ff */
[C---:B---3--:R-:W-:Y:S01]  /*357d0*/  IMAD R7, R20.reuse, UR4, RZ ;  /* 0x0000000414077c24 */ /* 0x048fe2000f8e02ff */
[----:B------:R-:W2:Y:S01]  /*357e0*/  LDL.LU R19, [R1+0x7c] ;  /* 0x00007c0001137983 */ /* 0x000ea20000300800 */
[----:B------:R-:W-:Y:S01]  /*357f0*/  ISETP.LT.AND P2, PT, R20, UR12, !P0 ;  /* 0x0000000c14007c0c */ /* 0x000fe2000c741270 */
[----:B------:R-:W-:Y:S01]  /*35800*/  ULDC UR6, c[0x0][0x22c] ;  /* 0x00008b0000067ab9 */ /* 0x000fe20000000800 */
[-C--:B------:R-:W-:Y:S01]  /*35810*/  IADD3 R2, P6, R3, R24.reuse, RZ ;  /* 0x0000001803027210 */ /* 0x080fe20007fde0ff */
[----:B------:R-:W3:Y:S01]  /*35820*/  LDL.LU R20, [R1+0x8c] ;  /* 0x00008c0001147983 */ /* 0x000ee20000300800 */
[----:B------:R-:W-:Y:S02]  /*35830*/  IADD3 R4, P5, R5, R24, RZ ;  /* 0x0000001805047210 */ /* 0x000fe40007fbe0ff */
[----:B------:R-:W-:Y:S01]  /*35840*/  PRMT R6, R6, 0x7773, RZ ;  /* 0x0000777306067816 */ /* 0x000fe200000000ff */
[----:B------:R-:W3:Y:S01]  /*35850*/  LDL.LU R28, [R1+0x90] ;  /* 0x00009000011c7983 */ /* 0x000ee20000300800 */
[----:B------:R-:W-:-:S02]  /*35860*/  LEA.HI.X.SX32 R3, R3, R25, 0x1, P6 ;  /* 0x0000001903037211 */ /* 0x000fc400030f0eff */
[----:B------:R-:W-:Y:S01]  /*35870*/  PRMT R12, R12, 0x7773, RZ ;  /* 0x000077730c0c7816 */ /* 0x000fe200000000ff */
[----:B------:R-:W3:Y:S01]  /*35880*/  LDL.LU R27, [R1+0xa0] ;  /* 0x0000a000011b7983 */ /* 0x000ee20000300800 */
[----:B------:R-:W-:Y:S01]  /*35890*/  IADD3 R16, P6, R7, R24, RZ ;  /* 0x0000001807107210 */ /* 0x000fe20007fde0ff */
[C---:B----4-:R-:W-:Y:S01]  /*358a0*/  IMAD R18, R22.reuse, UR4, RZ ;  /* 0x0000000416127c24 */ /* 0x050fe2000f8e02ff */
[-C--:B------:R-:W-:Y:S01]  /*358b0*/  LEA.HI.X.SX32 R5, R5, R25.reuse, 0x1, P5 ;  /* 0x0000001905057211 */ /* 0x080fe200028f0eff */
[----:B------:R-:W0:Y:S01]  /*358c0*/  LDS.128 R8, [R21] ;  /* 0x0000000015087984 */ /* 0x000e220000000c00 */
[----:B------:R-:W-:Y:S01]  /*358d0*/  ISETP.LT.AND P4, PT, R22, UR5, !P0 ;  /* 0x0000000516007c0c */ /* 0x000fe2000c781270 */
[----:B------:R-:W-:Y:S01]  /*358e0*/  ULDC UR5, c[0x0][0x22c] ;  /* 0x00008b0000057ab9 */ /* 0x000fe20000000800 */
[----:B------:R-:W-:Y:S01]  /*358f0*/  LEA.HI.X.SX32 R17, R7, R25, 0x1, P6 ;  /* 0x0000001907117211 */ /* 0x000fe200030f0eff */
[----:B------:R1:W-:Y:S01]  /*35900*/  @P1 STG.E.U8 desc[UR8][R2.64], R6 ;  /* 0x0000000602001986 */ /* 0x0003e2000c101108 */
[----:B------:R-:W-:Y:S01]  /*35910*/  ISETP.LT.AND P5, PT, R23, UR5, !P0 ;  /* 0x0000000517007c0c */ /* 0x000fe2000c7a1270 */
[----:B------:R-:W-:Y:S01]  /*35920*/  ULDC UR5, c[0x0][0x22c] ;  /* 0x00008b0000057ab9 */ /* 0x000fe20000000800 */
[----:B------:R-:W-:Y:S01]  /*35930*/  PRMT R13, R13, 0x7773, RZ ;  /* 0x000077730d0d7816 */ /* 0x000fe200000000ff */
[----:B------:R4:W-:Y:S01]  /*35940*/  @P3 STG.E.U8 desc[UR8][R4.64], R0 ;  /* 0x0000000004003986 */ /* 0x0009e2000c101108 */
[----:B------:R-:W-:-:S03]  /*35950*/  ULDC UR12, c[0x0][0x22c] ;  /* 0x00008b00000c7ab9 */ /* 0x000fc60000000800 */
[----:B------:R3:W-:Y:S01]  /*35960*/  @P2 STG.E.U8 desc[UR8][R16.64], R12 ;  /* 0x0000000c10002986 */ /* 0x0007e2000c101108 */
[----:B-1----:R-:W-:Y:S02]  /*35970*/  IADD3 R2, P1, R18, R24, RZ ;  /* 0x0000001812027210 */ /* 0x002fe40007f3e0ff */
[C---:B-----5:R-:W-:Y:S01]  /*35980*/  ISETP.LT.AND P2, PT, R26.reuse, UR5, !P0 ;  /* 0x000000051a007c0c */ /* 0x060fe2000c741270 */
[----:B----4-:R-:W-:Y:S01]  /*35990*/  IMAD R0, R26, UR4, RZ ;  /* 0x000000041a007c24 */ /* 0x010fe2000f8e02ff */
[----:B------:R-:W-:Y:S01]  /*359a0*/  LEA.HI.X.SX32 R3, R18, R25, 0x1, P1 ;  /* 0x0000001912037211 */ /* 0x000fe200008f0eff */
[----:B------:R-:W4:Y:S01]  /*359b0*/  LDL.LU R26, [R1+0xa4] ;  /* 0x0000a400011a7983 */ /* 0x000f220000300800 */
[----:B------:R-:W-:Y:S01]  /*359c0*/  PRMT R14, R14, 0x7773, RZ ;  /* 0x000077730e0e7816 */ /* 0x000fe200000000ff */
[----:B------:R-:W-:Y:S02]  /*359d0*/  ULDC UR5, c[0x0][0x22c] ;  /* 0x00008b0000057ab9 */ /* 0x000fe40000000800 */
[----:B------:R-:W5:Y:S01]  /*359e0*/  LDL.LU R29, [R1+0xa8] ;  /* 0x0000a800011d7983 */ /* 0x000f620000300800 */
[C---:B--2---:R-:W-:Y:S01]  /*359f0*/  ISETP.LT.AND P1, PT, R19.reuse, UR6, !P0 ;  /* 0x0000000613007c0c */ /* 0x044fe2000c721270 */
[----:B------:R-:W-:-:S02]  /*35a00*/  IMAD R7, R19, UR4, RZ ;  /* 0x0000000413077c24 */ /* 0x000fc4000f8e02ff */
[----:B------:R1:W-:Y:S01]  /*35a10*/  @P4 STG.E.U8 desc[UR8][R2.64], R13 ;  /* 0x0000000d02004986 */ /* 0x0003e2000c101108 */
[----:B------:R-:W-:Y:S01]  /*35a20*/  PRMT R15, R15, 0x7773, RZ ;  /* 0x000077730f0f7816 */ /* 0x000fe200000000ff */
[----:B---3--:R-:W-:Y:S01]  /*35a30*/  IMAD R12, R20, UR4, RZ ;  /* 0x00000004140c7c24 */ /* 0x008fe2000f8e02ff */
[----:B------:R-:W-:Y:S01]  /*35a40*/  ULDC UR6, c[0x0][0x22c] ;  /* 0x00008b0000067ab9 */ /* 0x000fe20000000800 */
[----:B------:R-:W2:Y:S01]  /*35a50*/  LDL.LU R19, [R1+0xac] ;  /* 0x0000ac0001137983 */ /* 0x000ea20000300800 */
[----:B-1----:R-:W-:-:S05]  /*35a60*/  IMAD R3, R23, UR4, RZ ;  /* 0x0000000417037c24 */ /* 0x002fca000f8e02ff */
[----:B------:R-:W-:-:S04]  /*35a70*/  IADD3 R2, P3, R3, R24, RZ ;  /* 0x0000001803027210 */ /* 0x000fc80007f7e0ff */
[----:B------:R-:W-:Y:S02]  /*35a80*/  LEA.HI.X.SX32 R3, R3, R25, 0x1, P3 ;  /* 0x0000001903037211 */ /* 0x000fe400018f0eff */
[----:B------:R-:W-:Y:S01]  /*35a90*/  ISETP.LT.AND P3, PT, R20, UR12, !P0 ;  /* 0x0000000c14007c0c */ /* 0x000fe2000c761270 */
[----:B------:R-:W-:Y:S01]  /*35aa0*/  ULDC UR12, c[0x0][0x22c] ;  /* 0x00008b00000c7ab9 */ /* 0x000fe20000000800 */
[----:B------:R-:W1:Y:S01]  /*35ab0*/  LDS.128 R20, [R21+0x400] ;  /* 0x0004000015147984 */ /* 0x000e620000000c00 */
[----:B------:R-:W-:-:S03]  /*35ac0*/  IADD3 R4, P4, R0, R24, RZ ;  /* 0x0000001800047210 */ /* 0x000fc60007f9e0ff */
[----:B------:R3:W-:Y:S01]  /*35ad0*/  @P5 STG.E.U8 desc[UR8][R2.64], R14 ;  /* 0x0000000e02005986 */ /* 0x0007e2000c101108 */
[----:B------:R-:W-:Y:S02]  /*35ae0*/  LEA.HI.X.SX32 R5, R0, R25, 0x1, P4 ;  /* 0x0000001900057211 */ /* 0x000fe400020f0eff */
[----:B0-----:R-:W-:Y:S02]  /*35af0*/  PRMT R0, R8, 0x7770, RZ ;  /* 0x0000777008007816 */ /* 0x001fe400000000ff */
[----:B---3--:R-:W-:-:S04]  /*35b00*/  IADD3 R2, P5, R7, R24, RZ ;  /* 0x0000001807027210 */ /* 0x008fc80007fbe0ff */
[----:B------:R-:W-:Y:S01]  /*35b10*/  LEA.HI.X.SX32 R3, R7, R25, 0x1, P5 ;  /* 0x0000001907037211 */ /* 0x000fe200028f0eff */
[----:B------:R-:W-:Y:S01]  /*35b20*/  @P2 STG.E.U8 desc[UR8][R4.64], R15 ;  /* 0x0000000f04002986 */ /* 0x000fe2000c101108 */
[----:B------:R-:W-:-:S03]  /*35b30*/  IADD3 R6, P6, R12, R24, RZ ;  /* 0x000000180c067210 */ /* 0x000fc60007fde0ff */
[----:B------:R0:W-:Y:S01]  /*35b40*/  @P1 STG.E.U8 desc[UR8][R2.64], R0 ;  /* 0x0000000002001986 */ /* 0x0001e2000c101108 */
[----:B------:R-:W-:Y:S01]  /*35b50*/  ISETP.LT.AND P1, PT, R28, UR5, !P0 ;  /* 0x000000051c007c0c */ /* 0x000fe2000c721270 */
[----:B------:R-:W-:Y:S01]  /*35b60*/  ULDC UR5, c[0x0][0x22c] ;  /* 0x00008b0000057ab9 */ /* 0x000fe20000000800 */
[----:B------:R-:W-:Y:S01]  /*35b70*/  ISETP.LT.AND P2, PT, R27, UR6, !P0 ;  /* 0x000000061b007c0c */ /* 0x000fe2000c741270 */
[----:B------:R-:W-:Y:S01]  /*35b80*/  ULDC UR6, c[0x0][0x22c] ;  /* 0x00008b0000067ab9 */ /* 0x000fe20000000800 */
[----:B------:R-:W-:Y:S02]  /*35b90*/  LEA.HI.X.SX32 R7, R12, R25, 0x1, P6 ;  /* 0x000000190c077211 */ /* 0x000fe400030f0eff */
[----:B------:R-:W-:Y:S01]  /*35ba0*/  PRMT R12, R9, 0x7770, RZ ;  /* 0x00007770090c7816 */ /* 0x000fe200000000ff */
[----:B0-----:R-:W-:Y:S02]  /*35bb0*/  IMAD R3, R28, UR4, RZ ;  /* 0x000000041c037c24 */ /* 0x001fe4000f8e02ff */
[----:B------:R-:W3:Y:S01]  /*35bc0*/  LDL.LU R28, [R1+0xb0] ;  /* 0x0000b000011c7983 */ /* 0x000ee20000300800 */
[----:B------:R-:W-:-:S03]  /*35bd0*/  IMAD R0, R27, UR4, RZ ;  /* 0x000000041b007c24 */ /* 0x000fc6000f8e02ff */
[----:B------:R-:W3:Y:S01]  /*35be0*/  LDL.LU R27, [R1+0xb4] ;  /* 0x0000b400011b7983 */ /* 0x000ee20000300800 */
[CC--:B------:R-:W-:Y:S02]  /*35bf0*/  IADD3 R2, P5, R3.reuse, R24.reuse, RZ ;  /* 0x0000001803027210 */ /* 0x0c0fe40007fbe0ff */
[----:B------:R-:W-:Y:S01]  /*35c00*/  PRMT R5, R10, 0x7770, RZ ;  /* 0x000077700a057816 */ /* 0x000fe200000000ff */
[----:B------:R0:W-:Y:S01]  /*35c10*/  @P3 STG.E.U8 desc[UR8][R6.64], R12 ;  /* 0x0000000c06003986 */ /* 0x0001e2000c101108 */
[----:B------:R-:W-:Y:S02]  /*35c20*/  LEA.HI.X.SX32 R3, R3, R25, 0x1, P5 ;  /* 0x0000001903037211 */ /* 0x000fe400028f0eff */
[----:B----4-:R-:W-:Y:S01]  /*35c30*/  ISETP.LT.AND P3, PT, R26, UR5, !P0 ;  /* 0x000000051a007c0c */ /* 0x010fe2000c761270 */
[----:B------:R-:W-:Y:S01]  /*35c40*/  ULDC UR5, c[0x0][0x22c] ;  /* 0x00008b0000057ab9 */ /* 0x000fe20000000800 */
[----:B-----5:R-:W-:Y:S01]  /*35c50*/  ISETP.LT.AND P4, PT, R29, UR12, !P0 ;  /* 0x0000000c1d007c0c */ /* 0x020fe2000c781270 */
[----:B------:R4:W-:Y:S01]  /*35c60*/  @P1 STG.E.U8 desc[UR8][R2.64], R5 ;  /* 0x0000000502001986 */ /* 0x0009e2000c101108 */
[----:B------:R-:W-:Y:S01]  /*35c70*/  IADD3 R4, P6, R0, R24, RZ ;  /* 0x0000001800047210 */ /* 0x000fe20007fde0ff */
[----:B------:R-:W-:Y:S01]  /*35c80*/  ULDC UR12, c[0x0][0x22c] ;  /* 0x00008b00000c7ab9 */ /* 0x000fe20000000800 */
[----:B0-----:R-:W-:-:S02]  /*35c90*/  IMAD R7, R26, UR4, RZ ;  /* 0x000000041a077c24 */ /* 0x001fc4000f8e02ff */
[----:B------:R-:W-:Y:S01]  /*35ca0*/  IMAD R12, R29, UR4, RZ ;  /* 0x000000041d0c7c24 */ /* 0x000fe2000f8e02ff */
[----:B------:R-:W5:Y:S02]  /*35cb0*/  LDL.LU R26, [R1+0xb8] ;  /* 0x0000b800011a7983 */ /* 0x000f640000300800 */
[-C--:B------:R-:W-:Y:S02]  /*35cc0*/  IADD3 R6, P5, R7, R24.reuse, RZ ;  /* 0x0000001807067210 */ /* 0x080fe40007fbe0ff */
[----:B----4-:R-:W-:Y:S02]  /*35cd0*/  IADD3 R2, P1, R12, R24, RZ ;  /* 0x000000180c027210 */ /* 0x010fe40007f3e0ff */
[-C--:B------:R-:W-:Y:S02]  /*35ce0*/  LEA.HI.X.SX32 R5, R0, R25.reuse, 0x1, P6 ;  /* 0x0000001900057211 */ /* 0x080fe400030f0eff */
[----:B------:R-:W-:Y:S02]  /*35cf0*/  PRMT R0, R11, 0x7770, RZ ;  /* 0x000077700b007816 */ /* 0x000fe400000000ff */
[----:B------:R-:W-:-:S02]  /*35d00*/  LEA.HI.X.SX32 R3, R12, R25, 0x1, P1 ;  /* 0x000000190c037211 */ /* 0x000fc400008f0eff */
[----:B------:R-:W-:Y:S02]  /*35d10*/  LEA.HI.X.SX32 R7, R7, R25, 0x1, P5 ;  /* 0x0000001907077211 */ /* 0x000fe400028f0eff */
[----:B-1----:R-:W-:Y:S02]  /*35d20*/  PRMT R12, R20, 0x7770, RZ ;  /* 0x00007770140c7816 */ /* 0x002fe400000000ff */
[----:B------:R-:W-:Y:S01]  /*35d30*/  PRMT R13, R21, 0x7770, RZ ;  /* 0x00007770150d7816 */ /* 0x000fe200000000ff */
[----:B------:R-:W-:Y:S04]  /*35d40*/  @P2 STG.E.U8 desc[UR8][R4.64], R0 ;  /* 0x0000000004002986 */ /* 0x000fe8000c101108 */
[----:B------:R-:W-:Y:S04]  /*35d50*/  @P3 STG.E.U8 desc[UR8][R6.64], R12 ;  /* 0x0000000c06003986 */ /* 0x000fe8000c101108 */
[----:B------:R0:W-:Y:S01]  /*35d60*/  @P4 STG.E.U8 desc[UR8][R2.64], R13 ;  /* 0x0000000d02004986 */ /* 0x0001e2000c101108 */
[C---:B--2---:R-:W-:Y:S01]  /*35d70*/  ISETP.LT.AND P1, PT, R19.reuse, UR5, !P0 ;  /* 0x0000000513007c0c */ /* 0x044fe2000c721270 */
[----:B0-----:R-:W-:Y:S01]  /*35d80*/  IMAD R3, R19, UR4, RZ ;  /* 0x0000000413037c24 */ /* 0x001fe2000f8e02ff */
[----:B------:R-:W-:Y:S01]  /*35d90*/  ULDC UR5, c[0x0][0x22c] ;  /* 0x00008b0000057ab9 */ /* 0x000fe20000000800 */
[----:B------:R-:W2:Y:S04]  /*35da0*/  LDL.LU R19, [R1+0xbc] ;  /* 0x0000bc0001137983 */ /* 0x000ea80000300800 */
[----:B------:R-:W4:Y:S01]  /*35db0*/  LDL.LU R29, [R1+0xc4] ;  /* 0x0000c400011d7983 */ /* 0x000f220000300800 */
[----:B------:R-:W-:-:S02]  /*35dc0*/  IADD3 R2, P5, R3, R24, RZ ;  /* 0x0000001803027210 */ /* 0x000fc40007fbe0ff */
[----:B------:R-:W-:Y:S02]  /*35dd0*/  PRMT R5, R22, 0x7770, RZ ;  /* 0x0000777016057816 */ /* 0x000fe400000000ff */
[----:B------:R-:W-:-:S05]  /*35de0*/  LEA.HI.X.SX32 R3, R3, R25, 0x1, P5 ;  /* 0x0000001903037211 */ /* 0x000fca00028f0eff */
[----:B------:R0:W-:Y:S01]  /*35df0*/  @P1 STG.E.U8 desc[UR8][R2.64], R5 ;  /* 0x0000000502001986 */ /* 0x0001e2000c101108 */
[----:B------:R-:W-:Y:S02]  /*35e00*/  PRMT R13, R9, 0x7771, RZ ;  /* 0x00007771090d7816 */ /* 0x000fe400000000ff */
[C---:B---3--:R-:W-:Y:S01]  /*35e10*/  ISETP.LT.AND P2, PT, R28.reuse, UR6, !P0 ;  /* 0x000000061c007c0c */ /* 0x048fe2000c741270 */
[----:B------:R-:W-:Y:S01]  /*35e20*/  IMAD R0, R28, UR4, RZ ;  /* 0x000000041c007c24 */ /* 0x000fe2000f8e02ff */
[----:B------:R-:W-:Y:S01]  /*35e30*/  ULDC UR6, c[0x0][0x22c] ;  /* 0x00008b0000067ab9 */ /* 0x000fe20000000800 */
[----:B------:R-:W3:Y:S01]  /*35e40*/  LDL.LU R28, [R1+0xc8] ;  /* 0x0000c800011c7983 */ /* 0x000ee20000300800 */
[C---:B------:R-:W-:Y:S01]  /*35e50*/  ISETP.LT.AND P3, PT, R27.reuse, UR5, !P0 ;  /* 0x000000051b007c0c */ /* 0x040fe2000c761270 */
[----:B------:R-:W-:Y:S01]  /*35e60*/  IMAD R7, R27, UR4, RZ ;  /* 0x000000041b077c24 */ /* 0x000fe2000f8e02ff */
[----:B------:R-:W-:Y:S01]  /*35e70*/  IADD3 R4, P6, R0, R24, RZ ;  /* 0x0000001800047210 */ /* 0x000fe20007fde0ff */
[----:B------:R-:W3:Y:S01]  /*35e80*/  LDL.LU R27, [R1+0xcc] ;  /* 0x0000cc00011b7983 */ /* 0x000ee20000300800 */
[----:B------:R-:W-:-:S02]  /*35e90*/  ULDC UR5, c[0x0][0x22c] ;  /* 0x00008b0000057ab9 */ /* 0x000fc40000000800 */
[-C--:B------:R-:W-:Y:S02]  /*35ea0*/  IADD3 R6, P5, R7, R24.reuse, RZ ;  /* 0x0000001807067210 */ /* 0x080fe40007fbe0ff */
[-C--:B0-----:R-:W-:Y:S02]  /*35eb0*/  LEA.HI.X.SX32 R5, R0, R25.reuse, 0x1, P6 ;  /* 0x0000001900057211 */ /* 0x081fe400030f0eff */
[----:B------:R-:W-:Y:S01]  /*35ec0*/  PRMT R0, R23, 0x7770, RZ ;  /* 0x0000777017007816 */ /* 0x000fe200000000ff */
[C---:B-----5:R-:W-:Y:S01]  /*35ed0*/  IMAD R12, R26.reuse, UR4, RZ ;  /* 0x000000041a0c7c24 */ /* 0x060fe2000f8e02ff */
[----:B------:R-:W-:Y:S02]  /*35ee0*/  ISETP.LT.AND P4, PT, R26, UR12, !P0 ;  /* 0x0000000c1a007c0c */ /* 0x000fe4000c781270 */
[----:B------:R-:W-:Y:S01]  /*35ef0*/  LEA.HI.X.SX32 R7, R7, R25, 0x1, P5 ;  /* 0x0000001907077211 */ /* 0x000fe200028f0eff */
[----:B------:R-:W5:Y:S01]  /*35f00*/  LDL.LU R26, [R1+0xd8] ;  /* 0x0000d800011a7983 */ /* 0x000f620000300800 */
[----:B------:R-:W-:Y:S01]  /*35f10*/  IADD3 R2, P1, R12, R24, RZ ;  /* 0x000000180c027210 */ /* 0x000fe20007f3e0ff */
[----:B------:R-:W-:-:S03]  /*35f20*/  ULDC UR12, c[0x0][0x22c] ;  /* 0x00008b00000c7ab9 */ /* 0x000fc60000000800 */
[----:B------:R-:W-:Y:S02]  /*35f30*/  LEA.HI.X.SX32 R3, R12, R25, 0x1, P1 ;  /* 0x000000190c037211 */ /* 0x000fe400008f0eff */
[----:B------:R-:W-:Y:S01]  /*35f40*/  PRMT R12, R8, 0x7771, RZ ;  /* 0x00007771080c7816 */ /* 0x000fe200000000ff */
[----:B------:R-:W-:Y:S04]  /*35f50*/  @P2 STG.E.U8 desc[UR8][R4.64], R0 ;  /* 0x0000000004002986 */ /* 0x000fe8000c101108 */
[----:B------:R-:W-:Y:S04]  /*35f60*/  @P3 STG.E.U8 desc[UR8][R6.64], R12 ;  /* 0x0000000c06003986 */ /* 0x000fe8000c101108 */
[----:B------:R0:W-:Y:S01]  /*35f70*/  @P4 STG.E.U8 desc[UR8][R2.64], R13 ;  /* 0x0000000d02004986 */ /* 0x0001e2000c101108 */
[C---:B--2---:R-:W-:Y:S01]  /*35f80*/  ISETP.LT.AND P1, PT, R19.reuse, UR5, !P0 ;  /* 0x0000000513007c0c */ /* 0x044fe2000c721270 */
[----:B0-----:R-:W-:Y:S01]  /*35f90*/  IMAD R3, R19, UR4, RZ ;  /* 0x0000000413037c24 */ /* 0x001fe2000f8e02ff */
[----:B------:R-:W-:Y:S01]  /*35fa0*/  PRMT R5, R10, 0x7771, RZ ;  /* 0x000077710a057816 */ /* 0x000fe200000000ff */
[----:B------:R-:W2:Y:S01]  /*35fb0*/  LDL.LU R19, [R1+0xe4] ;  /* 0x0000e40001137983 */ /* 0x000ea20000300800 */
[----:B----4-:R-:W-:Y:S01]  /*35fc0*/  IMAD R0, R29, UR4, RZ ;  /* 0x000000041d007c24 */ /* 0x010fe2000f8e02ff */
[----:B------:R-:W-:Y:S01]  /*35fd0*/  ULDC UR5, c[0x0][0x22c] ;  /* 0x00008b0000057ab9 */ /* 0x000fe20000000800 */
[----:B------:R-:W-:-:S02]  /*35fe0*/  IADD3 R2, P5, R3, R24, RZ ;  /* 0x0000001803027210 */ /* 0x000fc40007fbe0ff */
[----:B------:R-:W-:Y:S01]  /*35ff0*/  ISETP.LT.AND P2, PT, R29, UR6, !P0 ;  /* 0x000000061d007c0c */ /* 0x000fe2000c741270 */
[----:B------:R-:W-:Y:S01]  /*36000*/  ULDC UR6, c[0x0][0x22c] ;  /* 0x00008b0000067ab9 */ /* 0x000fe20000000800 */
[----:B------:R-:W-:Y:S01]  /*36010*/  LEA.HI.X.SX32 R3, R3, R25, 0x1, P5 ;  /* 0x0000001903037211 */ /* 0x000fe200028f0eff */
[----:B------:R-:W4:Y:S01]  /*36020*/  LDL.LU R29, [R1+0xec] ;  /* 0x0000ec00011d7983 */ /* 0x000f220000300800 */
[----:B------:R-:W-:-:S03]  /*36030*/  IADD3 R4, P6, R0, R24, RZ ;  /* 0x0000001800047210 */ /* 0x000fc60007fde0ff */
[----:B------:R0:W-:Y:S01]  /*36040*/  @P1 STG.E.U8 desc[UR8][R2.64], R5 ;  /* 0x0000000502001986 */ /* 0x0001e2000c101108 */
[----:B------:R-:W-:Y:S02]  /*36050*/  PRMT R13, R21, 0x7771, RZ ;  /* 0x00007771150d7816 */ /* 0x000fe400000000ff */
[----:B0-----:R-:W-:Y:S02]  /*36060*/  LEA.HI.X.SX32 R5, R0, R25, 0x1, P6 ;  /* 0x0000001900057211 */ /* 0x001fe400030f0eff */
[----:B------:R-:W-:-:S05]  /*36070*/  PRMT R0, R11, 0x7771, RZ ;  /* 0x000077710b007816 */ /* 0x000fca00000000ff */
[----:B------:R-:W-:Y:S01]  /*36080*/  @P2 STG.E.U8 desc[UR8][R4.64], R0 ;  /* 0x0000000004002986 */ /* 0x000fe2000c101108 */
[C---:B---3--:R-:W-:Y:S01]  /*36090*/  IMAD R7, R28.reuse, UR4, RZ ;  /* 0x000000041c077c24 */ /* 0x048fe2000f8e02ff */
[----:B------:R-:W-:Y:S01]  /*360a0*/  ISETP.LT.AND P3, PT, R28, UR5, !P0 ;  /* 0x000000051c007c0c */ /* 0x000fe2000c761270 */
[----:B------:R-:W-:Y:S01]  /*360b0*/  ULDC UR5, c[0x0][0x22c] ;  /* 0x00008b0000057ab9 */ /* 0x000fe20000000800 */
[----:B------:R-:W3:Y:S01]  /*360c0*/  LDL.LU R28, [R1+0xf4] ;  /* 0x0000f400011c7983 */ /* 0x000ee20000300800 */
[C---:B------:R-:W-:Y:S01]  /*360d0*/  IMAD R12, R27.reuse, UR4, RZ ;  /* 0x000000041b0c7c24 */ /* 0x040fe2000f8e02ff */
[----:B------:R-:W-:Y:S01]  /*360e0*/  ISETP.LT.AND P4, PT, R27, UR12, !P0 ;  /* 0x0000000c1b007c0c */ /* 0x000fe2000c781270 */
[----:B------:R-:W-:Y:S01]  /*360f0*/  ULDC UR12, c[0x0][0x22c] ;  /* 0x00008b00000c7ab9 */ /* 0x000fe20000000800 */
[-C--:B------:R-:W-:Y:S01]  /*36100*/  IADD3 R6, P5, R7, R24.reuse, RZ ;  /* 0x0000001807067210 */ /* 0x080fe20007fbe0ff */
[----:B------:R-:W3:Y:S01]  /*36110*/  LDL.LU R27, [R1+0xfc] ;  /* 0x0000fc00011b7983 */ /* 0x000ee20000300800 */
[----:B------:R-:W-:-:S02]  /*36120*/  IADD3 R2, P1, R12, R24, RZ ;  /* 0x000000180c027210 */ /* 0x000fc40007f3e0ff */
[-C--:B------:R-:W-:Y:S02]  /*36130*/  LEA.HI.X.SX32 R7, R7, R25.reuse, 0x1, P5 ;  /* 0x0000001907077211 */ /* 0x080fe400028f0eff */
[----:B------:R-:W-:Y:S02]  /*36140*/  LEA.HI.X.SX32 R3, R12, R25, 0x1, P1 ;  /* 0x000000190c037211 */ /* 0x000fe400008f0eff */
[----:B------:R-:W-:-:S05]  /*36150*/  PRMT R12, R20, 0x7771, RZ ;  /* 0x00007771140c7816 */ /* 0x000fca00000000ff */
[----:B------:R-:W-:Y:S04]  /*36160*/  @P3 STG.E.U8 desc[UR8][R6.64], R12 ;  /* 0x0000000c06003986 */ /* 0x000fe8000c101108 */
[----:B------:R0:W-:Y:S01]  /*36170*/  @P4 STG.E.U8 desc[UR8][R2.64], R13 ;  /* 0x0000000d02004986 */ /* 0x0001e2000c101108 */
[C---:B-----5:R-:W-:Y:S01]  /*36180*/  ISETP.LT.AND P1, PT, R26.reuse, UR5, !P0 ;  /* 0x000000051a007c0c */ /* 0x060fe2000c721270 */
[----:B------:R-:W-:Y:S01]  /*36190*/  ULDC UR5, c[0x0][0x22c] ;  /* 0x00008b0000057ab9 */ /* 0x000fe20000000800 */
[----:B0-----:R-:W-:Y:S02]  /*361a0*/  IMAD R3, R26, UR4, RZ ;  /* 0x000000041a037c24 */ /* 0x001fe4000f8e02ff */
[----:B------:R-:W5:Y:S01]  /*361b0*/  LDL.LU R26, [R1+0x100] ;  /* 0x00010000011a7983 */ /* 0x000f620000300800 */
[C---:B--2---:R-:W-:Y:S01]  /*361c0*/  ISETP.LT.AND P2, PT, R19.reuse, UR6, !P0 ;  /* 0x0000000613007c0c */ /* 0x044fe2000c741270 */
[----:B------:R-:W-:Y:S01]  /*361d0*/  IMAD R0, R19, UR4, RZ ;  /* 0x0000000413007c24 */ /* 0x000fe2000f8e02ff */
[C---:B------:R-:W-:Y:S01]  /*361e0*/  IADD3 R2, P5, R3.reuse, R24, RZ ;  /* 0x0000001803027210 */ /* 0x040fe20007fbe0ff */
[----:B------:R-:W2:Y:S01]  /*361f0*/  LDL.LU R19, [R1+0x104] ;  /* 0x0001040001137983 */ /* 0x000ea20000300800 */
[----:B------:R-:W-:Y:S01]  /*36200*/  PRMT R5, R22, 0x7771, RZ ;  /* 0x0000777116057816 */ /* 0x000fe200000000ff */
[----:B------:R-:W-:Y:S01]  /*36210*/  ULDC UR6, c[0x0][0x22c] ;  /* 0x00008b0000067ab9 */ /* 0x000fe20000000800 */
[----:B------:R-:W-:-:S02]  /*36220*/  LEA.HI.X.SX32 R3, R3, R25, 0x1, P5 ;  /* 0x0000001903037211 */ /* 0x000fc400028f0eff */
[C---:B----4-:R-:W-:Y:S01]  /*36230*/  ISETP.LT.AND P3, PT, R29.reuse, UR5, !P0 ;  /* 0x000000051d007c0c */ /* 0x050fe2000c761270 */
[----:B------:R-:W-:Y:S01]  /*36240*/  IMAD R7, R29, UR4, RZ ;  /* 0x000000041d077c24 */ /* 0x000fe2000f8e02ff */
[----:B------:R-:W-:Y:S01]  /*36250*/  IADD3 R4, P6, R0, R24, RZ ;  /* 0x0000001800047210 */ /* 0x000fe20007fde0ff */
[----:B------:R-:W4:Y:S01]  /*36260*/  LDL.LU R29, [R1+0x108] ;  /* 0x00010800011d7983 */ /* 0x000f220000300800 */
[----:B------:R-:W-:-:S03]  /*36270*/  ULDC UR5, c[0x0][0x22c] ;  /* 0x00008b0000057ab9 */ /* 0x000fc60000000800 */
[----:B------:R0:W-:Y:S01]  /*36280*/  @P1 STG.E.U8 desc[UR8][R2.64], R5 ;  /* 0x0000000502001986 */ /* 0x0001e2000c101108 */
[----:B------:R-:W-:Y:S02]  /*36290*/  IADD3 R6, P5, R7, R24, RZ ;  /* 0x0000001807067210 */ /* 0x000fe40007fbe0ff */
[-C--:B0-----:R-:W-:Y:S02]  /*362a0*/  LEA.HI.X.SX32 R5, R0, R25.reuse, 0x1, P6 ;  /* 0x0000001900057211 */ /* 0x081fe400030f0eff */
[----:B------:R-:W-:Y:S02]  /*362b0*/  PRMT R0, R23, 0x7771, RZ ;  /* 0x0000777117007816 */ /* 0x000fe400000000ff */
[----:B------:R-:W-:-:S03]  /*362c0*/  LEA.HI.X.SX32 R7, R7, R25, 0x1, P5 ;  /* 0x0000001907077211 */ /* 0x000fc600028f0eff */
[----:B------:R0:W-:Y:S01]  /*362d0*/  @P2 STG.E.U8 desc[UR8][R4.64], R0 ;  /* 0x0000000004002986 */ /* 0x0001e2000c101108 */
[C---:B---3--:R-:W-:Y:S01]  /*362e0*/  IMAD R12, R28.reuse, UR4, RZ ;  /* 0x000000041c0c7c24 */ /* 0x048fe2000f8e02ff */
[----:B------:R-:W-:Y:S01]  /*362f0*/  ISETP.LT.AND P4, PT, R28, UR12, !P0 ;  /* 0x0000000c1c007c0c */ /* 0x000fe2000c781270 */
[----:B------:R-:W-:Y:S01]  /*36300*/  ULDC UR12, c[0x0][0x22c] ;  /* 0x00008b00000c7ab9 */ /* 0x000fe20000000800 */
[----:B------:R-:W3:Y:S02]  /*36310*/  LDL.LU R28, [R1+0x10c] ;  /* 0x00010c00011c7983 */ /* 0x000ee40000300800 */
[----:B------:R-:W-:Y:S01]  /*36320*/  IADD3 R2, P1, R12, R24, RZ ;  /* 0x000000180c027210 */ /* 0x000fe20007f3e0ff */
[----:B------:R-:W-:-:S03]  /*36330*/  IMAD R14, R27, UR4, RZ ;  /* 0x000000041b0e7c24 */ /* 0x000fc6000f8e02ff */
[----:B------:R-:W-:Y:S02]  /*36340*/  LEA.HI.X.SX32 R3, R12, R25, 0x1, P1 ;  /* 0x000000190c037211 */ /* 0x000fe400008f0eff */
[----:B------:R-:W-:Y:S01]  /*36350*/  ISETP.LT.AND P1, PT, R27, UR5, !P0 ;  /* 0x000000051b007c0c */ /* 0x000fe2000c721270 */
[----:B------:R-:W-:Y:S01]  /*36360*/  ULDC UR5, c[0x0][0x22c] ;  /* 0x00008b0000057ab9 */ /* 0x000fe20000000800 */
[----:B------:R-:W3:Y:S01]  /*36370*/  LDL.LU R27, [R1+0x110] ;  /* 0x00011000011b7983 */ /* 0x000ee20000300800 */
[----:B------:R-:W-:-:S05]  /*36380*/  PRMT R12, R8, 0x7772, RZ ;  /* 0x00007772080c7816 */ /* 0x000fca00000000ff */
[----:B------:R1:W-:Y:S01]  /*36390*/  @P3 STG.E.U8 desc[UR8][R6.64], R12 ;  /* 0x0000000c06003986 */ /* 0x0003e2000c101108 */
[C---:B-----5:R-:W-:Y:S01]  /*363a0*/  ISETP.LT.AND P2, PT, R26.reuse, UR6, !P0 ;  /* 0x000000061a007c0c */ /* 0x060fe2000c741270 */
[----:B0-----:R-:W-:Y:S01]  /*363b0*/  IMAD R0, R26, UR4, RZ ;  /* 0x000000041a007c24 */ /* 0x001fe2000f8e02ff */
[----:B------:R-:W-:Y:S01]  /*363c0*/  PRMT R13, R9, 0x7772, RZ ;  /* 0x00007772090d7816 */ /* 0x000fe200000000ff */
[----:B------:R-:W5:Y:S01]  /*363d0*/  LDL.LU R26, [R1+0x114] ;  /* 0x00011400011a7983 */ /* 0x000f620000300800 */
[----:B------:R-:W-:Y:S01]  /*363e0*/  PRMT R5, R10, 0x7772, RZ ;  /* 0x000077720a057816 */ /* 0x000fe200000000ff */
[----:B------:R-:W-:Y:S01]  /*363f0*/  ULDC UR6, c[0x0][0x22c] ;  /* 0x00008b0000067ab9 */ /* 0x000fe20000000800 */
[C---:B--2---:R-:W-:Y:S01]  /*36400*/  ISETP.LT.AND P3, PT, R19.reuse, UR5, !P0 ;  /* 0x0000000513007c0c */ /* 0x044fe2000c761270 */
[----:B-1----:R-:W-:Y:S01]  /*36410*/  IMAD R7, R19, UR4, RZ ;  /* 0x0000000413077c24 */ /* 0x002fe2000f8e02ff */
[----:B------:R0:W-:Y:S01]  /*36420*/  @P4 STG.E.U8 desc[UR8][R2.64], R13 ;  /* 0x0000000d02004986 */ /* 0x0001e2000c101108 */
[----:B------:R-:W-:Y:S01]  /*36430*/  IADD3 R4, P6, R0, R24, RZ ;  /* 0x0000001800047210 */ /* 0x000fe20007fde0ff */
[----:B------:R-:W-:-:S02]  /*36440*/  ULDC UR5, c[0x0][0x22c] ;  /* 0x00008b0000057ab9 */ /* 0x000fc40000000800 */
[----:B------:R-:W2:Y:S01]  /*36450*/  LDL.LU R19, [R1+0x118] ;  /* 0x0001180001137983 */ /* 0x000ea20000300800 */
[C---:B----4-:R-:W-:Y:S01]  /*36460*/  IMAD R12, R29.reuse, UR4, RZ ;  /* 0x000000041d0c7c24 */ /* 0x050fe2000f8e02ff */
[CC--:B0-----:R-:W-:Y:S02]  /*36470*/  IADD3 R2, P5, R14.reuse, R24.reuse, RZ ;  /* 0x000000180e027210 */ /* 0x0c1fe40007fbe0ff */
[----:B------:R-:W4:Y:S02]  /*36480*/  LDL.LU R18, [R1+0x120] ;  /* 0x0001200001127983 */ /* 0x000f240000300800 */
[----:B------:R-:W-:Y:S02]  /*36490*/  LEA.HI.X.SX32 R3, R14, R25, 0x1, P5 ;  /* 0x000000190e037211 */ /* 0x000fe400028f0eff */
[----:B------:R-:W-:Y:S01]  /*364a0*/  ISETP.LT.AND P4, PT, R29, UR12, !P0 ;  /* 0x0000000c1d007c0c */ /* 0x000fe2000c781270 */
[----:B------:R-:W-:Y:S01]  /*364b0*/  ULDC UR12, c[0x0][0x22c] ;  /* 0x00008b00000c7ab9 */ /* 0x000fe20000000800 */
[----:B------:R-:W-:Y:S01]  /*364c0*/  IADD3 R6, P5, R7, R24, RZ ;  /* 0x0000001807067210 */ /* 0x000fe20007fbe0ff */
[----:B------:R0:W-:Y:S01]  /*364d0*/  @P1 STG.E.U8 desc[UR8][R2.64], R5 ;  /* 0x0000000502001986 */ /* 0x0001e2000c101108 */
[----:B------:R-:W-:-:S02]  /*364e0*/  PRMT R13, R11, 0x7772, RZ ;  /* 0x000077720b0d7816 */ /* 0x000fc400000000ff */
[-C--:B------:R-:W-:Y:S01]  /*364f0*/  LEA.HI.X.SX32 R7, R7, R25.reuse, 0x1, P5 ;  /* 0x0000001907077211 */ /* 0x080fe200028f0eff */
[----:B------:R-:W4:Y:S01]  /*36500*/  LDL.LU R29, [R1+0x124] ;  /* 0x00012400011d7983 */ /* 0x000f220000300800 */
[----:B------:R-:W-:Y:S02]  /*36510*/  PRMT R17, R20, 0x7772, RZ ;  /* 0x0000777214117816 */ /* 0x000fe400000000ff */
[-C--:B0-----:R-:W-:Y:S02]  /*36520*/  IADD3 R2, P1, R12, R24.reuse, RZ ;  /* 0x000000180c027210 */ /* 0x081fe40007f3e0ff */
[-C--:B------:R-:W-:Y:S02]  /*36530*/  LEA.HI.X.SX32 R5, R0, R25.reuse, 0x1, P6 ;  /* 0x0000001900057211 */ /* 0x080fe400030f0eff */
[----:B------:R-:W-:Y:S02]  /*36540*/  LEA.HI.X.SX32 R3, R12, R25, 0x1, P1 ;  /* 0x000000190c037211 */ /* 0x000fe400008f0eff */
[----:B------:R-:W-:Y:S01]  /*36550*/  PRMT R15, R21, 0x7772, RZ ;  /* 0x00007772150f7816 */ /* 0x000fe200000000ff */
[----:B------:R-:W-:Y:S04]  /*36560*/  @P2 STG.E.U8 desc[UR8][R4.64], R13 ;  /* 0x0000000d04002986 */ /* 0x000fe8000c101108 */
[----:B------:R-:W-:Y:S04]  /*36570*/  @P3 STG.E.U8 desc[UR8][R6.64], R17 ;  /* 0x0000001106003986 */ /* 0x000fe8000c101108 */
[----:B------:R0:W-:Y:S01]  /*36580*/  @P4 STG.E.U8 desc[UR8][R2.64], R15 ;  /* 0x0000000f02004986 */ /* 0x0001e2000c101108 */
[C---:B---3--:R-:W-:Y:S01]  /*36590*/  ISETP.LT.AND P1, PT, R28.reuse, UR5, !P0 ;  /* 0x000000051c007c0c */ /* 0x048fe2000c721270 */
[----:B------:R-:W-:Y:S01]  /*365a0*/  IMAD R12, R28, UR4, RZ ;  /* 0x000000041c0c7c24 */ /* 0x000fe2000f8e02ff */
[----:B------:R-:W-:Y:S01]  /*365b0*/  ULDC UR5, c[0x0][0x22c] ;  /* 0x00008b0000057ab9 */ /* 0x000fe20000000800 */
[----:B------:R-:W3:Y:S03]  /*365c0*/  LDL.LU R28, [R1+0x128] ;  /* 0x00012800011c7983 */ /* 0x000ee60000300800 */
[----:B0-----:R-:W-:-:S02]  /*365d0*/  IADD3 R2, P5, R12, R24, RZ ;  /* 0x000000180c027210 */ /* 0x001fc40007fbe0ff */
[C---:B------:R-:W-:Y:S01]  /*365e0*/  ISETP.LT.AND P2, PT, R27.reuse, UR6, !P0 ;  /* 0x000000061b007c0c */ /* 0x040fe2000c741270 */
[----:B------:R-:W-:Y:S01]  /*365f0*/  IMAD R0, R27, UR4, RZ ;  /* 0x000000041b007c24 */ /* 0x000fe2000f8e02ff */
[----:B------:R-:W-:Y:S01]  /*36600*/  LEA.HI.X.SX32 R3, R12, R25, 0x1, P5 ;  /* 0x000000190c037211 */ /* 0x000fe200028f0eff */
[----:B------:R-:W3:Y:S01]  /*36610*/  LDL.LU R27, [R1+0x12c] ;  /* 0x00012c00011b7983 */ /* 0x000ee20000300800 */
[C---:B-----5:R-:W-:Y:S01]  /*36620*/  IMAD R7, R26.reuse, UR4, RZ ;  /* 0x000000041a077c24 */ /* 0x060fe2000f8e02ff */
[----:B------:R-:W-:Y:S01]  /*36630*/  ISETP.LT.AND P3, PT, R26, UR5, !P0 ;  /* 0x000000051a007c0c */ /* 0x000fe2000c761270 */
[----:B------:R-:W-:Y:S01]  /*36640*/  ULDC UR5, c[0x0][0x22c] ;  /* 0x00008b0000057ab9 */ /* 0x000fe20000000800 */
[----:B------:R-:W5:Y:S01]  /*36650*/  LDL.LU R26, [R1+0x134] ;  /* 0x00013400011a7983 */ /* 0x000f620000300800 */
[----:B------:R-:W-:Y:S01]  /*36660*/  PRMT R17, R22, 0x7772, RZ ;  /* 0x0000777216117816 */ /* 0x000fe200000000ff */
[----:B------:R-:W-:Y:S01]  /*36670*/  ULDC UR6, c[0x0][0x22c] ;  /* 0x00008b0000067ab9 */ /* 0x000fe20000000800 */
[C---:B--2---:R-:W-:Y:S01]  /*36680*/  ISETP.LT.AND P4, PT, R19.reuse, UR12, !P0 ;  /* 0x0000000c13007c0c */ /* 0x044fe2000c781270 */
[----:B------:R-:W-:Y:S01]  /*36690*/  IMAD R12, R19, UR4, RZ ;  /* 0x00000004130c7c24 */ /* 0x000fe2000f8e02ff */
[-C--:B------:R-:W-:Y:S01]  /*366a0*/  IADD3 R4, P6, R0, R24.reuse, RZ ;  /* 0x0000001800047210 */ /* 0x080fe20007fde0ff */
[----:B------:R-:W2:Y:S01]  /*366b0*/  LDL.LU R19, [R1+0x138] ;  /* 0x0001380001137983 */ /* 0x000ea20000300800 */
[----:B------:R-:W-:Y:S01]  /*366c0*/  IADD3 R6, P5, R7, R24, RZ ;  /* 0x0000001807067210 */ /* 0x000fe20007fbe0ff */
[----:B------:R-:W-:-:S02]  /*366d0*/  ULDC UR12, c[0x0][0x22c] ;  /* 0x00008b00000c7ab9 */ /* 0x000fc40000000800 */
[----:B------:R0:W-:Y:S01]  /*366e0*/  @P1 STG.E.U8 desc[UR8][R2.64], R17 ;  /* 0x0000001102001986 */ /* 0x0001e2000c101108 */
[-C--:B------:R-:W-:Y:S02]  /*366f0*/  LEA.HI.X.SX32 R5, R0, R25.reuse, 0x1, P6 ;  /* 0x0000001900057211 */ /* 0x080fe400030f0eff */
[----:B------:R-:W-:Y:S02]  /*36700*/  PRMT R15, R23, 0x7772, RZ ;  /* 0x00007772170f7816 */ /* 0x000fe400000000ff */
[----:B------:R-:W-:Y:S02]  /*36710*/  LEA.HI.X.SX32 R7, R7, R25, 0x1, P5 ;  /* 0x0000001907077211 */ /* 0x000fe400028f0eff */
[----:B------:R-:W-:Y:S02]  /*36720*/  PRMT R13, R8, 0x7773, RZ ;  /* 0x00007773080d7816 */ /* 0x000fe400000000ff */
[----:B0-----:R-:W-:Y:S01]  /*36730*/  IADD3 R2, P1, R12, R24, RZ ;  /* 0x000000180c027210 */ /* 0x001fe20007f3e0ff */
[----:B----4-:R-:W-:Y:S01]  /*36740*/  IMAD R0, R18, UR4, RZ ;  /* 0x0000000412007c24 */ /* 0x010fe2000f8e02ff */
[----:B------:R-:W-:-:S02]  /*36750*/  PRMT R9, R9, 0x7773, RZ ;  /* 0x0000777309097816 */ /* 0x000fc400000000ff */
[----:B------:R-:W-:Y:S01]  /*36760*/  LEA.HI.X.SX32 R3, R12, R25, 0x1, P1 ;  /* 0x000000190c037211 */ /* 0x000fe200008f0eff */
[----:B------:R0:W-:Y:S04]  /*36770*/  @P2 STG.E.U8 desc[UR8][R4.64], R15 ;  /* 0x0000000f04002986 */ /* 0x0001e8000c101108 */
[----:B------:R-:W-:Y:S04]  /*36780*/  @P3 STG.E.U8 desc[UR8][R6.64], R13 ;  /* 0x0000000d06003986 */ /* 0x000fe8000c101108 */
[----:B------:R1:W-:Y:S01]  /*36790*/  @P4 STG.E.U8 desc[UR8][R2.64], R9 ;  /* 0x0000000902004986 */ /* 0x0003e2000c101108 */
[----:B------:R-:W-:Y:S01]  /*367a0*/  ISETP.LT.AND P5, PT, R18, UR5, !P0 ;  /* 0x0000000512007c0c */ /* 0x000fe2000c7a1270 */
[----:B0-----:R-:W-:Y:S01]  /*367b0*/  IMAD R5, R29, UR4, RZ ;  /* 0x000000041d057c24 */ /* 0x001fe2000f8e02ff */
[----:B-1----:R-:W-:-:S04]  /*367c0*/  IADD3 R2, P1, R0, R24, RZ ;  /* 0x0000001800027210 */ /* 0x002fc80007f3e0ff */
[----:B------:R-:W-:Y:S01]  /*367d0*/  LEA.HI.X.SX32 R3, R0, R25, 0x1, P1 ;  /* 0x0000001900037211 */ /* 0x000fe200008f0eff */
[----:B---3--:R-:W-:-:S05]  /*367e0*/  IMAD R7, R28, UR4, RZ ;  /* 0x000000041c077c24 */ /* 0x008fca000f8e02ff */
[----:B------:R-:W-:-:S04]  /*367f0*/  IADD3 R6, P1, R7, R24, RZ ;  /* 0x0000001807067210 */ /* 0x000fc80007f3e0ff */
[-C--:B------:R-:W-:Y:S01]  /*36800*/  LEA.HI.X.SX32 R7, R7, R25.reuse, 0x1, P1 ;  /* 0x0000001907077211 */ /* 0x080fe200008f0eff */
[----:B------:R-:W-:Y:S01]  /*36810*/  IMAD R9, R27, UR4, RZ ;  /* 0x000000041b097c24 */ /* 0x000fe2000f8e02ff */
[----:B------:R-:W-:Y:S02]  /*36820*/  ISETP.LT.AND P4, PT, R29, UR6, !P0 ;  /* 0x000000061d007c0c */ /* 0x000fe4000c781270 */
[----:B------:R-:W-:Y:S02]  /*36830*/  ISETP.LT.AND P3, PT, R28, UR12, !P0 ;  /* 0x0000000c1c007c0c */ /* 0x000fe4000c761270 */
[----:B------:R-:W-:Y:S02]  /*36840*/  IADD3 R4, P6, R5, R24, RZ ;  /* 0x0000001805047210 */ /* 0x000fe40007fde0ff */
[----:B------:R-:W-:Y:S02]  /*36850*/  ISETP.LT.AND P2, PT, R27, UR13, !P0 ;  /* 0x0000000d1b007c0c */ /* 0x000fe4000c741270 */
[----:B------:R-:W-:-:S02]  /*36860*/  LEA.HI.X.SX32 R5, R5, R25, 0x1, P6 ;  /* 0x0000001905057211 */ /* 0x000fc400030f0eff */
[----:B------:R-:W-:Y:S01]  /*36870*/  IADD3 R8, P6, R9, R24, RZ ;  /* 0x0000001809087210 */ /* 0x000fe20007fde0ff */
[----:B-----5:R-:W-:-:S05]  /*36880*/  IMAD R13, R26, UR4, RZ ;  /* 0x000000041a0d7c24 */ /* 0x020fca000f8e02ff */
[----:B------:R-:W-:-:S04]  /*36890*/  IADD3 R12, P1, R13, R24, RZ ;  /* 0x000000180d0c7210 */ /* 0x000fc80007f3e0ff */
[-C--:B------:R-:W-:Y:S02]  /*368a0*/  LEA.HI.X.SX32 R13, R13, R25.reuse, 0x1, P1 ;  /* 0x000000190d0d7211 */ /* 0x080fe400008f0eff */
[----:B------:R-:W-:Y:S02]  /*368b0*/  ISETP.LT.AND P1, PT, R26, UR14, !P0 ;  /* 0x0000000e1a007c0c */ /* 0x000fe4000c721270 */
[----:B------:R-:W-:Y:S02]  /*368c0*/  PRMT R15, R10, 0x7773, RZ ;  /* 0x000077730a0f7816 */ /* 0x000fe400000000ff */
[----:B------:R-:W-:Y:S02]  /*368d0*/  PRMT R11, R11, 0x7773, RZ ;  /* 0x000077730b0b7816 */ /* 0x000fe400000000ff */
[----:B------:R-:W-:Y:S02]  /*368e0*/  LEA.HI.X.SX32 R9, R9, R25, 0x1, P6 ;  /* 0x0000001909097211 */ /* 0x000fe400030f0eff */
[----:B------:R-:W-:Y:S01]  /*368f0*/  PRMT R21, R21, 0x7773, RZ ;  /* 0x0000777315157816 */ /* 0x000fe200000000ff */
[----:B------:R0:W-:Y:S01]  /*36900*/  @P5 STG.E.U8 desc[UR8][R2.64], R15 ;  /* 0x0000000f02005986 */ /* 0x0001e2000c101108 */
[----:B------:R-:W-:-:S03]  /*36910*/  PRMT R17, R22, 0x7773, RZ ;  /* 0x0000777316117816 */ /* 0x000fc600000000ff */
[----:B------:R0:W-:Y:S01]  /*36920*/  @P4 STG.E.U8 desc[UR8][R4.64], R11 ;  /* 0x0000000b04004986 */ /* 0x0001e2000c101108 */
[----:B------:R-:W-:Y:S01]  /*36930*/  PRMT R23, R23, 0x7773, RZ ;  /* 0x0000777317177816 */ /* 0x000fe200000000ff */
[C---:B--2---:R-:W-:Y:S01]  /*36940*/  IMAD R0, R19.reuse, UR4, RZ ;  /* 0x0000000413007c24 */ /* 0x044fe2000f8e02ff */
[----:B------:R-:W-:Y:S02]  /*36950*/  ULDC UR4, c[0x0][0x22c] ;  /* 0x00008b0000047ab9 */ /* 0x000fe40000000800 */
[----:B------:R-:W-:Y:S02]  /*36960*/  ISETP.LT.AND P0, PT, R19, UR4, !P0 ;  /* 0x0000000413007c0c */ /* 0x000fe4000c701270 */
[----:B------:R-:W-:Y:S02]  /*36970*/  PRMT R19, R20, 0x7773, RZ ;  /* 0x0000777314137816 */ /* 0x000fe400000000ff */
[----:B------:R-:W-:-:S03]  /*36980*/  IADD3 R24, P6, R0, R24, RZ ;  /* 0x0000001800187210 */ /* 0x000fc60007fde0ff */
[----:B------:R0:W-:Y:S04]  /*36990*/  @P3 STG.E.U8 desc[UR8][R6.64], R19 ;  /* 0x0000001306003986 */ /* 0x0001e8000c101108 */
[----:B------:R0:W-:Y:S01]  /*369a0*/  @P2 STG.E.U8 desc[UR8][R8.64], R21 ;  /* 0x0000001508002986 */ /* 0x0001e2000c101108 */
[----:B------:R-:W-:-:S03]  /*369b0*/  LEA.HI.X.SX32 R25, R0, R25, 0x1, P6 ;  /* 0x0000001900197211 */ /* 0x000fc600030f0eff */
[----:B------:R0:W-:Y:S01]  /*369c0*/  @P1 STG.E.U8 desc[UR8][R12.64], R17 ;  /* 0x000000110c001986 */ /* 0x0001e2000c101108 */
[----:B------:R-:W-:Y:S05]  /*369d0*/  @!P0 EXIT ;  /* 0x000000000000894d */ /* 0x000fea0003800000 */
[----:B------:R-:W-:Y:S01]  /*369e0*/  STG.E.U8 desc[UR8][R24.64], R23 ;  /* 0x0000001718007986 */ /* 0x000fe2000c101108 */
[----:B------:R-:W-:Y:S05]  /*369f0*/  EXIT ;  /* 0x000000000000794d */ /* 0x000fea0003800000 */
.L_x_3:
[----:B------:R-:W-:-:S00]  /*36a00*/  BRA `(.L_x_3) ;  /* 0xfffffffc00fc7947 */ /* 0x000fc0000383ffff */
[----:B------:R-:W-:-:S00]  /*36a10*/  NOP ;  /* 0x0000000000007918 */ /* 0x000fc00000000000 */
        /* <DEDUP_REMOVED lines=14> */
.L_x_4:


//--------------------- .nv.shared.matmul_kernel  --------------------------
	.section	.nv.shared.matmul_kernel,"aw",@nobits
	.sectionflags	@""
	.align	16
	.zero		1024


//--------------------- .nv.shared.reserved.0     --------------------------
	.section	.nv.shared.reserved.0,"aw",@nobits
	.weak		__nv_reservedSMEM_offset_0_alias
	.size		__nv_reservedSMEM_offset_0_alias, 0, 0
	.other		__nv_reservedSMEM_offset_0_alias,@"STO_CUDA_RESERVED_SHARED STV_DEFAULT"
__nv_reservedSMEM_offset_0_alias:
	.zero		0


//--------------------- .nv.constant0.matmul_kernel --------------------------
	.section	.nv.constant0.matmul_kernel,"a",@progbits
	.sectionflags	@""
	.align	4
.nv.constant0.matmul_kernel:
	.zero		608


//--------------------- SYMBOLS --------------------------

	.type		.nv.reservedSmem.offset0,@object
	.size		.nv.reservedSmem.offset0,0x4
